	.target	sm_90a

	.elftype	@"ET_EXEC"


//--------------------- .note.nv.tkinfo           --------------------------
	.section	.note.nv.tkinfo,"",@"SHT_NOTE"
	.sectionflags	@"SHF_NOTE_NV_TKINFO"
	.tkinfo
        /*0018*/ 	.word	0x00000002
        /*0030*/ 	.string	""
        /*0030*/ 	.string	"ptxas"
        /*0030*/ 	.string	"Cuda compilation tools, release 13.0, V13.0.88"
        /*0030*/ 	.string	"Build cuda_13.0.r13.0/compiler.36424714_0"
        /*0030*/ 	.string	"-v  -suppress-debug-info  -lineinfo  -arch sm_90a "



//--------------------- .note.nv.cuinfo           --------------------------
	.section	.note.nv.cuinfo,"",@"SHT_NOTE"
	.sectionflags	@"SHF_NOTE_NV_CUINFO"
        /*0018*/ 	.short	0x0002
        /*001a*/ 	.short	0x005a
        /*001c*/ 	.short	0x0082
	.zero		2


//--------------------- .nv.info                  --------------------------
	.section	.nv.info,"",@"SHT_CUDA_INFO"
	.align	4


	//----- nvinfo : EIATTR_REGCOUNT
	.align		4
        /*0000*/ 	.byte	0x04, 0x2f
        /*0002*/ 	.short	(.L_1 - .L_0)
	.align		4
.L_0:
        /*0004*/ 	.word	index@(matmul_kernel)
        /*0008*/ 	.word	0x000000ff


	//----- nvinfo : EIATTR_FRAME_SIZE
	.align		4
.L_1:
        /*000c*/ 	.byte	0x04, 0x11
        /*000e*/ 	.short	(.L_3 - .L_2)
	.align		4
.L_2:
        /*0010*/ 	.word	index@(matmul_kernel)
        /*0014*/ 	.word	0x00001408


	//----- nvinfo : EIATTR_MIN_STACK_SIZE
	.align		4
.L_3:
        /*0018*/ 	.byte	0x04, 0x12
        /*001a*/ 	.short	(.L_5 - .L_4)
	.align		4
.L_4:
        /*001c*/ 	.word	index@(matmul_kernel)
        /*0020*/ 	.word	0x00001408
.L_5:


//--------------------- .nv.compat                --------------------------
	.section	.nv.compat,"",@"SHT_CUDA_COMPAT_INFO"
	.align	4
        /*0000*/ 	.byte	0x02, 0x09, 0x01, 0x00, 0x02, 0x02, 0x04, 0x00, 0x02, 0x05, 0x05, 0x00, 0x03, 0x07, 0x01, 0x01
        /*0010*/ 	.byte	0x02, 0x03, 0x00, 0x00, 0x02, 0x06, 0x01, 0x00, 0x04, 0x0b, 0x08, 0x00, 0x00, 0x00, 0x00, 0x00
        /*0020*/ 	.byte	0x00, 0x00, 0x00, 0x00


//--------------------- .nv.info.matmul_kernel    --------------------------
	.section	.nv.info.matmul_kernel,"",@"SHT_CUDA_INFO"
	.sectionflags	@""
	.align	4


	//----- nvinfo : EIATTR_CUDA_API_VERSION
	.align		4
        /*0000*/ 	.byte	0x04, 0x37
        /*0002*/ 	.short	(.L_7 - .L_6)
.L_6:
        /*0004*/ 	.word	0x00000082


	//----- nvinfo : EIATTR_KPARAM_INFO
	.align		4
.L_7:
        /*0008*/ 	.byte	0x04, 0x17
        /*000a*/ 	.short	(.L_9 - .L_8)
.L_8:
        /*000c*/ 	.word	0x00000000
        /*0010*/ 	.short	0x000d
        /*0012*/ 	.short	0x0048
        /*0014*/ 	.byte	0x00, 0xf4, 0x21, 0x00


	//----- nvinfo : EIATTR_KPARAM_INFO
	.align		4
.L_9:
        /*0018*/ 	.byte	0x04, 0x17
        /*001a*/ 	.short	(.L_11 - .L_10)
.L_10:
        /*001c*/ 	.word	0x00000000
        /*0020*/ 	.short	0x000c
        /*0022*/ 	.short	0x0040
        /*0024*/ 	.byte	0x00, 0xf4, 0x21, 0x00


	//----- nvinfo : EIATTR_KPARAM_INFO
	.align		4
.L_11:
        /*0028*/ 	.byte	0x04, 0x17
        /*002a*/ 	.short	(.L_13 - .L_12)
.L_12:
        /*002c*/ 	.word	0x00000000
        /*0030*/ 	.short	0x000b
        /*0032*/ 	.short	0x0038
        /*0034*/ 	.byte	0x00, 0xf0, 0x11, 0x00


	//----- nvinfo : EIATTR_KPARAM_INFO
	.align		4
.L_13:
        /*0038*/ 	.byte	0x04, 0x17
        /*003a*/ 	.short	(.L_15 - .L_14)
.L_14:
        /*003c*/ 	.word	0x00000000
        /*0040*/ 	.short	0x000a
        /*0042*/ 	.short	0x0034
        /*0044*/ 	.byte	0x00, 0xf0, 0x11, 0x00


	//----- nvinfo : EIATTR_KPARAM_INFO
	.align		4
.L_15:
        /*0048*/ 	.byte	0x04, 0x17
        /*004a*/ 	.short	(.L_17 - .L_16)
.L_16:
        /*004c*/ 	.word	0x00000000
        /*0050*/ 	.short	0x0009
        /*0052*/ 	.short	0x0030
        /*0054*/ 	.byte	0x00, 0xf0, 0x11, 0x00


	//----- nvinfo : EIATTR_KPARAM_INFO
	.align		4
.L_17:
        /*0058*/ 	.byte	0x04, 0x17
        /*005a*/ 	.short	(.L_19 - .L_18)
.L_18:
        /*005c*/ 	.word	0x00000000
        /*0060*/ 	.short	0x0008
        /*0062*/ 	.short	0x002c
        /*0064*/ 	.byte	0x00, 0xf0, 0x11, 0x00


	//----- nvinfo : EIATTR_KPARAM_INFO
	.align		4
.L_19:
        /*0068*/ 	.byte	0x04, 0x17
        /*006a*/ 	.short	(.L_21 - .L_20)
.L_20:
        /*006c*/ 	.word	0x00000000
        /*0070*/ 	.short	0x0007
        /*0072*/ 	.short	0x0028
        /*0074*/ 	.byte	0x00, 0xf0, 0x11, 0x00


	//----- nvinfo : EIATTR_KPARAM_INFO
	.align		4
.L_21:
        /*0078*/ 	.byte	0x04, 0x17
        /*007a*/ 	.short	(.L_23 - .L_22)
.L_22:
        /*007c*/ 	.word	0x00000000
        /*0080*/ 	.short	0x0006
        /*0082*/ 	.short	0x0024
        /*0084*/ 	.byte	0x00, 0xf0, 0x11, 0x00


	//----- nvinfo : EIATTR_KPARAM_INFO
	.align		4
.L_23:
        /*0088*/ 	.byte	0x04, 0x17
        /*008a*/ 	.short	(.L_25 - .L_24)
.L_24:
        /*008c*/ 	.word	0x00000000
        /*0090*/ 	.short	0x0005
        /*0092*/ 	.short	0x0020
        /*0094*/ 	.byte	0x00, 0xf0, 0x11, 0x00


	//----- nvinfo : EIATTR_KPARAM_INFO
	.align		4
.L_25:
        /*0098*/ 	.byte	0x04, 0x17
        /*009a*/ 	.short	(.L_27 - .L_26)
.L_26:
        /*009c*/ 	.word	0x00000000
        /*00a0*/ 	.short	0x0004
        /*00a2*/ 	.short	0x001c
        /*00a4*/ 	.byte	0x00, 0xf0, 0x11, 0x00


	//----- nvinfo : EIATTR_KPARAM_INFO
	.align		4
.L_27:
        /*00a8*/ 	.byte	0x04, 0x17
        /*00aa*/ 	.short	(.L_29 - .L_28)
.L_28:
        /*00ac*/ 	.word	0x00000000
        /*00b0*/ 	.short	0x0003
        /*00b2*/ 	.short	0x0018
        /*00b4*/ 	.byte	0x00, 0xf0, 0x11, 0x00


	//----- nvinfo : EIATTR_KPARAM_INFO
	.align		4
.L_29:
        /*00b8*/ 	.byte	0x04, 0x17
        /*00ba*/ 	.short	(.L_31 - .L_30)
.L_30:
        /*00bc*/ 	.word	0x00000000
        /*00c0*/ 	.short	0x0002
        /*00c2*/ 	.short	0x0010
        /*00c4*/ 	.byte	0x00, 0xf4, 0x21, 0x00


	//----- nvinfo : EIATTR_KPARAM_INFO
	.align		4
.L_31:
        /*00c8*/ 	.byte	0x04, 0x17
        /*00ca*/ 	.short	(.L_33 - .L_32)
.L_32:
        /*00cc*/ 	.word	0x00000000
        /*00d0*/ 	.short	0x0001
        /*00d2*/ 	.short	0x0008
        /*00d4*/ 	.byte	0x00, 0xf4, 0x21, 0x00


	//----- nvinfo : EIATTR_KPARAM_INFO
	.align		4
.L_33:
        /*00d8*/ 	.byte	0x04, 0x17
        /*00da*/ 	.short	(.L_35 - .L_34)
.L_34:
        /*00dc*/ 	.word	0x00000000
        /*00e0*/ 	.short	0x0000
        /*00e2*/ 	.short	0x0000
        /*00e4*/ 	.byte	0x00, 0xf4, 0x21, 0x00


	//----- nvinfo : EIATTR_SPARSE_MMA_MASK
	.align		4
.L_35:
        /*00e8*/ 	.byte	0x03, 0x50
        /*00ea*/ 	.short	0x0000


	//----- nvinfo : EIATTR_MAXREG_COUNT
	.align		4
        /*00ec*/ 	.byte	0x03, 0x1b
        /*00ee*/ 	.short	0x00ff


	//----- nvinfo : EIATTR_NUM_BARRIERS
	.align		4
        /*00f0*/ 	.byte	0x02, 0x4c
        /*00f2*/ 	.byte	0x01
	.zero		1


	//----- nvinfo : EIATTR_ANNOTATIONS
	.align		4
        /*00f4*/ 	.byte	0x04, 0x55
        /*00f6*/ 	.short	(.L_37 - .L_36)


	//   ....[0]....
.L_36:
        /*00f8*/ 	.word	0x00000001
        /*00fc*/ 	.byte	0x50, 0x05, 0x00, 0x00, 0x01, 0x00, 0x00, 0x00, 0x80, 0x05, 0x00, 0x00, 0x01, 0x00, 0x00, 0x00
        /* <DEDUP_REMOVED lines=1992> */
        /*7d8c*/ 	.byte	0x70, 0x95, 0x02, 0x00, 0x01, 0x00, 0x00, 0x00, 0xa0, 0x95, 0x02, 0x00


	//----- nvinfo : EIATTR_MERCURY_ISA_VERSION
	.align		4
.L_37:
        /*7d98*/ 	.byte	0x03, 0x5f
        /*7d9a*/ 	.short	0x0101


	//----- nvinfo : EIATTR_EXIT_INSTR_OFFSETS
	.align		4
        /*7d9c*/ 	.byte	0x04, 0x1c
        /*7d9e*/ 	.short	(.L_39 - .L_38)


	//   ....[0]....
.L_38:
        /*7da0*/ 	.word	0x00034d60


	//   ....[1]....
        /*7da4*/ 	.word	0x00034d80


	//----- nvinfo : EIATTR_REQNTID
	.align		4
.L_39:
        /*7da8*/ 	.byte	0x04, 0x10
        /*7daa*/ 	.short	(.L_41 - .L_40)
.L_40:
        /*7dac*/ 	.word	0x00000080
        /*7db0*/ 	.word	0x00000001
        /*7db4*/ 	.word	0x00000001


	//----- nvinfo : EIATTR_CBANK_PARAM_SIZE
	.align		4
.L_41:
        /*7db8*/ 	.byte	0x03, 0x19
        /*7dba*/ 	.short	0x0050


	//----- nvinfo : EIATTR_PARAM_CBANK
	.align		4
        /*7dbc*/ 	.byte	0x04, 0x0a
        /*7dbe*/ 	.short	(.L_43 - .L_42)
	.align		4
.L_42:
        /*7dc0*/ 	.word	index@(.nv.constant0.matmul_kernel)
        /*7dc4*/ 	.short	0x0210
        /*7dc6*/ 	.short	0x0050


	//----- nvinfo : EIATTR_SW_WAR
	.align		4
.L_43:
        /*7dc8*/ 	.byte	0x04, 0x36
        /*7dca*/ 	.short	(.L_45 - .L_44)
.L_44:
        /*7dcc*/ 	.word	0x00000008
.L_45:


//--------------------- .nv.callgraph             --------------------------
	.section	.nv.callgraph,"",@"SHT_CUDA_CALLGRAPH"
	.align	4
	.sectionentsize	8
	.align		4
        /*0000*/ 	.word	0x00000000
	.align		4
        /*0004*/ 	.word	0xffffffff
	.align		4
        /*0008*/ 	.word	0x00000000
	.align		4
        /*000c*/ 	.word	0xfffffffe
	.align		4
        /*0010*/ 	.word	0x00000000
	.align		4
        /*0014*/ 	.word	0xfffffffd
	.align		4
        /*0018*/ 	.word	0x00000000
	.align		4
        /*001c*/ 	.word	0xfffffffc


//--------------------- .text.matmul_kernel       --------------------------
	.section	.text.matmul_kernel,"ax",@progbits
	.align	128
        .global         matmul_kernel
        .type           matmul_kernel,@function
        .size           matmul_kernel,(.L_x_4 - matmul_kernel)
        .other          matmul_kernel,@"STO_CUDA_ENTRY STV_DEFAULT"
matmul_kernel:
.text.matmul_kernel:
[----:B------:R-:W0:Y:S08]  /*0000*/  LDC R1, c[0x0][0x28] ;  /* 0x00000a00ff017b82 */ /* 0x000e300000000800 */
[----:B------:R-:W1:Y:S01]  /*0010*/  LDC.64 R130, c[0x0][0x228] ;  /* 0x00008a00ff827b82 */ /* 0x000e620000000a00 */
[----:B------:R-:W2:Y:S01]  /*0020*/  S2R R5, SR_CTAID.X ;  /* 0x0000000000057919 */ /* 0x000ea20000002500 */
[----:B0-----:R-:W-:Y:S01]  /*0030*/  VIADD R1, R1, 0xffffebf8 ;  /* 0xffffebf801017836 */ /* 0x001fe20000000000 */
[----:B------:R-:W-:Y:S01]  /*0040*/  UMOV UR58, 0x400 ;  /* 0x00000400003a7882 */ /* 0x000fe20000000000 */
[----:B------:R-:W-:Y:S01]  /*0050*/  ULDC.64 UR56, c[0x0][0x208] ;  /* 0x0000820000387ab9 */ /* 0x000fe20000000a00 */
[----:B------:R-:W0:Y:S03]  /*0060*/  S2R R133, SR_TID.X ;  /* 0x0000000000857919 */ /* 0x000e260000002100 */
[----:B------:R-:W3:Y:S08]  /*0070*/  LDC R216, c[0x0][0x230] ;  /* 0x00008c00ffd87b82 */ /* 0x000ef00000000800 */
[----:B------:R-:W4:Y:S01]  /*0080*/  S2UR UR4, SR_CgaCtaId ;  /* 0x00000000000479c3 */ /* 0x000f220000008800 */
[----:B-1----:R-:W-:-:S05]  /*0090*/  VIADD R0, R131, 0x7f ;  /* 0x0000007f83007836 */ /* 0x002fca0000000000 */
[----:B------:R-:W-:Y:S01]  /*00a0*/  SHF.R.S32.HI R3, RZ, 0x1f, R0 ;  /* 0x0000001fff037819 */ /* 0x000fe20000011400 */
[----:B---3--:R-:W-:-:S03]  /*00b0*/  VIADD R216, R216, 0x7f ;  /* 0x0000007fd8d87836 */ /* 0x008fc60000000000 */
[----:B------:R-:W-:Y:S02]  /*00c0*/  LEA.HI R3, R3, R0, RZ, 0x7 ;  /* 0x0000000003037211 */ /* 0x000fe400078f38ff */
[----:B--2---:R-:W-:Y:S02]  /*00d0*/  IABS R8, R5 ;  /* 0x0000000500087213 */ /* 0x004fe40000000000 */
[----:B------:R-:W-:Y:S02]  /*00e0*/  SHF.R.S32.HI R4, RZ, 0x7, R3 ;  /* 0x00000007ff047819 */ /* 0x000fe40000011403 */
[----:B0-----:R-:W-:Y:S01]  /*00f0*/  LOP3.LUT R217, R133, 0x7f, RZ, 0xc0, !PT ;  /* 0x0000007f85d97812 */ /* 0x001fe200078ec0ff */
[----:B----4-:R-:W-:Y:S01]  /*0100*/  ULEA UR58, UR4, UR58, 0x18 ;  /* 0x0000003a043a7291 */ /* 0x010fe2000f8ec03f */
[-C--:B------:R-:W-:Y:S02]  /*0110*/  IABS R7, R4.reuse ;  /* 0x0000000400077213 */ /* 0x080fe40000000000 */
[----:B------:R-:W-:-:S02]  /*0120*/  IABS R10, R4 ;  /* 0x00000004000a7213 */ /* 0x000fc40000000000 */
[----:B------:R-:W0:Y:S08]  /*0130*/  I2F.RP R0, R7 ;  /* 0x0000000700007306 */ /* 0x000e300000209400 */
[----:B0-----:R-:W0:Y:S02]  /*0140*/  MUFU.RCP R0, R0 ;  /* 0x0000000000007308 */ /* 0x001e240000001000 */
[----:B0-----:R-:W-:-:S02]  /*0150*/  VIADD R2, R0, 0xffffffe ;  /* 0x0ffffffe00027836 */ /* 0x001fc40000000000 */
[----:B------:R-:W-:-:S04]  /*0160*/  IMAD.MOV R0, RZ, RZ, -R10 ;  /* 0x000000ffff007224 */ /* 0x000fc800078e0a0a */
[----:B------:R0:W1:Y:S02]  /*0170*/  F2I.FTZ.U32.TRUNC.NTZ R3, R2 ;  /* 0x0000000200037305 */ /* 0x000064000021f000 */
[----:B0-----:R-:W-:Y:S02]  /*0180*/  IMAD.MOV.U32 R2, RZ, RZ, RZ ;  /* 0x000000ffff027224 */ /* 0x001fe400078e00ff */
[----:B-1----:R-:W-:-:S04]  /*0190*/  IMAD.MOV R6, RZ, RZ, -R3 ;  /* 0x000000ffff067224 */ /* 0x002fc800078e0a03 */
[----:B------:R-:W-:Y:S02]  /*01a0*/  IMAD R9, R6, R7, RZ ;  /* 0x0000000706097224 */ /* 0x000fe400078e02ff */
[----:B------:R-:W-:Y:S02]  /*01b0*/  IMAD.MOV.U32 R6, RZ, RZ, R8 ;  /* 0x000000ffff067224 */ /* 0x000fe400078e0008 */
[----:B------:R-:W-:-:S06]  /*01c0*/  IMAD.HI.U32 R3, R3, R9, R2 ;  /* 0x0000000903037227 */ /* 0x000fcc00078e0002 */
[----:B------:R-:W-:-:S04]  /*01d0*/  IMAD.HI.U32 R3, R3, R6, RZ ;  /* 0x0000000603037227 */ /* 0x000fc800078e00ff */
[----:B------:R-:W-:-:S05]  /*01e0*/  IMAD R0, R3, R0, R6 ;  /* 0x0000000003007224 */ /* 0x000fca00078e0206 */
[----:B------:R-:W-:-:S13]  /*01f0*/  ISETP.GT.U32.AND P1, PT, R7, R0, PT ;  /* 0x000000000700720c */ /* 0x000fda0003f24070 */
[----:B------:R-:W-:Y:S02]  /*0200*/  @!P1 IMAD.IADD R0, R0, 0x1, -R7 ;  /* 0x0000000100009824 */ /* 0x000fe400078e0a07 */
[----:B------:R-:W-:Y:S01]  /*0210*/  @!P1 VIADD R3, R3, 0x1 ;  /* 0x0000000103039836 */ /* 0x000fe20000000000 */
[----:B------:R-:W-:Y:S02]  /*0220*/  ISETP.NE.AND P1, PT, R4, RZ, PT ;  /* 0x000000ff0400720c */ /* 0x000fe40003f25270 */
[----:B------:R-:W-:Y:S02]  /*0230*/  ISETP.GE.U32.AND P0, PT, R0, R7, PT ;  /* 0x000000070000720c */ /* 0x000fe40003f06070 */
[----:B------:R-:W-:-:S04]  /*0240*/  LOP3.LUT R0, R5, R4, RZ, 0x3c, !PT ;  /* 0x0000000405007212 */ /* 0x000fc800078e3cff */
[----:B------:R-:W-:Y:S01]  /*0250*/  ISETP.GE.AND P2, PT, R0, RZ, PT ;  /* 0x000000ff0000720c */ /* 0x000fe20003f46270 */
[----:B------:R-:W-:-:S06]  /*0260*/  VIADD R0, R130, 0xff ;  /* 0x000000ff82007836 */ /* 0x000fcc0000000000 */
[----:B------:R-:W-:-:S04]  /*0270*/  @P0 VIADD R3, R3, 0x1 ;  /* 0x0000000103030836 */ /* 0x000fc80000000000 */
[----:B------:R-:W-:Y:S01]  /*0280*/  IMAD.MOV.U32 R8, RZ, RZ, R3 ;  /* 0x000000ffff087224 */ /* 0x000fe200078e0003 */
[----:B------:R-:W-:-:S03]  /*0290*/  SHF.R.S32.HI R3, RZ, 0x1f, R0 ;  /* 0x0000001fff037819 */ /* 0x000fc60000011400 */
[----:B------:R-:W-:Y:S01]  /*02a0*/  @!P2 IMAD.MOV R8, RZ, RZ, -R8 ;  /* 0x000000ffff08a224 */ /* 0x000fe200078e0a08 */
[----:B------:R-:W-:Y:S02]  /*02b0*/  LEA.HI R3, R3, R0, RZ, 0x8 ;  /* 0x0000000003037211 */ /* 0x000fe400078f40ff */
[----:B------:R-:W-:-:S04]  /*02c0*/  @!P1 LOP3.LUT R8, RZ, R4, RZ, 0x33, !PT ;  /* 0x00000004ff089212 */ /* 0x000fc800078e33ff */
[----:B------:R-:W-:Y:S01]  /*02d0*/  LEA.HI.SX32 R3, R3, -R8, 0x18 ;  /* 0x8000000803037211 */ /* 0x000fe200078fc2ff */
[----:B------:R-:W-:-:S03]  /*02e0*/  IMAD.MOV R6, RZ, RZ, -R8 ;  /* 0x000000ffff067224 */ /* 0x000fc600078e0a08 */
[----:B------:R-:W-:Y:S01]  /*02f0*/  VIMNMX R9, R3, 0x1, PT ;  /* 0x0000000103097848 */ /* 0x000fe20003fe0100 */
[----:B------:R-:W-:-:S03]  /*0300*/  IMAD R6, R4, R6, R5 ;  /* 0x0000000604067224 */ /* 0x000fc600078e0205 */
[-C--:B------:R-:W-:Y:S02]  /*0310*/  IABS R7, R9.reuse ;  /* 0x0000000900077213 */ /* 0x080fe40000000000 */
[----:B------:R-:W-:Y:S02]  /*0320*/  IABS R11, R9 ;  /* 0x00000009000b7213 */ /* 0x000fe40000000000 */
[----:B------:R-:W0:Y:S08]  /*0330*/  I2F.RP R0, R7 ;  /* 0x0000000700007306 */ /* 0x000e300000209400 */
[----:B0-----:R-:W0:Y:S02]  /*0340*/  MUFU.RCP R0, R0 ;  /* 0x0000000000007308 */ /* 0x001e240000001000 */
[----:B0-----:R-:W-:-:S02]  /*0350*/  VIADD R2, R0, 0xffffffe ;  /* 0x0ffffffe00027836 */ /* 0x001fc40000000000 */
[----:B------:R-:W-:-:S04]  /*0360*/  IMAD.MOV R0, RZ, RZ, -R11 ;  /* 0x000000ffff007224 */ /* 0x000fc800078e0a0b */
[----:B------:R0:W1:Y:S02]  /*0370*/  F2I.FTZ.U32.TRUNC.NTZ R3, R2 ;  /* 0x0000000200037305 */ /* 0x000064000021f000 */
[----:B0-----:R-:W-:Y:S02]  /*0380*/  IMAD.MOV.U32 R2, RZ, RZ, RZ ;  /* 0x000000ffff027224 */ /* 0x001fe400078e00ff */
[----:B-1----:R-:W-:-:S04]  /*0390*/  IMAD.MOV R10, RZ, RZ, -R3 ;  /* 0x000000ffff0a7224 */ /* 0x002fc800078e0a03 */
[----:B------:R-:W-:Y:S01]  /*03a0*/  IMAD.MOV.U32 R4, RZ, RZ, R10 ;  /* 0x000000ffff047224 */ /* 0x000fe200078e000a */
[----:B------:R-:W-:-:S03]  /*03b0*/  IABS R10, R6 ;  /* 0x00000006000a7213 */ /* 0x000fc60000000000 */
        /* <DEDUP_REMOVED lines=11> */
[----:B------:R-:W-:-:S07]  /*0470*/  ISETP.GE.AND P2, PT, R0, RZ, PT ;  /* 0x000000ff0000720c */ /* 0x000fce0003f46270 */
[----:B------:R-:W-:Y:S01]  /*0480*/  @P0 VIADD R3, R3, 0x1 ;  /* 0x0000000103030836 */ /* 0x000fe20000000000 */
[----:B------:R-:W-:-:S05]  /*0490*/  ISETP.GT.AND P0, PT, R216, 0x7f, PT ;  /* 0x0000007fd800780c */ /* 0x000fca0003f04270 */
[----:B------:R-:W-:Y:S01]  /*04a0*/  @!P2 IMAD.MOV R3, RZ, RZ, -R3 ;  /* 0x000000ffff03a224 */ /* 0x000fe200078e0a03 */
[----:B------:R-:W-:-:S05]  /*04b0*/  @!P1 LOP3.LUT R3, RZ, R9, RZ, 0x33, !PT ;  /* 0x00000009ff039212 */ /* 0x000fca00078e33ff */
[----:B------:R-:W-:Y:S02]  /*04c0*/  IMAD.MOV R0, RZ, RZ, -R3 ;  /* 0x000000ffff007224 */ /* 0x000fe400078e0a03 */
[----:B------:R-:W-:Y:S02]  /*04d0*/  IMAD.SHL.U32 R2, R3, 0x80, RZ ;  /* 0x0000008003027824 */ /* 0x000fe400078e00ff */
[----:B------:R-:W-:Y:S02]  /*04e0*/  IMAD R0, R9, R0, R6 ;  /* 0x0000000009007224 */ /* 0x000fe400078e0206 */
[----:B------:R-:W-:Y:S02]  /*04f0*/  VIADD R27, R2, 0x1 ;  /* 0x00000001021b7836 */ /* 0x000fe40000000000 */
[----:B------:R-:W-:Y:S02]  /*0500*/  IMAD.IADD R0, R8, 0x1, R0 ;  /* 0x0000000108007824 */ /* 0x000fe400078e0200 */
[----:B------:R-:W-:-:S02]  /*0510*/  VIADD R25, R2, 0x2 ;  /* 0x0000000202197836 */ /* 0x000fc40000000000 */
[----:B------:R-:W-:Y:S02]  /*0520*/  IMAD R219, R0, 0x100, R217 ;  /* 0x0000010000db7824 */ /* 0x000fe400078e02d9 */
[C---:B------:R-:W-:Y:S02]  /*0530*/  VIADD R23, R2.reuse, 0x3 ;  /* 0x0000000302177836 */ /* 0x040fe40000000000 */
[----:B------:R-:W-:Y:S01]  /*0540*/  VIADD R218, R219, 0x80 ;  /* 0x00000080dbda7836 */ /* 0x000fe20000000000 */
[----:B------:R0:W-:Y:S01]  /*0550*/  STL [R1+0x100], R219 ;  /* 0x000100db01007387 */ /* 0x0001e20000100800 */
[C---:B------:R-:W-:Y:S02]  /*0560*/  VIADD R21, R2.reuse, 0x4 ;  /* 0x0000000402157836 */ /* 0x040fe40000000000 */
[C---:B------:R-:W-:Y:S01]  /*0570*/  VIADD R19, R2.reuse, 0x5 ;  /* 0x0000000502137836 */ /* 0x040fe20000000000 */
[----:B------:R0:W-:Y:S01]  /*0580*/  STL [R1+0x104], R218 ;  /* 0x000104da01007387 */ /* 0x0001e20000100800 */
[----:B------:R-:W-:-:S02]  /*0590*/  VIADD R17, R2, 0x6 ;  /* 0x0000000602117836 */ /* 0x000fc40000000000 */
[C---:B------:R-:W-:Y:S02]  /*05a0*/  VIADD R29, R2.reuse, 0x7 ;  /* 0x00000007021d7836 */ /* 0x040fe40000000000 */
[C---:B------:R-:W-:Y:S02]  /*05b0*/  VIADD R39, R2.reuse, 0x8 ;  /* 0x0000000802277836 */ /* 0x040fe40000000000 */
[C---:B------:R-:W-:Y:S02]  /*05c0*/  VIADD R37, R2.reuse, 0x9 ;  /* 0x0000000902257836 */ /* 0x040fe40000000000 */
[C---:B------:R-:W-:Y:S02]  /*05d0*/  VIADD R35, R2.reuse, 0xa ;  /* 0x0000000a02237836 */ /* 0x040fe40000000000 */
[C---:B------:R-:W-:Y:S02]  /*05e0*/  VIADD R33, R2.reuse, 0xb ;  /* 0x0000000b02217836 */ /* 0x040fe40000000000 */
        /* <DEDUP_REMOVED lines=115> */
[----:B------:R-:W-:Y:S01]  /*0d20*/  VIADD R12, R2, 0x7f ;  /* 0x0000007f020c7836 */ /* 0x000fe20000000000 */
[----:B0-----:R-:W-:Y:S06]  /*0d30*/  @P0 BRA `(.L_x_0) ;  /* 0x00000008008c0947 */ /* 0x001fec0003800000 */
[----:B------:R-:W-:Y:S01]  /*0d40*/  IMAD.SHL.U32 R0, R133, 0x10, RZ ;  /* 0x0000001085007824 */ /* 0x000fe200078e00ff */
[----:B------:R0:W-:Y:S01]  /*0d50*/  STL [R1], RZ ;  /* 0x000000ff01007387 */ /* 0x0001e20000100800 */
[----:B------:R-:W-:Y:S02]  /*0d60*/  CS2R R152, SRZ ;  /* 0x0000000000987805 */ /* 0x000fe4000001ff00 */
[----:B------:R-:W-:Y:S02]  /*0d70*/  CS2R R154, SRZ ;  /* 0x00000000009a7805 */ /* 0x000fe4000001ff00 */
[----:B------:R-:W-:Y:S01]  /*0d80*/  CS2R R156, SRZ ;  /* 0x00000000009c7805 */ /* 0x000fe2000001ff00 */
[----:B------:R0:W-:Y:S01]  /*0d90*/  STL [R1+0xe44], R0 ;  /* 0x000e440001007387 */ /* 0x0001e20000100800 */
[----:B------:R-:W-:Y:S02]  /*0da0*/  CS2R R158, SRZ ;  /* 0x00000000009e7805 */ /* 0x000fe4000001ff00 */
[----:B------:R-:W-:-:S02]  /*0db0*/  CS2R R160, SRZ ;  /* 0x0000000000a07805 */ /* 0x000fc4000001ff00 */
[----:B------:R-:W-:Y:S01]  /*0dc0*/  CS2R R162, SRZ ;  /* 0x0000000000a27805 */ /* 0x000fe2000001ff00 */
[----:B------:R0:W-:Y:S01]  /*0dd0*/  STL [R1+0x4], RZ ;  /* 0x000004ff01007387 */ /* 0x0001e20000100800 */
[----:B------:R-:W-:Y:S02]  /*0de0*/  CS2R R164, SRZ ;  /* 0x0000000000a47805 */ /* 0x000fe4000001ff00 */
[----:B------:R-:W-:Y:S02]  /*0df0*/  CS2R R166, SRZ ;  /* 0x0000000000a67805 */ /* 0x000fe4000001ff00 */
[----:B------:R-:W-:Y:S01]  /*0e00*/  CS2R R168, SRZ ;  /* 0x0000000000a87805 */ /* 0x000fe2000001ff00 */
[----:B------:R0:W-:Y:S01]  /*0e10*/  STL [R1+0x8], RZ ;  /* 0x000008ff01007387 */ /* 0x0001e20000100800 */
        /* <DEDUP_REMOVED lines=115> */
[----:B------:R0:W-:Y:S04]  /*1550*/  STL [R1+0x7c], RZ ;  /* 0x00007cff01007387 */ /* 0x0001e80000100800 */
        /* <DEDUP_REMOVED lines=31> */
[----:B------:R0:W-:Y:S01]  /*1750*/  STL [R1+0xfc], RZ ;  /* 0x0000fcff01007387 */ /* 0x0001e20000100800 */
[----:B------:R-:W-:Y:S05]  /*1760*/  BRA `(.L_x_1) ;  /* 0x00000270002c7947 */ /* 0x000fea0003800000 */
.L_x_0:
[----:B------:R-:W-:Y:S01]  /*1770*/  IABS R14, R130 ;  /* 0x00000082000e7213 */ /* 0x000fe20000000000 */
[----:B------:R-:W-:Y:S01]  /*1780*/  ULDC UR4, c[0x0][0x234] ;  /* 0x00008d0000047ab9 */ /* 0x000fe20000000800 */
[----:B------:R-:W-:Y:S01]  /*1790*/  IABS R0, R131 ;  /* 0x0000008300007213 */ /* 0x000fe20000000000 */
[----:B------:R-:W-:Y:S01]  /*17a0*/  ULDC.64 UR6, c[0x0][0x210] ;  /* 0x0000840000067ab9 */ /* 0x000fe20000000a00 */
[----:B------:R-:W0:Y:S01]  /*17b0*/  I2F.RP R3, R14 ;  /* 0x0000000e00037306 */ /* 0x000e220000209400 */
[----:B------:R-:W-:Y:S01]  /*17c0*/  IABS R8, R218 ;  /* 0x000000da00087213 */ /* 0x000fe20000000000 */
[----:B------:R-:W-:Y:S01]  /*17d0*/  ULDC.64 UR10, c[0x0][0x218] ;  /* 0x00008600000a7ab9 */ /* 0x000fe20000000a00 */
[----:B------:R-:W-:Y:S01]  /*17e0*/  ISETP.GE.AND P3, PT, R12, RZ, PT ;  /* 0x000000ff0c00720c */ /* 0x000fe20003f66270 */
[----:B------:R-:W-:Y:S01]  /*17f0*/  ULDC UR30, c[0x0][0x240] ;  /* 0x00009000001e7ab9 */ /* 0x000fe20000000800 */
[----:B------:R-:W-:Y:S01]  /*1800*/  IABS R15, R12 ;  /* 0x0000000c000f7213 */ /* 0x000fe20000000000 */
[----:B------:R-:W-:Y:S01]  /*1810*/  ULDC UR14, c[0x0][0x238] ;  /* 0x00008e00000e7ab9 */ /* 0x000fe20000000800 */
[----:B------:R-:W-:Y:S01]  /*1820*/  IABS R16, R148 ;  /* 0x0000009400107213 */ /* 0x000fe20000000000 */
[----:B------:R-:W1:Y:S01]  /*1830*/  I2F.RP R6, R0 ;  /* 0x0000000000067306 */ /* 0x000e620000209400 */
[----:B------:R-:W-:Y:S01]  /*1840*/  IABS R18, R44 ;  /* 0x0000002c00127213 */ /* 0x000fe20000000000 */
[----:B------:R-:W-:Y:S01]  /*1850*/  ULDC UR18, c[0x0][0x238] ;  /* 0x00008e0000127ab9 */ /* 0x000fe20000000800 */
[----:B------:R-:W-:Y:S01]  /*1860*/  IABS R20, R42 ;  /* 0x0000002a00147213 */ /* 0x000fe20000000000 */
[----:B------:R-:W-:Y:S01]  /*1870*/  ULDC UR22, c[0x0][0x238] ;  /* 0x00008e0000167ab9 */ /* 0x000fe20000000800 */
[----:B------:R-:W-:Y:S01]  /*1880*/  ISETP.GE.AND P5, PT, R219, RZ, PT ;  /* 0x000000ffdb00720c */ /* 0x000fe20003fa6270 */
[----:B------:R-:W-:Y:S01]  /*1890*/  ULDC UR23, c[0x0][0x238] ;  /* 0x00008e0000177ab9 */ /* 0x000fe20000000800 */
[----:B------:R-:W-:Y:S01]  /*18a0*/  ISETP.GE.AND P4, PT, R218, RZ, PT ;  /* 0x000000ffda00720c */ /* 0x000fe20003f86270 */
[----:B0-----:R-:W0:Y:S01]  /*18b0*/  MUFU.RCP R3, R3 ;  /* 0x0000000300037308 */ /* 0x001e220000001000 */
[----:B------:R-:W-:Y:S01]  /*18c0*/  IABS R198, R141 ;  /* 0x0000008d00c67213 */ /* 0x000fe20000000000 */
[----:B------:R-:W-:Y:S01]  /*18d0*/  ULDC UR26, c[0x0][0x238] ;  /* 0x00008e00001a7ab9 */ /* 0x000fe20000000800 */
[----:B------:R-:W-:Y:S01]  /*18e0*/  IABS R202, R140 ;  /* 0x0000008c00ca7213 */ /* 0x000fe20000000000 */
[----:B------:R-:W-:Y:S01]  /*18f0*/  ULDC UR27, c[0x0][0x238] ;  /* 0x00008e00001b7ab9 */ /* 0x000fe20000000800 */
[----:B------:R-:W-:Y:S01]  /*1900*/  IABS R204, R139 ;  /* 0x0000008b00cc7213 */ /* 0x000fe20000000000 */
[----:B------:R-:W-:Y:S01]  /*1910*/  ULDC UR20, c[0x0][0x238] ;  /* 0x00008e0000147ab9 */ /* 0x000fe20000000800 */
[----:B------:R-:W-:Y:S01]  /*1920*/  IABS R212, R138 ;  /* 0x0000008a00d47213 */ /* 0x000fe20000000000 */
[----:B-1----:R-:W1:Y:S01]  /*1930*/  MUFU.RCP R6, R6 ;  /* 0x0000000600067308 */ /* 0x002e620000001000 */
[----:B------:R-:W-:Y:S01]  /*1940*/  IABS R214, R137 ;  /* 0x0000008900d67213 */ /* 0x000fe20000000000 */
[----:B------:R-:W-:Y:S01]  /*1950*/  UIMAD UR20, UR20, 0x34, URZ ;  /* 0x00000034141478a4 */ /* 0x000fe2000f8e023f */
[----:B------:R-:W-:Y:S01]  /*1960*/  IABS R218, R136 ;  /* 0x0000008800da7213 */ /* 0x000fe20000000000 */
[----:B------:R-:W-:Y:S01]  /*1970*/  ULDC UR43, c[0x0][0x238] ;  /* 0x00008e00002b7ab9 */ /* 0x000fe20000000800 */
[----:B------:R-:W-:Y:S01]  /*1980*/  IABS R224, R134 ;  /* 0x0000008600e07213 */ /* 0x000fe20000000000 */
[----:B------:R-:W-:Y:S01]  /*1990*/  ULDC UR21, c[0x0][0x238] ;  /* 0x00008e0000157ab9 */ /* 0x000fe20000000800 */
[----:B------:R-:W-:Y:S01]  /*19a0*/  IABS R234, R128 ;  /* 0x0000008000ea7213 */ /* 0x000fe20000000000 */
[----:B------:R-:W-:Y:S01]  /*19b0*/  UIMAD UR43, UR43, 0x33, URZ ;  /* 0x000000332b2b78a4 */ /* 0x000fe2000f8e023f */
[----:B0-----:R-:W-:Y:S01]  /*19c0*/  VIADD R10, R3, 0xffffffe ;  /* 0x0ffffffe030a7836 */ /* 0x001fe20000000000 */
[----:B------:R-:W-:Y:S01]  /*19d0*/  IABS R230, R132 ;  /* 0x0000008400e67213 */ /* 0x000fe20000000000 */
[----:B------:R-:W-:Y:S01]  /*19e0*/  ULDC UR9, c[0x0][0x238] ;  /* 0x00008e0000097ab9 */ /* 0x000fe20000000800 */
[----:B------:R-:W-:Y:S01]  /*19f0*/  IABS R236, R126 ;  /* 0x0000007e00ec7213 */ /* 0x000fe20000000000 */
[----:B------:R0:W2:Y:S01]  /*1a00*/  F2I.FTZ.U32.TRUNC.NTZ R11, R10 ;  /* 0x0000000a000b7305 */ /* 0x0000a2000021f000 */
[----:B------:R-:W-:Y:S01]  /*1a10*/  IABS R240, R125 ;  /* 0x0000007d00f07213 */ /* 0x000fe20000000000 */
[----:B------:R-:W-:Y:S01]  /*1a20*/  UIMAD UR9, UR9, 0x30, URZ ;  /* 0x00000030090978a4 */ /* 0x000fe2000f8e023f */
[----:B------:R-:W-:Y:S01]  /*1a30*/  IABS R246, R123 ;  /* 0x0000007b00f67213 */ /* 0x000fe20000000000 */
[----:B-1----:R-:W-:Y:S01]  /*1a40*/  VIADD R4, R6, 0xffffffe ;  /* 0x0ffffffe06047836 */ /* 0x002fe20000000000 */
[----:B------:R-:W-:Y:S01]  /*1a50*/  IABS R6, R219 ;  /* 0x000000db00067213 */ /* 0x000fe20000000000 */
[----:B------:R-:W-:Y:S01]  /*1a60*/  ULDC UR29, c[0x0][0x238] ;  /* 0x00008e00001d7ab9 */ /* 0x000fe20000000800 */
[----:B------:R-:W-:Y:S01]  /*1a70*/  IABS R242, R124 ;  /* 0x0000007c00f27213 */ /* 0x000fe20000000000 */
[----:B------:R1:W3:Y:S01]  /*1a80*/  F2I.FTZ.U32.TRUNC.NTZ R5, R4 ;  /* 0x0000000400057305 */ /* 0x0002e2000021f000 */
[----:B0-----:R-:W-:Y:S01]  /*1a90*/  IMAD.MOV.U32 R10, RZ, RZ, RZ ;  /* 0x000000ffff0a7224 */ /* 0x001fe200078e00ff */
[----:B------:R-:W-:Y:S01]  /*1aa0*/  IABS R252, R49 ;  /* 0x0000003100fc7213 */ /* 0x000fe20000000000 */
[----:B------:R-:W-:Y:S01]  /*1ab0*/  UIMAD UR29, UR29, 0x2f, URZ ;  /* 0x0000002f1d1d78a4 */ /* 0x000fe2000f8e023f */
[----:B------:R-:W-:Y:S01]  /*1ac0*/  IABS R250, R9 ;  /* 0x0000000900fa7213 */ /* 0x000fe20000000000 */
[----:B------:R-:W-:Y:S01]  /*1ad0*/  ULDC UR60, c[0x0][0x238] ;  /* 0x00008e00003c7ab9 */ /* 0x000fe20000000800 */
[----:B------:R-:W-:Y:S01]  /*1ae0*/  IABS R244, R121 ;  /* 0x0000007900f47213 */ /* 0x000fe20000000000 */
[--C-:B--2---:R-:W-:Y:S01]  /*1af0*/  IMAD.MOV R13, RZ, RZ, -R11.reuse ;  /* 0x000000ffff0d7224 */ /* 0x104fe200078e0a0b */
[----:B------:R-:W-:Y:S01]  /*1b00*/  IABS R238, R117 ;  /* 0x0000007500ee7213 */ /* 0x000fe20000000000 */
[----:B-1----:R-:W-:Y:S01]  /*1b10*/  IMAD.MOV.U32 R4, RZ, RZ, RZ ;  /* 0x000000ffff047224 */ /* 0x002fe200078e00ff */
[----:B------:R-:W-:Y:S01]  /*1b20*/  IABS R248, R120 ;  /* 0x0000007800f87213 */ /* 0x000fe20000000000 */
[----:B------:R-:W-:Y:S01]  /*1b30*/  IMAD R13, R13, R14, RZ ;  /* 0x0000000e0d0d7224 */ /* 0x000fe200078e02ff */
[----:B------:R-:W-:Y:S01]  /*1b40*/  IABS R232, R118 ;  /* 0x0000007600e87213 */ /* 0x000fe20000000000 */
[----:B------:R-:W-:Y:S01]  /*1b50*/  ULDC UR19, c[0x0][0x238] ;  /* 0x00008e0000137ab9 */ /* 0x000fe20000000800 */
[----:B------:R-:W-:Y:S01]  /*1b60*/  IABS R228, R119 ;  /* 0x0000007700e47213 */ /* 0x000fe20000000000 */
[----:B------:R-:W-:Y:S01]  /*1b70*/  IMAD.HI.U32 R11, R11, R13, R10 ;  /* 0x0000000d0b0b7227 */ /* 0x000fe200078e000a */
[----:B------:R-:W-:Y:S01]  /*1b80*/  IABS R222, R115 ;  /* 0x0000007300de7213 */ /* 0x000fe20000000000 */
[----:B------:R-:W-:Y:S01]  /*1b90*/  UIMAD UR19, UR19, 0x2d, URZ ;  /* 0x0000002d131378a4 */ /* 0x000fe2000f8e023f */
[----:B------:R-:W-:Y:S01]  /*1ba0*/  IABS R226, R114 ;  /* 0x0000007200e27213 */ /* 0x000fe20000000000 */
[----:B---3--:R-:W-:Y:S01]  /*1bb0*/  IMAD.MOV R13, RZ, RZ, -R5 ;  /* 0x000000ffff0d7224 */ /* 0x008fe200078e0a05 */
[----:B------:R-:W-:Y:S01]  /*1bc0*/  IABS R220, R116 ;  /* 0x0000007400dc7213 */ /* 0x000fe20000000000 */
[C---:B------:R-:W-:Y:S01]  /*1bd0*/  IMAD.HI.U32 R3, R11.reuse, R6, RZ ;  /* 0x000000060b037227 */ /* 0x040fe200078e00ff */
[----:B------:R-:W-:Y:S01]  /*1be0*/  IABS R210, R112 ;  /* 0x0000007000d27213 */ /* 0x000fe20000000000 */
[----:B------:R-:W-:Y:S01]  /*1bf0*/  ULDC UR53, c[0x0][0x238] ;  /* 0x00008e0000357ab9 */ /* 0x000fe20000000800 */
[----:B------:R-:W-:Y:S01]  /*1c00*/  IABS R208, R113 ;  /* 0x0000007100d07213 */ /* 0x000fe20000000000 */
[----:B------:R-:W-:Y:S01]  /*1c10*/  IMAD.HI.U32 R11, R11, R8, RZ ;  /* 0x000000080b0b7227 */ /* 0x000fe200078e00ff */
[----:B------:R-:W-:Y:S01]  /*1c20*/  IABS R206, R111 ;  /* 0x0000006f00ce7213 */ /* 0x000fe20000000000 */
[----:B------:R-:W-:Y:S01]  /*1c30*/  UIMAD UR53, UR53, 0x2c, URZ ;  /* 0x0000002c353578a4 */ /* 0x000fe2000f8e023f */
[----:B------:R-:W-:Y:S01]  /*1c40*/  IABS R200, R109 ;  /* 0x0000006d00c87213 */ /* 0x000fe20000000000 */
[----:B------:R-:W-:Y:S01]  /*1c50*/  IMAD.MOV R3, RZ, RZ, -R3 ;  /* 0x000000ffff037224 */ /* 0x000fe200078e0a03 */
[----:B------:R-:W-:Y:S01]  /*1c60*/  IABS R196, R110 ;  /* 0x0000006e00c47213 */ /* 0x000fe20000000000 */
[----:B------:R-:W-:Y:S01]  /*1c70*/  IMAD.MOV R11, RZ, RZ, -R11 ;  /* 0x000000ffff0b7224 */ /* 0x000fe200078e0a0b */
[----:B------:R-:W-:Y:S01]  /*1c80*/  IABS R194, R107 ;  /* 0x0000006b00c27213 */ /* 0x000fe20000000000 */
[C---:B------:R-:W-:Y:S01]  /*1c90*/  IMAD R3, R14.reuse, R3, R6 ;  /* 0x000000030e037224 */ /* 0x040fe200078e0206 */
[----:B------:R-:W-:Y:S01]  /*1ca0*/  IABS R192, R68 ;  /* 0x0000004400c07213 */ /* 0x000fe20000000000 */
[C---:B------:R-:W-:Y:S01]  /*1cb0*/  IMAD R6, R14.reuse, R11, R8 ;  /* 0x0000000b0e067224 */ /* 0x040fe200078e0208 */
[----:B------:R-:W-:Y:S01]  /*1cc0*/  IABS R190, R105 ;  /* 0x0000006900be7213 */ /* 0x000fe20000000000 */
[----:B------:R-:W-:Y:S01]  /*1cd0*/  IMAD R13, R13, R0, RZ ;  /* 0x000000000d0d7224 */ /* 0x000fe200078e02ff */
[C---:B------:R-:W-:Y:S01]  /*1ce0*/  ISETP.GT.U32.AND P0, PT, R14.reuse, R3, PT ;  /* 0x000000030e00720c */ /* 0x040fe20003f04070 */
[----:B------:R-:W-:Y:S01]  /*1cf0*/  ULDC UR45, c[0x0][0x238] ;  /* 0x00008e00002d7ab9 */ /* 0x000fe20000000800 */
[----:B------:R-:W-:Y:S01]  /*1d00*/  ISETP.GT.U32.AND P1, PT, R14, R6, PT ;  /* 0x000000060e00720c */ /* 0x000fe20003f24070 */
[----:B------:R-:W-:Y:S01]  /*1d10*/  IMAD.HI.U32 R5, R5, R13, R4 ;  /* 0x0000000d05057227 */ /* 0x000fe200078e0004 */
[----:B------:R-:W-:Y:S01]  /*1d20*/  IABS R13, R2 ;  /* 0x00000002000d7213 */ /* 0x000fe20000000000 */
[----:B------:R-:W-:Y:S01]  /*1d30*/  UIMAD UR45, UR45, 0x2b, URZ ;  /* 0x0000002b2d2d78a4 */ /* 0x000fe2000f8e023f */
[----:B------:R-:W-:Y:S01]  /*1d40*/  IABS R188, R72 ;  /* 0x0000004800bc7213 */ /* 0x000fe20000000000 */
[----:B------:R-:W-:Y:S01]  /*1d50*/  ULDC UR38, c[0x0][0x238] ;  /* 0x00008e0000267ab9 */ /* 0x000fe20000000800 */
[----:B------:R-:W-:Y:S01]  /*1d60*/  IABS R186, R104 ;  /* 0x0000006800ba7213 */ /* 0x000fe20000000000 */
[----:B------:R-:W-:Y:S01]  /*1d70*/  IMAD.HI.U32 R12, R5, R13, RZ ;  /* 0x0000000d050c7227 */ /* 0x000fe200078e00ff */
[----:B------:R-:W-:Y:S01]  /*1d80*/  IABS R184, R76 ;  /* 0x0000004c00b87213 */ /* 0x000fe20000000000 */
[----:B------:R-:W-:Y:S01]  /*1d90*/  UIMAD UR38, UR38, 0x2a, URZ ;  /* 0x0000002a262678a4 */ /* 0x000fe2000f8e023f */
[----:B------:R-:W-:Y:S01]  /*1da0*/  IABS R182, R102 ;  /* 0x0000006600b67213 */ /* 0x000fe20000000000 */
[----:B------:R-:W-:Y:S01]  /*1db0*/  @!P0 IMAD.IADD R3, R3, 0x1, -R14 ;  /* 0x0000000103038824 */ /* 0x000fe200078e0a0e */
[----:B------:R-:W-:Y:S01]  /*1dc0*/  IABS R180, R100 ;  /* 0x0000006400b47213 */ /* 0x000fe20000000000 */
[----:B------:R-:W-:Y:S01]  /*1dd0*/  IMAD.MOV R12, RZ, RZ, -R12 ;  /* 0x000000ffff0c7224 */ /* 0x000fe200078e0a0c */
[----:B------:R-:W-:Y:S01]  /*1de0*/  IABS R178, R80 ;  /* 0x0000005000b27213 */ /* 0x000fe20000000000 */
[----:B------:R-:W-:Y:S01]  /*1df0*/  @!P1 IMAD.IADD R6, R6, 0x1, -R14 ;  /* 0x0000000106069824 */ /* 0x000fe200078e0a0e */
[----:B------:R-:W-:Y:S01]  /*1e00*/  ISETP.GT.U32.AND P0, PT, R14, R3, PT ;  /* 0x000000030e00720c */ /* 0x000fe20003f04070 */
[----:B------:R-:W-:Y:S01]  /*1e10*/  IMAD R13, R0, R12, R13 ;  /* 0x0000000c000d7224 */ /* 0x000fe200078e020d */
[----:B------:R-:W-:Y:S01]  /*1e20*/  IABS R176, R84 ;  /* 0x0000005400b07213 */ /* 0x000fe20000000000 */
[C---:B------:R-:W-:Y:S01]  /*1e30*/  IMAD.HI.U32 R8, R5.reuse, R16, RZ ;  /* 0x0000001005087227 */ /* 0x040fe200078e00ff */
[----:B------:R-:W-:Y:S01]  /*1e40*/  ISETP.GT.U32.AND P1, PT, R14, R6, PT ;  /* 0x000000060e00720c */ /* 0x000fe20003f24070 */
[----:B------:R-:W-:Y:S01]  /*1e50*/  ULDC UR17, c[0x0][0x238] ;  /* 0x00008e0000117ab9 */ /* 0x000fe20000000800 */
[C---:B------:R-:W-:Y:S01]  /*1e60*/  ISETP.GT.U32.AND P6, PT, R0.reuse, R13, PT ;  /* 0x0000000d0000720c */ /* 0x040fe20003fc4070 */
[C---:B------:R-:W-:Y:S01]  /*1e70*/  IMAD.HI.U32 R10, R5.reuse, R18, RZ ;  /* 0x00000012050a7227 */ /* 0x040fe200078e00ff */
[----:B------:R-:W-:Y:S01]  /*1e80*/  IABS R174, R88 ;  /* 0x0000005800ae7213 */ /* 0x000fe20000000000 */
[----:B------:R-:W-:Y:S01]  /*1e90*/  UIMAD UR17, UR17, 0x29, URZ ;  /* 0x00000029111178a4 */ /* 0x000fe2000f8e023f */
[----:B------:R-:W-:Y:S01]  /*1ea0*/  IABS R172, R97 ;  /* 0x0000006100ac7213 */ /* 0x000fe20000000000 */
[C---:B------:R-:W-:Y:S01]  /*1eb0*/  IMAD.HI.U32 R11, R5.reuse, R20, RZ ;  /* 0x00000014050b7227 */ /* 0x040fe200078e00ff */
[----:B------:R-:W-:Y:S01]  /*1ec0*/  IABS R170, R93 ;  /* 0x0000005d00aa7213 */ /* 0x000fe20000000000 */
[----:B------:R-:W-:Y:S01]  /*1ed0*/  ULDC UR49, c[0x0][0x238] ;  /* 0x00008e0000317ab9 */ /* 0x000fe20000000800 */
[----:B------:R-:W-:Y:S01]  /*1ee0*/  IABS R168, R94 ;  /* 0x0000005e00a87213 */ /* 0x000fe20000000000 */
[----:B------:R-:W-:Y:S01]  /*1ef0*/  IMAD.MOV R127, RZ, RZ, -R8 ;  /* 0x000000ffff7f7224 */ /* 0x000fe200078e0a08 */
[----:B------:R-:W-:Y:S01]  /*1f00*/  IABS R166, R90 ;  /* 0x0000005a00a67213 */ /* 0x000fe20000000000 */
[----:B------:R-:W-:Y:S01]  /*1f10*/  IMAD.MOV R129, RZ, RZ, -R10 ;  /* 0x000000ffff817224 */ /* 0x000fe200078e0a0a */
[----:B------:R-:W-:Y:S01]  /*1f20*/  IABS R164, R89 ;  /* 0x0000005900a47213 */ /* 0x000fe20000000000 */
[----:B------:R-:W-:Y:S01]  /*1f30*/  IMAD.HI.U32 R4, R5, R15, RZ ;  /* 0x0000000f05047227 */ /* 0x000fe200078e00ff */
[----:B------:R-:W-:Y:S01]  /*1f40*/  IABS R162, R83 ;  /* 0x0000005300a27213 */ /* 0x000fe20000000000 */
[----:B------:R-:W-:Y:S01]  /*1f50*/  UIMAD UR49, UR49, 0x28, URZ ;  /* 0x00000028313178a4 */ /* 0x000fe2000f8e023f */
[----:B------:R-:W-:Y:S01]  /*1f60*/  IABS R160, R87 ;  /* 0x0000005700a07213 */ /* 0x000fe20000000000 */
[----:B------:R-:W-:Y:S01]  /*1f70*/  IMAD.MOV R135, RZ, RZ, -R11 ;  /* 0x000000ffff877224 */ /* 0x000fe200078e0a0b */
[----:B------:R-:W-:Y:S01]  /*1f80*/  IABS R156, R71 ;  /* 0x00000047009c7213 */ /* 0x000fe20000000000 */
[C---:B------:R-:W-:Y:S01]  /*1f90*/  IMAD R8, R0.reuse, R127, R16 ;  /* 0x0000007f00087224 */ /* 0x040fe200078e0210 */
[----:B------:R-:W-:Y:S01]  /*1fa0*/  IABS R16, R36 ;  /* 0x0000002400107213 */ /* 0x000fe20000000000 */
[----:B------:R-:W-:Y:S01]  /*1fb0*/  IMAD R10, R0, R129, R18 ;  /* 0x00000081000a7224 */ /* 0x000fe200078e0212 */
[----:B------:R-:W-:Y:S01]  /*1fc0*/  IABS R18, R22 ;  /* 0x0000001600127213 */ /* 0x000fe20000000000 */
[----:B------:R-:W-:Y:S01]  /*1fd0*/  @!P0 IMAD.IADD R3, R3, 0x1, -R14 ;  /* 0x0000000103038824 */ /* 0x000fe200078e0a0e */
[----:B------:R-:W-:Y:S01]  /*1fe0*/  ISETP.NE.AND P0, PT, R130, RZ, PT ;  /* 0x000000ff8200720c */ /* 0x000fe20003f05270 */
[----:B------:R-:W-:Y:S01]  /*1ff0*/  IMAD.MOV R4, RZ, RZ, -R4 ;  /* 0x000000ffff047224 */ /* 0x000fe200078e0a04 */
[----:B------:R-:W-:Y:S01]  /*2000*/  LOP3.LUT R130, RZ, R130, RZ, 0x33, !PT ;  /* 0x00000082ff827212 */ /* 0x000fe200078e33ff */
[----:B------:R-:W-:Y:S01]  /*2010*/  IMAD R12, R0, R135, R20 ;  /* 0x00000087000c7224 */ /* 0x000fe200078e0214 */
[----:B------:R-:W-:Y:S01]  /*2020*/  IABS R20, R28 ;  /* 0x0000001c00147213 */ /* 0x000fe20000000000 */
[----:B------:R-:W-:Y:S01]  /*2030*/  @!P1 IMAD.IADD R6, R6, 0x1, -R14 ;  /* 0x0000000106069824 */ /* 0x000fe200078e0a0e */
[C---:B------:R-:W-:Y:S01]  /*2040*/  ISETP.GT.U32.AND P1, PT, R0.reuse, R8, PT ;  /* 0x000000080000720c */ /* 0x040fe20003f24070 */
[----:B------:R-:W-:Y:S01]  /*2050*/  @!P5 IMAD.MOV R3, RZ, RZ, -R3 ;  /* 0x000000ffff03d224 */ /* 0x000fe200078e0a03 */
[C---:B------:R-:W-:Y:S01]  /*2060*/  ISETP.GT.U32.AND P5, PT, R0.reuse, R10, PT ;  /* 0x0000000a0000720c */ /* 0x040fe20003fa4070 */
[----:B------:R-:W-:Y:S01]  /*2070*/  IMAD R11, R0, R4, R15 ;  /* 0x00000004000b7224 */ /* 0x000fe200078e020f */
[----:B------:R-:W-:Y:S01]  /*2080*/  IABS R14, R40 ;  /* 0x00000028000e7213 */ /* 0x000fe20000000000 */
[----:B------:R-:W-:Y:S01]  /*2090*/  @!P6 IMAD.IADD R13, R13, 0x1, -R0 ;  /* 0x000000010d0de824 */ /* 0x000fe200078e0a00 */
[----:B------:R-:W-:Y:S01]  /*20a0*/  SEL R127, R130, R3, !P0 ;  /* 0x00000003827f7207 */ /* 0x000fe20004000000 */
[----:B------:R-:W-:Y:S01]  /*20b0*/  @!P4 IMAD.MOV R6, RZ, RZ, -R6 ;  /* 0x000000ffff06c224 */ /* 0x000fe200078e0a06 */
[C---:B------:R-:W-:Y:S01]  /*20c0*/  ISETP.GT.U32.AND P4, PT, R0.reuse, R12, PT ;  /* 0x0000000c0000720c */ /* 0x040fe20003f84070 */
[C---:B------:R-:W-:Y:S01]  /*20d0*/  IMAD.HI.U32 R4, R5.reuse, R14, RZ ;  /* 0x0000000e05047227 */ /* 0x040fe200078e00ff */
[C---:B------:R-:W-:Y:S01]  /*20e0*/  ISETP.GT.U32.AND P2, PT, R0.reuse, R11, PT ;  /* 0x0000000b0000720c */ /* 0x040fe20003f44070 */
[----:B------:R-:W-:Y:S01]  /*20f0*/  ULDC UR37, c[0x0][0x238] ;  /* 0x00008e0000257ab9 */ /* 0x000fe20000000800 */
[----:B------:R-:W-:Y:S01]  /*2100*/  ISETP.GT.U32.AND P6, PT, R0, R13, PT ;  /* 0x0000000d0000720c */ /* 0x000fe20003fc4070 */
[--C-:B------:R-:W-:Y:S01]  /*2110*/  @!P1 IMAD.IADD R8, R8, 0x1, -R0.reuse ;  /* 0x0000000108089824 */ /* 0x100fe200078e0a00 */
[----:B------:R-:W-:Y:S01]  /*2120*/  SEL R3, R130, R6, !P0 ;  /* 0x0000000682037207 */ /* 0x000fe20004000000 */
[----:B------:R-:W-:Y:S01]  /*2130*/  @!P5 IMAD.IADD R10, R10, 0x1, -R0 ;  /* 0x000000010a0ad824 */ /* 0x000fe200078e0a00 */
[----:B------:R-:W-:Y:S01]  /*2140*/  ISETP.GE.AND P5, PT, R2, RZ, PT ;  /* 0x000000ff0200720c */ /* 0x000fe20003fa6270 */
[----:B------:R-:W-:Y:S01]  /*2150*/  IMAD.MOV R15, RZ, RZ, -R4 ;  /* 0x000000ffff0f7224 */ /* 0x000fe200078e0a04 */
[----:B------:R-:W-:Y:S01]  /*2160*/  ISETP.GE.AND P1, PT, R44, RZ, PT ;  /* 0x000000ff2c00720c */ /* 0x000fe20003f26270 */
[----:B------:R-:W-:Y:S01]  /*2170*/  IMAD.HI.U32 R6, R5, R16, RZ ;  /* 0x0000001005067227 */ /* 0x000fe200078e00ff */
[----:B------:R-:W-:Y:S01]  /*2180*/  IABS R44, R64 ;  /* 0x00000040002c7213 */ /* 0x000fe20000000000 */
[----:B------:R-:W-:Y:S01]  /*2190*/  UIMAD UR37, UR37, 0x27, URZ ;  /* 0x00000027252578a4 */ /* 0x000fe2000f8e023f */
[----:B------:R-:W-:Y:S01]  /*21a0*/  IABS R129, R142 ;  /* 0x0000008e00817213 */ /* 0x000fe20000000000 */
[--C-:B------:R-:W-:Y:S01]  /*21b0*/  @!P4 IMAD.IADD R12, R12, 0x1, -R0.reuse ;  /* 0x000000010c0cc824 */ /* 0x100fe200078e0a00 */
[----:B------:R-:W-:Y:S01]  /*21c0*/  ISETP.GT.U32.AND P4, PT, R0, R8, PT ;  /* 0x000000080000720c */ /* 0x000fe20003f84070 */
[--C-:B------:R-:W-:Y:S01]  /*21d0*/  @!P2 IMAD.IADD R11, R11, 0x1, -R0.reuse ;  /* 0x000000010b0ba824 */ /* 0x100fe200078e0a00 */
[----:B------:R-:W-:Y:S01]  /*21e0*/  ISETP.GE.AND P2, PT, R148, RZ, PT ;  /* 0x000000ff9400720c */ /* 0x000fe20003f46270 */
[----:B------:R-:W-:Y:S01]  /*21f0*/  @!P6 IMAD.IADD R13, R13, 0x1, -R0 ;  /* 0x000000010d0de824 */ /* 0x000fe200078e0a00 */
[C---:B------:R-:W-:Y:S01]  /*2200*/  ISETP.GT.U32.AND P6, PT, R0.reuse, R12, PT ;  /* 0x0000000c0000720c */ /* 0x040fe20003fc4070 */
[C---:B------:R-:W-:Y:S01]  /*2210*/  IMAD R14, R0.reuse, R15, R14 ;  /* 0x0000000f000e7224 */ /* 0x040fe200078e020e */
[C---:B------:R-:W-:Y:S01]  /*2220*/  ISETP.GT.U32.AND P0, PT, R0.reuse, R11, PT ;  /* 0x0000000b0000720c */ /* 0x040fe20003f04070 */
[----:B------:R-:W-:Y:S01]  /*2230*/  IMAD.MOV R15, RZ, RZ, -R6 ;  /* 0x000000ffff0f7224 */ /* 0x000fe200078e0a06 */
[----:B------:R-:W-:Y:S01]  /*2240*/  IABS R158, R79 ;  /* 0x0000004f009e7213 */ /* 0x000fe20000000000 */
[----:B------:R-:W-:Y:S01]  /*2250*/  IMAD.MOV.U32 R4, RZ, RZ, R13 ;  /* 0x000000ffff047224 */ /* 0x000fe200078e000d */
[----:B------:R-:W-:Y:S01]  /*2260*/  IABS R154, R75 ;  /* 0x0000004b009a7213 */ /* 0x000fe20000000000 */
[C---:B------:R-:W-:Y:S01]  /*2270*/  IMAD R16, R0.reuse, R15, R16 ;  /* 0x0000000f00107224 */ /* 0x040fe200078e0210 */
[----:B------:R-:W-:Y:S01]  /*2280*/  IABS R15, R50 ;  /* 0x00000032000f7213 */ /* 0x000fe20000000000 */
[----:B------:R-:W-:Y:S01]  /*2290*/  @!P5 IMAD.MOV R4, RZ, RZ, -R4 ;  /* 0x000000ffff04d224 */ /* 0x000fe200078e0a04 */
[----:B------:R-:W-:Y:S01]  /*22a0*/  ISETP.GT.U32.AND P5, PT, R0, R14, PT ;  /* 0x0000000e0000720c */ /* 0x000fe20003fa4070 */
[--C-:B------:R-:W-:Y:S01]  /*22b0*/  @!P4 IMAD.IADD R8, R8, 0x1, -R0.reuse ;  /* 0x000000010808c824 */ /* 0x100fe200078e0a00 */
[----:B------:R-:W-:Y:S01]  /*22c0*/  ISETP.GT.U32.AND P4, PT, R0, R16, PT ;  /* 0x000000100000720c */ /* 0x000fe20003f84070 */
[--C-:B------:R-:W-:Y:S01]  /*22d0*/  @!P6 IMAD.IADD R12, R12, 0x1, -R0.reuse ;  /* 0x000000010c0ce824 */ /* 0x100fe200078e0a00 */
[----:B------:R-:W-:Y:S01]  /*22e0*/  ISETP.GE.AND P6, PT, R36, RZ, PT ;  /* 0x000000ff2400720c */ /* 0x000fe20003fc6270 */
[----:B------:R-:W-:Y:S01]  /*22f0*/  @!P0 IMAD.IADD R11, R11, 0x1, -R0 ;  /* 0x000000010b0b8824 */ /* 0x000fe200078e0a00 */
[----:B------:R-:W-:Y:S01]  /*2300*/  ISETP.GT.U32.AND P0, PT, R0, R10, PT ;  /* 0x0000000a0000720c */ /* 0x000fe20003f04070 */
[----:B------:R-:W-:Y:S01]  /*2310*/  @!P2 IMAD.MOV R8, RZ, RZ, -R8 ;  /* 0x000000ffff08a224 */ /* 0x000fe200078e0a08 */
[----:B------:R-:W-:Y:S01]  /*2320*/  IABS R36, R46 ;  /* 0x0000002e00247213 */ /* 0x000fe20000000000 */
[----:B------:R-:W-:Y:S01]  /*2330*/  IMAD.MOV.U32 R6, RZ, RZ, R11 ;  /* 0x000000ffff067224 */ /* 0x000fe200078e000b */
[----:B------:R-:W-:Y:S01]  /*2340*/  IABS R152, R67 ;  /* 0x0000004300987213 */ /* 0x000fe20000000000 */
[C---:B------:R-:W-:Y:S01]  /*2350*/  IMAD.HI.U32 R11, R5.reuse, R18, RZ ;  /* 0x00000012050b7227 */ /* 0x040fe200078e00ff */
[----:B------:R-:W-:Y:S01]  /*2360*/  IABS R150, R59 ;  /* 0x0000003b00967213 */ /* 0x000fe20000000000 */
[----:B------:R-:W-:Y:S01]  /*2370*/  ULDC UR42, c[0x0][0x238] ;  /* 0x00008e00002a7ab9 */ /* 0x000fe20000000800 */
[----:B------:R-:W-:Y:S01]  /*2380*/  IABS R148, R57 ;  /* 0x0000003900947213 */ /* 0x000fe20000000000 */
[--C-:B------:R-:W-:Y:S01]  /*2390*/  @!P5 IMAD.IADD R14, R14, 0x1, -R0.reuse ;  /* 0x000000010e0ed824 */ /* 0x100fe200078e0a00 */
[----:B------:R-:W-:Y:S01]  /*23a0*/  ISETP.GE.AND P5, PT, R22, RZ, PT ;  /* 0x000000ff1600720c */ /* 0x000fe20003fa6270 */
[----:B------:R-:W-:Y:S01]  /*23b0*/  @!P4 IMAD.IADD R16, R16, 0x1, -R0 ;  /* 0x000000011010c824 */ /* 0x000fe200078e0a00 */
[----:B------:R-:W-:Y:S01]  /*23c0*/  IABS R22, R24 ;  /* 0x0000001800167213 */ /* 0x000fe20000000000 */
[----:B------:R-:W-:Y:S01]  /*23d0*/  IMAD.MOV R13, RZ, RZ, -R11 ;  /* 0x000000ffff0d7224 */ /* 0x000fe200078e0a0b */
[C---:B------:R-:W-:Y:S01]  /*23e0*/  ISETP.GT.U32.AND P4, PT, R0.reuse, R14, PT ;  /* 0x0000000e0000720c */ /* 0x040fe20003f84070 */
[C---:B------:R-:W-:Y:S01]  /*23f0*/  IMAD.HI.U32 R11, R5.reuse, R20, RZ ;  /* 0x00000014050b7227 */ /* 0x040fe200078e00ff */
[----:B------:R-:W-:Y:S01]  /*2400*/  ISETP.GT.U32.AND P2, PT, R0, R16, PT ;  /* 0x000000100000720c */ /* 0x000fe20003f44070 */
[----:B------:R-:W-:Y:S01]  /*2410*/  UIMAD UR42, UR42, 0x26, URZ ;  /* 0x000000262a2a78a4 */ /* 0x000fe2000f8e023f */
[----:B------:R-:W-:Y:S01]  /*2420*/  IABS R130, R25 ;  /* 0x0000001900827213 */ /* 0x000fe20000000000 */
[----:B------:R-:W-:Y:S01]  /*2430*/  IMAD.MOV R11, RZ, RZ, -R11 ;  /* 0x000000ffff0b7224 */ /* 0x000fe200078e0a0b */
[----:B------:R-:W-:Y:S01]  /*2440*/  ULDC UR34, c[0x0][0x238] ;  /* 0x00008e0000227ab9 */ /* 0x000fe20000000800 */
[----:B------:R-:W-:Y:S01]  /*2450*/  @!P3 IMAD.MOV R6, RZ, RZ, -R6 ;  /* 0x000000ffff06b224 */ /* 0x000fe200078e0a06 */
[----:B------:R-:W-:Y:S01]  /*2460*/  ISETP.GE.AND P3, PT, R42, RZ, PT ;  /* 0x000000ff2a00720c */ /* 0x000fe20003f66270 */
[----:B------:R-:W-:Y:S01]  /*2470*/  IMAD R20, R0, R11, R20 ;  /* 0x0000000b00147224 */ /* 0x000fe200078e0214 */
[----:B------:R-:W-:Y:S01]  /*2480*/  IABS R42, R145 ;  /* 0x00000091002a7213 */ /* 0x000fe20000000000 */
[----:B------:R-:W-:Y:S01]  /*2490*/  IMAD.HI.U32 R11, R5, R22, RZ ;  /* 0x00000016050b7227 */ /* 0x000fe200078e00ff */
[----:B------:R-:W-:Y:S01]  /*24a0*/  UIMAD UR34, UR34, 0x25, URZ ;  /* 0x00000025222278a4 */ /* 0x000fe2000f8e023f */
[----:B------:R-:W-:-:S02]  /*24b0*/  ULDC UR48, c[0x0][0x238] ;  /* 0x00008e0000307ab9 */ /* 0x000fc40000000800 */
[--C-:B------:R-:W-:Y:S01]  /*24c0*/  @!P4 IMAD.IADD R14, R14, 0x1, -R0.reuse ;  /* 0x000000010e0ec824 */ /* 0x100fe200078e0a00 */
[----:B------:R-:W-:Y:S01]  /*24d0*/  ISETP.GT.U32.AND P4, PT, R0, R20, PT ;  /* 0x000000140000720c */ /* 0x000fe20003f84070 */
[----:B------:R-:W-:Y:S01]  /*24e0*/  IMAD.MOV R11, RZ, RZ, -R11 ;  /* 0x000000ffff0b7224 */ /* 0x000fe200078e0a0b */
[----:B------:R-:W-:Y:S01]  /*24f0*/  ULDC UR13, c[0x0][0x238] ;  /* 0x00008e00000d7ab9 */ /* 0x000fe20000000800 */
[----:B------:R-:W-:Y:S01]  /*2500*/  @!P2 IMAD.IADD R16, R16, 0x1, -R0 ;  /* 0x000000011010a824 */ /* 0x000fe200078e0a00 */
[----:B------:R-:W-:Y:S01]  /*2510*/  ISETP.GE.AND P2, PT, R24, RZ, PT ;  /* 0x000000ff1800720c */ /* 0x000fe20003f46270 */
[----:B------:R-:W-:Y:S01]  /*2520*/  IMAD R22, R0, R11, R22 ;  /* 0x0000000b00167224 */ /* 0x000fe200078e0216 */
[----:B------:R-:W-:Y:S01]  /*2530*/  IABS R24, R26 ;  /* 0x0000001a00187213 */ /* 0x000fe20000000000 */
[----:B------:R-:W-:Y:S01]  /*2540*/  @!P0 IMAD.IADD R10, R10, 0x1, -R0 ;  /* 0x000000010a0a8824 */ /* 0x000fe200078e0a00 */
[----:B------:R-:W-:Y:S01]  /*2550*/  ISETP.GE.AND P0, PT, R40, RZ, PT ;  /* 0x000000ff2800720c */ /* 0x000fe20003f06270 */
[----:B------:R-:W-:Y:S01]  /*2560*/  @!P6 IMAD.MOV R16, RZ, RZ, -R16 ;  /* 0x000000ffff10e224 */ /* 0x000fe200078e0a10 */
[C---:B------:R-:W-:Y:S01]  /*2570*/  ISETP.GT.U32.AND P6, PT, R0.reuse, R22, PT ;  /* 0x000000160000720c */ /* 0x040fe20003fc4070 */
[----:B------:R-:W-:Y:S01]  /*2580*/  IMAD R18, R0, R13, R18 ;  /* 0x0000000d00127224 */ /* 0x000fe200078e0212 */
[----:B------:R-:W-:Y:S01]  /*2590*/  IABS R40, R48 ;  /* 0x0000003000287213 */ /* 0x000fe20000000000 */
[----:B------:R-:W-:Y:S01]  /*25a0*/  @!P4 IMAD.IADD R20, R20, 0x1, -R0 ;  /* 0x000000011414c824 */ /* 0x000fe200078e0a00 */
[----:B------:R-:W-:Y:S01]  /*25b0*/  UIMAD UR13, UR13, 0x23, URZ ;  /* 0x000000230d0d78a4 */ /* 0x000fe2000f8e023f */
[----:B------:R-:W-:Y:S01]  /*25c0*/  @!P3 IMAD.MOV R12, RZ, RZ, -R12 ;  /* 0x000000ffff0cb224 */ /* 0x000fe200078e0a0c */
[----:B------:R-:W-:Y:S01]  /*25d0*/  ISETP.GE.AND P3, PT, R28, RZ, PT ;  /* 0x000000ff1c00720c */ /* 0x000fe20003f66270 */
[----:B------:R-:W-:Y:S01]  /*25e0*/  @!P1 IMAD.MOV R10, RZ, RZ, -R10 ;  /* 0x000000ffff0a9224 */ /* 0x000fe200078e0a0a */
[C---:B------:R-:W-:Y:S01]  /*25f0*/  ISETP.GT.U32.AND P4, PT, R0.reuse, R20, PT ;  /* 0x000000140000720c */ /* 0x040fe20003f84070 */
[----:B------:R-:W-:Y:S01]  /*2600*/  IMAD.HI.U32 R11, R5, R24, RZ ;  /* 0x00000018050b7227 */ /* 0x000fe200078e00ff */
[----:B------:R-:W-:Y:S01]  /*2610*/  ISETP.GT.U32.AND P1, PT, R0, R18, PT ;  /* 0x000000120000720c */ /* 0x000fe20003f24070 */
[----:B------:R-:W-:Y:S01]  /*2620*/  ULDC UR55, c[0x0][0x238] ;  /* 0x00008e0000377ab9 */ /* 0x000fe20000000800 */
[----:B------:R-:W-:Y:S01]  /*2630*/  IABS R28, R32 ;  /* 0x00000020001c7213 */ /* 0x000fe20000000000 */
[----:B------:R-:W-:Y:S01]  /*2640*/  @!P0 IMAD.MOV R14, RZ, RZ, -R14 ;  /* 0x000000ffff0e8224 */ /* 0x000fe200078e0a0e */
[----:B------:R-:W-:Y:S01]  /*2650*/  ISETP.GE.AND P0, PT, R26, RZ, PT ;  /* 0x000000ff1a00720c */ /* 0x000fe20003f06270 */
[----:B------:R-:W-:Y:S01]  /*2660*/  @!P6 IMAD.IADD R22, R22, 0x1, -R0 ;  /* 0x000000011616e824 */ /* 0x000fe200078e0a00 */
[----:B------:R-:W-:Y:S01]  /*2670*/  IABS R26, R34 ;  /* 0x00000022001a7213 */ /* 0x000fe20000000000 */
[----:B------:R-:W-:Y:S01]  /*2680*/  IMAD.MOV R13, RZ, RZ, -R11 ;  /* 0x000000ffff0d7224 */ /* 0x000fe200078e0a0b */
[----:B------:R-:W-:Y:S01]  /*2690*/  UIMAD UR55, UR55, 0x22, URZ ;  /* 0x00000022373778a4 */ /* 0x000fe2000f8e023f */
[----:B------:R-:W-:Y:S01]  /*26a0*/  IMAD R3, R3, UR4, RZ ;  /* 0x0000000403037c24 */ /* 0x000fe2000f8e02ff */
[C---:B------:R-:W-:Y:S01]  /*26b0*/  ISETP.GT.U32.AND P6, PT, R0.reuse, R22, PT ;  /* 0x000000160000720c */ /* 0x040fe20003fc4070 */
[C---:B------:R-:W-:Y:S01]  /*26c0*/  IMAD.HI.U32 R11, R5.reuse, R26, RZ ;  /* 0x0000001a050b7227 */ /* 0x040fe200078e00ff */
[----:B------:R-:W-:Y:S01]  /*26d0*/  ULDC UR51, c[0x0][0x238] ;  /* 0x00008e0000337ab9 */ /* 0x000fe20000000800 */
[----:B------:R-:W-:Y:S01]  /*26e0*/  ULDC UR25, c[0x0][0x238] ;  /* 0x00008e0000197ab9 */ /* 0x000fe20000000800 */
[----:B------:R-:W-:Y:S01]  /*26f0*/  UIMAD UR51, UR51, 0x21, URZ ;  /* 0x00000021333378a4 */ /* 0x000fe2000f8e023f */
[----:B------:R-:W-:Y:S01]  /*2700*/  IMAD R24, R0, R13, R24 ;  /* 0x0000000d00187224 */ /* 0x000fe200078e0218 */
[----:B------:R-:W-:Y:S01]  /*2710*/  USHF.L.U32 UR25, UR25, 0x5, URZ ;  /* 0x0000000519197899 */ /* 0x000fe2000800063f */
[----:B------:R-:W-:Y:S01]  /*2720*/  @!P4 IMAD.IADD R20, R20, 0x1, -R0 ;  /* 0x000000011414c824 */ /* 0x000fe200078e0a00 */
[----:B------:R-:W-:Y:S01]  /*2730*/  ULDC UR33, c[0x0][0x238] ;  /* 0x00008e0000217ab9 */ /* 0x000fe20000000800 */
[----:B------:R-:W-:Y:S01]  /*2740*/  IMAD.MOV R11, RZ, RZ, -R11 ;  /* 0x000000ffff0b7224 */ /* 0x000fe200078e0a0b */
[----:B------:R-:W-:Y:S01]  /*2750*/  ISETP.GT.U32.AND P4, PT, R0, R24, PT ;  /* 0x000000180000720c */ /* 0x000fe20003f84070 */
[----:B------:R-:W-:Y:S01]  /*2760*/  @!P3 IMAD.MOV R20, RZ, RZ, -R20 ;  /* 0x000000ffff14b224 */ /* 0x000fe200078e0a14 */
[----:B------:R-:W-:Y:S01]  /*2770*/  ISETP.GE.AND P3, PT, R30, RZ, PT ;  /* 0x000000ff1e00720c */ /* 0x000fe20003f66270 */
[----:B------:R-:W-:Y:S01]  /*2780*/  @!P1 IMAD.IADD R18, R18, 0x1, -R0 ;  /* 0x0000000112129824 */ /* 0x000fe200078e0a00 */
[----:B------:R-:W-:Y:S01]  /*2790*/  IABS R30, R30 ;  /* 0x0000001e001e7213 */ /* 0x000fe20000000000 */
[C---:B------:R-:W-:Y:S01]  /*27a0*/  IMAD R26, R0.reuse, R11, R26 ;  /* 0x0000000b001a7224 */ /* 0x040fe200078e021a */
[----:B------:R-:W-:Y:S01]  /*27b0*/  UIMAD UR33, UR33, 0x1f, URZ ;  /* 0x0000001f212178a4 */ /* 0x000fe2000f8e023f */
[C---:B------:R-:W-:Y:S01]  /*27c0*/  IMAD.HI.U32 R13, R5.reuse, R28, RZ ;  /* 0x0000001c050d7227 */ /* 0x040fe200078e00ff */
[----:B------:R-:W-:Y:S01]  /*27d0*/  ISETP.GT.U32.AND P1, PT, R0, R18, PT ;  /* 0x000000120000720c */ /* 0x000fe20003f24070 */
[----:B------:R-:W-:Y:S01]  /*27e0*/  ULDC UR41, c[0x0][0x238] ;  /* 0x00008e0000297ab9 */ /* 0x000fe20000000800 */
[----:B------:R-:W-:Y:S01]  /*27f0*/  ULDC UR47, c[0x0][0x238] ;  /* 0x00008e00002f7ab9 */ /* 0x000fe20000000800 */
[----:B------:R-:W-:Y:S01]  /*2800*/  @!P6 IMAD.IADD R22, R22, 0x1, -R0 ;  /* 0x000000011616e824 */ /* 0x000fe200078e0a00 */
[----:B------:R-:W-:Y:S01]  /*2810*/  ISETP.GT.U32.AND P6, PT, R0, R26, PT ;  /* 0x0000001a0000720c */ /* 0x000fe20003fc4070 */
[----:B------:R-:W-:Y:S01]  /*2820*/  IMAD.MOV R13, RZ, RZ, -R13 ;  /* 0x000000ffff0d7224 */ /* 0x000fe200078e0a0d */
[----:B------:R-:W-:Y:S01]  /*2830*/  UIMAD UR41, UR41, 0x1e, URZ ;  /* 0x0000001e292978a4 */ /* 0x000fe2000f8e023f */
[----:B------:R-:W-:Y:S01]  /*2840*/  IMAD.HI.U32 R11, R5, R30, RZ ;  /* 0x0000001e050b7227 */ /* 0x000fe200078e00ff */
[----:B------:R-:W-:Y:S01]  /*2850*/  UIMAD UR47, UR47, 0x1d, URZ ;  /* 0x0000001d2f2f78a4 */ /* 0x000fe2000f8e023f */
[----:B------:R-:W-:-:S02]  /*2860*/  ULDC UR15, c[0x0][0x238] ;  /* 0x00008e00000f7ab9 */ /* 0x000fc40000000800 */
[----:B------:R-:W-:Y:S01]  /*2870*/  IMAD R28, R0, R13, R28 ;  /* 0x0000000d001c7224 */ /* 0x000fe200078e021c */
[----:B------:R-:W-:Y:S01]  /*2880*/  UIMAD UR15, UR15, 0x1c, URZ ;  /* 0x0000001c0f0f78a4 */ /* 0x000fe2000f8e023f */
[----:B------:R-:W-:Y:S01]  /*2890*/  IMAD.MOV R11, RZ, RZ, -R11 ;  /* 0x000000ffff0b7224 */ /* 0x000fe200078e0a0b */
[----:B------:R-:W-:Y:S01]  /*28a0*/  ULDC UR31, c[0x0][0x238] ;  /* 0x00008e00001f7ab9 */ /* 0x000fe20000000800 */
[----:B------:R-:W-:Y:S01]  /*28b0*/  @!P4 IMAD.IADD R24, R24, 0x1, -R0 ;  /* 0x000000011818c824 */ /* 0x000fe200078e0a00 */
[----:B------:R-:W-:Y:S01]  /*28c0*/  UIMAD UR31, UR31, 0x1b, URZ ;  /* 0x0000001b1f1f78a4 */ /* 0x000fe2000f8e023f */
[----:B------:R-:W-:Y:S01]  /*28d0*/  @!P2 IMAD.MOV R22, RZ, RZ, -R22 ;  /* 0x000000ffff16a224 */ /* 0x000fe200078e0a16 */
[C---:B------:R-:W-:Y:S01]  /*28e0*/  ISETP.GT.U32.AND P2, PT, R0.reuse, R28, PT ;  /* 0x0000001c0000720c */ /* 0x040fe20003f44070 */
[C---:B------:R-:W-:Y:S01]  /*28f0*/  IMAD R30, R0.reuse, R11, R30 ;  /* 0x0000000b001e7224 */ /* 0x040fe200078e021e */
[----:B------:R-:W-:Y:S01]  /*2900*/  ISETP.GT.U32.AND P4, PT, R0, R24, PT ;  /* 0x000000180000720c */ /* 0x000fe20003f84070 */
[--C-:B------:R-:W-:Y:S01]  /*2910*/  @!P1 IMAD.IADD R18, R18, 0x1, -R0.reuse ;  /* 0x0000000112129824 */ /* 0x100fe200078e0a00 */
[----:B------:R-:W-:Y:S01]  /*2920*/  ISETP.GE.AND P1, PT, R34, RZ, PT ;  /* 0x000000ff2200720c */ /* 0x000fe20003f26270 */
[----:B------:R-:W-:Y:S01]  /*2930*/  @!P6 IMAD.IADD R26, R26, 0x1, -R0 ;  /* 0x000000011a1ae824 */ /* 0x000fe200078e0a00 */
[----:B------:R-:W-:Y:S01]  /*2940*/  ISETP.GT.U32.AND P6, PT, R0, R30, PT ;  /* 0x0000001e0000720c */ /* 0x000fe20003fc4070 */
[----:B------:R-:W-:Y:S01]  /*2950*/  @!P5 IMAD.MOV R18, RZ, RZ, -R18 ;  /* 0x000000ffff12d224 */ /* 0x000fe200078e0a12 */
[----:B------:R-:W-:Y:S01]  /*2960*/  ISETP.GE.AND P5, PT, R32, RZ, PT ;  /* 0x000000ff2000720c */ /* 0x000fe20003fa6270 */
[----:B------:R-:W-:Y:S01]  /*2970*/  ULDC UR35, c[0x0][0x238] ;  /* 0x00008e0000237ab9 */ /* 0x000fe20000000800 */
[----:B------:R-:W-:Y:S01]  /*2980*/  IABS R32, R38 ;  /* 0x0000002600207213 */ /* 0x000fe20000000000 */
[----:B------:R-:W-:Y:S01]  /*2990*/  UIMAD UR35, UR35, 0x1a, URZ ;  /* 0x0000001a232378a4 */ /* 0x000fe2000f8e023f */
[----:B------:R-:W-:Y:S01]  /*29a0*/  IABS R34, R147 ;  /* 0x0000009300227213 */ /* 0x000fe20000000000 */
[----:B------:R-:W-:Y:S01]  /*29b0*/  @!P2 IMAD.IADD R28, R28, 0x1, -R0 ;  /* 0x000000011c1ca824 */ /* 0x000fe200078e0a00 */
[----:B------:R-:W-:Y:S01]  /*29c0*/  ISETP.GT.U32.AND P2, PT, R0, R26, PT ;  /* 0x0000001a0000720c */ /* 0x000fe20003f44070 */
[C---:B------:R-:W-:Y:S01]  /*29d0*/  IMAD.HI.U32 R13, R5.reuse, R32, RZ ;  /* 0x00000020050d7227 */ /* 0x040fe200078e00ff */
[----:B------:R-:W-:Y:S01]  /*29e0*/  ULDC UR39, c[0x0][0x238] ;  /* 0x00008e0000277ab9 */ /* 0x000fe20000000800 */
[----:B------:R-:W-:Y:S01]  /*29f0*/  ULDC UR8, c[0x0][0x238] ;  /* 0x00008e0000087ab9 */ /* 0x000fe20000000800 */
[----:B------:R-:W-:Y:S01]  /*2a00*/  UIMAD UR39, UR39, 0x19, URZ ;  /* 0x00000019272778a4 */ /* 0x000fe2000f8e023f */
[----:B------:R-:W-:Y:S01]  /*2a10*/  IMAD.HI.U32 R11, R5, R34, RZ ;  /* 0x00000022050b7227 */ /* 0x000fe200078e00ff */
[----:B------:R-:W-:Y:S01]  /*2a20*/  UIMAD UR8, UR8, 0x18, URZ ;  /* 0x00000018080878a4 */ /* 0x000fe2000f8e023f */
[----:B------:R-:W-:-:S02]  /*2a30*/  ULDC UR5, c[0x0][0x238] ;  /* 0x00008e0000057ab9 */ /* 0x000fc40000000800 */
[--C-:B------:R-:W-:Y:S01]  /*2a40*/  @!P4 IMAD.IADD R24, R24, 0x1, -R0.reuse ;  /* 0x000000011818c824 */ /* 0x100fe200078e0a00 */
[----:B------:R-:W-:Y:S01]  /*2a50*/  ISETP.GE.AND P4, PT, R38, RZ, PT ;  /* 0x000000ff2600720c */ /* 0x000fe20003f86270 */
[----:B------:R-:W-:Y:S01]  /*2a60*/  @!P6 IMAD.IADD R30, R30, 0x1, -R0 ;  /* 0x000000011e1ee824 */ /* 0x000fe200078e0a00 */
[----:B------:R-:W-:Y:S01]  /*2a70*/  IABS R38, R146 ;  /* 0x0000009200267213 */ /* 0x000fe20000000000 */
[----:B------:R-:W-:Y:S01]  /*2a80*/  IMAD.MOV R13, RZ, RZ, -R13 ;  /* 0x000000ffff0d7224 */ /* 0x000fe200078e0a0d */
[----:B------:R-:W-:Y:S01]  /*2a90*/  UIMAD UR5, UR5, 0x17, URZ ;  /* 0x00000017050578a4 */ /* 0x000fe2000f8e023f */
[----:B------:R-:W-:Y:S01]  /*2aa0*/  IMAD.MOV R11, RZ, RZ, -R11 ;  /* 0x000000ffff0b7224 */ /* 0x000fe200078e0a0b */
[C---:B------:R-:W-:Y:S01]  /*2ab0*/  ISETP.GT.U32.AND P6, PT, R0.reuse, R30, PT ;  /* 0x0000001e0000720c */ /* 0x040fe20003fc4070 */
[----:B------:R-:W-:Y:S01]  /*2ac0*/  @!P0 IMAD.MOV R24, RZ, RZ, -R24 ;  /* 0x000000ffff188224 */ /* 0x000fe200078e0a18 */
[C---:B------:R-:W-:Y:S01]  /*2ad0*/  ISETP.GT.U32.AND P0, PT, R0.reuse, R28, PT ;  /* 0x0000001c0000720c */ /* 0x040fe20003f04070 */
[C---:B------:R-:W-:Y:S01]  /*2ae0*/  IMAD R32, R0.reuse, R13, R32 ;  /* 0x0000000d00207224 */ /* 0x040fe200078e0220 */
[----:B------:R-:W-:Y:S01]  /*2af0*/  ULDC UR61, c[0x0][0x238] ;  /* 0x00008e00003d7ab9 */ /* 0x000fe20000000800 */
[----:B------:R-:W-:Y:S01]  /*2b00*/  IMAD R34, R0, R11, R34 ;  /* 0x0000000b00227224 */ /* 0x000fe200078e0222 */
[----:B------:R-:W-:Y:S01]  /*2b10*/  UIMAD UR61, UR61, 0x16, URZ ;  /* 0x000000163d3d78a4 */ /* 0x000fe2000f8e023f */
[C---:B------:R-:W-:Y:S01]  /*2b20*/  IMAD.HI.U32 R13, R5.reuse, R36, RZ ;  /* 0x00000024050d7227 */ /* 0x040fe200078e00ff */
[----:B------:R-:W-:Y:S01]  /*2b30*/  ULDC UR12, c[0x0][0x238] ;  /* 0x00008e00000c7ab9 */ /* 0x000fe20000000800 */
[----:B------:R-:W-:Y:S01]  /*2b40*/  ULDC UR16, c[0x0][0x238] ;  /* 0x00008e0000107ab9 */ /* 0x000fe20000000800 */
[----:B------:R-:W-:Y:S01]  /*2b50*/  UIMAD UR12, UR12, 0x15, URZ ;  /* 0x000000150c0c78a4 */ /* 0x000fe2000f8e023f */
[----:B------:R-:W-:Y:S01]  /*2b60*/  IMAD.HI.U32 R11, R5, R38, RZ ;  /* 0x00000026050b7227 */ /* 0x000fe200078e00ff */
[----:B------:R-:W-:Y:S01]  /*2b70*/  UIMAD UR16, UR16, 0x14, URZ ;  /* 0x00000014101078a4 */ /* 0x000fe2000f8e023f */
[----:B------:R-:W-:-:S02]  /*2b80*/  ULDC UR59, c[0x0][0x238] ;  /* 0x00008e00003b7ab9 */ /* 0x000fc40000000800 */
[----:B------:R-:W-:Y:S01]  /*2b90*/  IMAD.MOV R13, RZ, RZ, -R13 ;  /* 0x000000ffff0d7224 */ /* 0x000fe200078e0a0d */
[----:B------:R-:W-:Y:S01]  /*2ba0*/  UIMAD UR59, UR59, 0x13, URZ ;  /* 0x000000133b3b78a4 */ /* 0x000fe2000f8e023f */
[----:B------:R-:W-:Y:S01]  /*2bb0*/  IMAD.MOV R11, RZ, RZ, -R11 ;  /* 0x000000ffff0b7224 */ /* 0x000fe200078e0a0b */
[----:B------:R-:W-:Y:S01]  /*2bc0*/  ULDC UR54, c[0x0][0x238] ;  /* 0x00008e0000367ab9 */ /* 0x000fe20000000800 */
[----:B------:R-:W-:Y:S01]  /*2bd0*/  @!P2 IMAD.IADD R26, R26, 0x1, -R0 ;  /* 0x000000011a1aa824 */ /* 0x000fe200078e0a00 */
[C---:B------:R-:W-:Y:S01]  /*2be0*/  ISETP.GT.U32.AND P2, PT, R0.reuse, R32, PT ;  /* 0x000000200000720c */ /* 0x040fe20003f44070 */
[C---:B------:R-:W-:Y:S01]  /*2bf0*/  IMAD R36, R0.reuse, R13, R36 ;  /* 0x0000000d00247224 */ /* 0x040fe200078e0224 */
[----:B------:R-:W-:Y:S01]  /*2c00*/  UIMAD UR54, UR54, 0x12, URZ ;  /* 0x00000012363678a4 */ /* 0x000fe2000f8e023f */
[C---:B------:R-:W-:Y:S01]  /*2c10*/  IMAD R38, R0.reuse, R11, R38 ;  /* 0x0000000b00267224 */ /* 0x040fe200078e0226 */
[----:B------:R-:W-:Y:S01]  /*2c20*/  ULDC UR52, c[0x0][0x238] ;  /* 0x00008e0000347ab9 */ /* 0x000fe20000000800 */
[----:B------:R-:W-:Y:S01]  /*2c30*/  @!P1 IMAD.MOV R26, RZ, RZ, -R26 ;  /* 0x000000ffff1a9224 */ /* 0x000fe200078e0a1a */
[----:B------:R-:W-:Y:S01]  /*2c40*/  ISETP.GT.U32.AND P1, PT, R0, R34, PT ;  /* 0x000000220000720c */ /* 0x000fe20003f24070 */
[--C-:B------:R-:W-:Y:S01]  /*2c50*/  @!P0 IMAD.IADD R28, R28, 0x1, -R0.reuse ;  /* 0x000000011c1c8824 */ /* 0x100fe200078e0a00 */
[----:B------:R-:W-:Y:S01]  /*2c60*/  ISETP.GT.U32.AND P0, PT, R0, R36, PT ;  /* 0x000000240000720c */ /* 0x000fe20003f04070 */
[----:B------:R-:W-:Y:S01]  /*2c70*/  @!P6 IMAD.IADD R30, R30, 0x1, -R0 ;  /* 0x000000011e1ee824 */ /* 0x000fe200078e0a00 */
[----:B------:R-:W-:Y:S01]  /*2c80*/  ISETP.GT.U32.AND P6, PT, R0, R38, PT ;  /* 0x000000260000720c */ /* 0x000fe20003fc4070 */
[----:B------:R-:W-:Y:S01]  /*2c90*/  IMAD.HI.U32 R11, R5, R40, RZ ;  /* 0x00000028050b7227 */ /* 0x000fe200078e00ff */
[----:B------:R-:W-:Y:S01]  /*2ca0*/  UIMAD UR52, UR52, 0x11, URZ ;  /* 0x00000011343478a4 */ /* 0x000fe2000f8e023f */
[----:B------:R-:W-:-:S02]  /*2cb0*/  ULDC UR50, c[0x0][0x238] ;  /* 0x00008e0000327ab9 */ /* 0x000fc40000000800 */
[----:B------:R-:W-:Y:S01]  /*2cc0*/  IMAD.MOV R11, RZ, RZ, -R11 ;  /* 0x000000ffff0b7224 */ /* 0x000fe200078e0a0b */
[----:B------:R-:W-:Y:S01]  /*2cd0*/  USHF.L.U32 UR50, UR50, 0x4, URZ ;  /* 0x0000000432327899 */ /* 0x000fe2000800063f */
[--C-:B------:R-:W-:Y:S01]  /*2ce0*/  @!P2 IMAD.IADD R32, R32, 0x1, -R0.reuse ;  /* 0x000000012020a824 */ /* 0x100fe200078e0a00 */
[----:B------:R-:W-:Y:S01]  /*2cf0*/  ISETP.GE.AND P2, PT, R147, RZ, PT ;  /* 0x000000ff9300720c */ /* 0x000fe20003f46270 */
[--C-:B------:R-:W-:Y:S01]  /*2d00*/  @!P1 IMAD.IADD R34, R34, 0x1, -R0.reuse ;  /* 0x0000000122229824 */ /* 0x100fe200078e0a00 */
[----:B------:R-:W-:Y:S01]  /*2d10*/  ULDC UR24, c[0x0][0x238] ;  /* 0x00008e0000187ab9 */ /* 0x000fe20000000800 */
[--C-:B------:R-:W-:Y:S01]  /*2d20*/  @!P0 IMAD.IADD R36, R36, 0x1, -R0.reuse ;  /* 0x0000000124248824 */ /* 0x100fe200078e0a00 */
[----:B------:R-:W-:Y:S01]  /*2d30*/  ISETP.GT.U32.AND P1, PT, R0, R32, PT ;  /* 0x000000200000720c */ /* 0x000fe20003f24070 */
[----:B------:R-:W-:Y:S01]  /*2d40*/  @!P6 IMAD.IADD R38, R38, 0x1, -R0 ;  /* 0x000000012626e824 */ /* 0x000fe200078e0a00 */
[C---:B------:R-:W-:Y:S01]  /*2d50*/  ISETP.GT.U32.AND P0, PT, R0.reuse, R34, PT ;  /* 0x000000220000720c */ /* 0x040fe20003f04070 */
[----:B------:R-:W-:Y:S01]  /*2d60*/  IMAD.HI.U32 R13, R5, R42, RZ ;  /* 0x0000002a050d7227 */ /* 0x000fe200078e00ff */
[----:B------:R-:W-:Y:S01]  /*2d70*/  ISETP.GT.U32.AND P6, PT, R0, R36, PT ;  /* 0x000000240000720c */ /* 0x000fe20003fc4070 */
[----:B------:R-:W-:-:S02]  /*2d80*/  UIMAD UR24, UR24, 0xf, URZ ;  /* 0x0000000f181878a4 */ /* 0x000fc4000f8e023f */
[----:B------:R-:W-:Y:S01]  /*2d90*/  @!P5 IMAD.MOV R28, RZ, RZ, -R28 ;  /* 0x000000ffff1cd224 */ /* 0x000fe200078e0a1c */
[C---:B------:R-:W-:Y:S01]  /*2da0*/  ISETP.GT.U32.AND P5, PT, R0.reuse, R38, PT ;  /* 0x000000260000720c */ /* 0x040fe20003fa4070 */
[C---:B------:R-:W-:Y:S01]  /*2db0*/  IMAD R40, R0.reuse, R11, R40 ;  /* 0x0000000b00287224 */ /* 0x040fe200078e0228 */
[----:B------:R-:W-:Y:S01]  /*2dc0*/  ULDC UR28, c[0x0][0x238] ;  /* 0x00008e00001c7ab9 */ /* 0x000fe20000000800 */
[----:B------:R-:W-:Y:S01]  /*2dd0*/  IMAD.MOV R13, RZ, RZ, -R13 ;  /* 0x000000ffff0d7224 */ /* 0x000fe200078e0a0d */
[----:B------:R-:W-:Y:S01]  /*2de0*/  UIMAD UR28, UR28, 0xe, URZ ;  /* 0x0000000e1c1c78a4 */ /* 0x000fe2000f8e023f */
[C---:B------:R-:W-:Y:S01]  /*2df0*/  IMAD.HI.U32 R11, R5.reuse, R44, RZ ;  /* 0x0000002c050b7227 */ /* 0x040fe200078e00ff */
[----:B------:R-:W-:Y:S01]  /*2e00*/  ULDC UR32, c[0x0][0x238] ;  /* 0x00008e0000207ab9 */ /* 0x000fe20000000800 */
[----:B------:R-:W-:Y:S01]  /*2e10*/  ULDC UR36, c[0x0][0x238] ;  /* 0x00008e0000247ab9 */ /* 0x000fe20000000800 */
[----:B------:R-:W-:Y:S01]  /*2e20*/  UIMAD UR32, UR32, 0xd, URZ ;  /* 0x0000000d202078a4 */ /* 0x000fe2000f8e023f */
[C---:B------:R-:W-:Y:S01]  /*2e30*/  IMAD R42, R0.reuse, R13, R42 ;  /* 0x0000000d002a7224 */ /* 0x040fe200078e022a */
[----:B------:R-:W-:Y:S01]  /*2e40*/  IABS R13, R62 ;  /* 0x0000003e000d7213 */ /* 0x000fe20000000000 */
[----:B------:R-:W-:Y:S01]  /*2e50*/  IMAD.MOV R11, RZ, RZ, -R11 ;  /* 0x000000ffff0b7224 */ /* 0x000fe200078e0a0b */
[----:B------:R-:W-:Y:S01]  /*2e60*/  UIMAD UR36, UR36, 0xc, URZ ;  /* 0x0000000c242478a4 */ /* 0x000fe2000f8e023f */
[----:B------:R-:W-:Y:S01]  /*2e70*/  @!P3 IMAD.MOV R30, RZ, RZ, -R30 ;  /* 0x000000ffff1eb224 */ /* 0x000fe200078e0a1e */
[----:B------:R-:W-:Y:S01]  /*2e80*/  ISETP.GT.U32.AND P3, PT, R0, R40, PT ;  /* 0x000000280000720c */ /* 0x000fe20003f64070 */
[----:B------:R-:W-:Y:S01]  /*2e90*/  @!P0 IMAD.IADD R34, R34, 0x1, -R0 ;  /* 0x0000000122228824 */ /* 0x000fe200078e0a00 */
[C---:B------:R-:W-:Y:S01]  /*2ea0*/  ISETP.GT.U32.AND P0, PT, R0.reuse, R42, PT ;  /* 0x0000002a0000720c */ /* 0x040fe20003f04070 */
[----:B------:R-:W-:Y:S01]  /*2eb0*/  IMAD R44, R0, R11, R44 ;  /* 0x0000000b002c7224 */ /* 0x000fe200078e022c */
[----:B------:R-:W-:Y:S01]  /*2ec0*/  ULDC UR40, c[0x0][0x238] ;  /* 0x00008e0000287ab9 */ /* 0x000fe20000000800 */
[--C-:B------:R-:W-:Y:S01]  /*2ed0*/  @!P5 IMAD.IADD R38, R38, 0x1, -R0.reuse ;  /* 0x000000012626d824 */ /* 0x100fe200078e0a00 */
[----:B------:R-:W-:Y:S01]  /*2ee0*/  UIMAD UR40, UR40, 0xb, URZ ;  /* 0x0000000b282878a4 */ /* 0x000fe2000f8e023f */
[--C-:B------:R-:W-:Y:S01]  /*2ef0*/  @!P1 IMAD.IADD R32, R32, 0x1, -R0.reuse ;  /* 0x0000000120209824 */ /* 0x100fe200078e0a00 */
[----:B------:R-:W-:Y:S01]  /*2f00*/  ISETP.GT.U32.AND P5, PT, R0, R44, PT ;  /* 0x0000002c0000720c */ /* 0x000fe20003fa4070 */
[--C-:B------:R-:W-:Y:S01]  /*2f10*/  @!P6 IMAD.IADD R36, R36, 0x1, -R0.reuse ;  /* 0x000000012424e824 */ /* 0x100fe200078e0a00 */
[----:B------:R-:W-:Y:S01]  /*2f20*/  ISETP.GE.AND P1, PT, R46, RZ, PT ;  /* 0x000000ff2e00720c */ /* 0x000fe20003f26270 */
[----:B------:R-:W-:Y:S01]  /*2f30*/  IMAD.MOV.U32 R46, RZ, RZ, R13 ;  /* 0x000000ffff2e7224 */ /* 0x000fe200078e000d */
[----:B------:R-:W-:Y:S01]  /*2f40*/  IABS R13, R58 ;  /* 0x0000003a000d7213 */ /* 0x000fe20000000000 */
[--C-:B------:R-:W-:Y:S01]  /*2f50*/  @!P3 IMAD.IADD R40, R40, 0x1, -R0.reuse ;  /* 0x000000012828b824 */ /* 0x100fe200078e0a00 */
[----:B------:R-:W-:Y:S01]  /*2f60*/  ISETP.GE.AND P3, PT, R48, RZ, PT ;  /* 0x000000ff3000720c */ /* 0x000fe20003f66270 */
[----:B------:R-:W-:Y:S01]  /*2f70*/  IMAD.HI.U32 R11, R5, R46, RZ ;  /* 0x0000002e050b7227 */ /* 0x000fe200078e00ff */
[----:B------:R-:W-:Y:S01]  /*2f80*/  ISETP.GE.AND P6, PT, R146, RZ, PT ;  /* 0x000000ff9200720c */ /* 0x000fe20003fc6270 */
[----:B------:R-:W-:Y:S01]  /*2f90*/  ULDC UR44, c[0x0][0x238] ;  /* 0x00008e00002c7ab9 */ /* 0x000fe20000000800 */
[----:B------:R-:W-:Y:S01]  /*2fa0*/  IABS R146, R45 ;  /* 0x0000002d00927213 */ /* 0x000fe20000000000 */
[--C-:B------:R-:W-:Y:S01]  /*2fb0*/  @!P0 IMAD.IADD R42, R42, 0x1, -R0.reuse ;  /* 0x000000012a2a8824 */ /* 0x100fe200078e0a00 */
[----:B------:R-:W-:Y:S01]  /*2fc0*/  ISETP.GE.AND P0, PT, R145, RZ, PT ;  /* 0x000000ff9100720c */ /* 0x000fe20003f06270 */
[----:B------:R-:W-:Y:S01]  /*2fd0*/  IMAD.MOV R11, RZ, RZ, -R11 ;  /* 0x000000ffff0b7224 */ /* 0x000fe200078e0a0b */
[----:B------:R-:W-:Y:S01]  /*2fe0*/  UIMAD UR44, UR44, 0xa, URZ ;  /* 0x0000000a2c2c78a4 */ /* 0x000fe2000f8e023f */
[----:B------:R-:W-:Y:S01]  /*2ff0*/  IMAD.MOV.U32 R48, RZ, RZ, R13 ;  /* 0x000000ffff307224 */ /* 0x000fe200078e000d */
[----:B------:R-:W-:Y:S01]  /*3000*/  ULDC UR46, c[0x0][0x238] ;  /* 0x00008e00002e7ab9 */ /* 0x000fe20000000800 */
[----:B------:R-:W-:Y:S01]  /*3010*/  @!P5 IMAD.IADD R44, R44, 0x1, -R0 ;  /* 0x000000012c2cd824 */ /* 0x000fe200078e0a00 */
[C---:B------:R-:W-:Y:S01]  /*3020*/  ISETP.GT.U32.AND P5, PT, R0.reuse, R42, PT ;  /* 0x0000002a0000720c */ /* 0x040fe20003fa4070 */
[----:B------:R-:W-:Y:S01]  /*3030*/  IMAD R46, R0, R11, R46 ;  /* 0x0000000b002e7224 */ /* 0x000fe200078e022e */
[----:B------:R-:W-:Y:S01]  /*3040*/  USHF.L.U32 UR46, UR46, 0x3, URZ ;  /* 0x000000032e2e7899 */ /* 0x000fe2000800063f */
[----:B------:R-:W-:-:S04]  /*3050*/  IMAD.HI.U32 R11, R5, R48, RZ ;  /* 0x00000030050b7227 */ /* 0x000fc800078e00ff */
[----:B------:R-:W-:Y:S02]  /*3060*/  IMAD.MOV R11, RZ, RZ, -R11 ;  /* 0x000000ffff0b7224 */ /* 0x000fe400078e0a0b */
[----:B------:R-:W-:Y:S01]  /*3070*/  @!P1 IMAD.MOV R36, RZ, RZ, -R36 ;  /* 0x000000ffff249224 */ /* 0x000fe200078e0a24 */
[C---:B------:R-:W-:Y:S01]  /*3080*/  ISETP.GT.U32.AND P1, PT, R0.reuse, R46, PT ;  /* 0x0000002e0000720c */ /* 0x040fe20003f24070 */
[----:B------:R-:W-:Y:S02]  /*3090*/  IMAD R48, R0, R11, R48 ;  /* 0x0000000b00307224 */ /* 0x000fe400078e0230 */
[----:B------:R-:W-:Y:S02]  /*30a0*/  @!P5 IMAD.IADD R42, R42, 0x1, -R0 ;  /* 0x000000012a2ad824 */ /* 0x000fe400078e0a00 */
[----:B------:R-:W-:Y:S01]  /*30b0*/  IMAD.MOV.U32 R13, RZ, RZ, R15 ;  /* 0x000000ffff0d7224 */ /* 0x000fe200078e000f */
[C---:B------:R-:W-:Y:S01]  /*30c0*/  ISETP.GT.U32.AND P5, PT, R0.reuse, R48, PT ;  /* 0x000000300000720c */ /* 0x040fe20003fa4070 */
[----:B------:R-:W-:Y:S01]  /*30d0*/  @!P2 IMAD.MOV R34, RZ, RZ, -R34 ;  /* 0x000000ffff22a224 */ /* 0x000fe200078e0a22 */
[C---:B------:R-:W-:Y:S01]  /*30e0*/  ISETP.GT.U32.AND P2, PT, R0.reuse, R44, PT ;  /* 0x0000002c0000720c */ /* 0x040fe20003f44070 */
[----:B------:R-:W-:Y:S01]  /*30f0*/  @!P4 IMAD.MOV R32, RZ, RZ, -R32 ;  /* 0x000000ffff20c224 */ /* 0x000fe200078e0a20 */
[----:B------:R-:W-:Y:S01]  /*3100*/  ISETP.GT.U32.AND P4, PT, R0, R40, PT ;  /* 0x000000280000720c */ /* 0x000fe20003f84070 */
[----:B------:R-:W-:Y:S01]  /*3110*/  IMAD.HI.U32 R11, R5, R13, RZ ;  /* 0x0000000d050b7227 */ /* 0x000fe200078e00ff */
[----:B------:R-:W-:-:S03]  /*3120*/  IABS R15, R52 ;  /* 0x00000034000f7213 */ /* 0x000fc60000000000 */
[----:B------:R-:W-:Y:S01]  /*3130*/  @!P6 IMAD.MOV R38, RZ, RZ, -R38 ;  /* 0x000000ffff26e224 */ /* 0x000fe200078e0a26 */
[----:B------:R-:W-:Y:S01]  /*3140*/  ISETP.GE.AND P6, PT, R64, RZ, PT ;  /* 0x000000ff4000720c */ /* 0x000fe20003fc6270 */
[----:B------:R-:W-:Y:S01]  /*3150*/  IMAD.MOV R11, RZ, RZ, -R11 ;  /* 0x000000ffff0b7224 */ /* 0x000fe200078e0a0b */
[----:B------:R-:W-:Y:S01]  /*3160*/  IABS R64, R143 ;  /* 0x0000008f00407213 */ /* 0x000fe20000000000 */
[--C-:B------:R-:W-:Y:S02]  /*3170*/  @!P5 IMAD.IADD R48, R48, 0x1, -R0.reuse ;  /* 0x000000013030d824 */ /* 0x100fe400078e0a00 */
[----:B------:R-:W-:Y:S01]  /*3180*/  @!P1 IMAD.IADD R46, R46, 0x1, -R0 ;  /* 0x000000012e2e9824 */ /* 0x000fe200078e0a00 */
[----:B------:R-:W-:Y:S01]  /*3190*/  ISETP.GE.AND P1, PT, R50, RZ, PT ;  /* 0x000000ff3200720c */ /* 0x000fe20003f26270 */
[C---:B------:R-:W-:Y:S01]  /*31a0*/  IMAD R50, R0.reuse, R11, R13 ;  /* 0x0000000b00327224 */ /* 0x040fe200078e020d */
[----:B------:R-:W-:Y:S01]  /*31b0*/  ISETP.GT.U32.AND P5, PT, R0, R48, PT ;  /* 0x000000300000720c */ /* 0x000fe20003fa4070 */
[----:B------:R-:W-:-:S04]  /*31c0*/  IMAD.HI.U32 R11, R5, R15, RZ ;  /* 0x0000000f050b7227 */ /* 0x000fc800078e00ff */
[--C-:B------:R-:W-:Y:S01]  /*31d0*/  @!P2 IMAD.IADD R44, R44, 0x1, -R0.reuse ;  /* 0x000000012c2ca824 */ /* 0x100fe200078e0a00 */
[----:B------:R-:W-:Y:S01]  /*31e0*/  ISETP.GE.AND P2, PT, R58, RZ, PT ;  /* 0x000000ff3a00720c */ /* 0x000fe20003f46270 */
[----:B------:R-:W-:Y:S01]  /*31f0*/  @!P4 IMAD.IADD R40, R40, 0x1, -R0 ;  /* 0x000000012828c824 */ /* 0x000fe200078e0a00 */
[----:B------:R-:W-:Y:S01]  /*3200*/  ISETP.GE.AND P4, PT, R62, RZ, PT ;  /* 0x000000ff3e00720c */ /* 0x000fe20003f86270 */
[----:B------:R-:W-:Y:S01]  /*3210*/  IMAD.MOV R11, RZ, RZ, -R11 ;  /* 0x000000ffff0b7224 */ /* 0x000fe200078e0a0b */
[----:B------:R-:W-:Y:S01]  /*3220*/  IABS R58, R56 ;  /* 0x00000038003a7213 */ /* 0x000fe20000000000 */
[----:B------:R-:W-:Y:S01]  /*3230*/  @!P6 IMAD.MOV R44, RZ, RZ, -R44 ;  /* 0x000000ffff2ce224 */ /* 0x000fe200078e0a2c */
[----:B------:R-:W-:Y:S01]  /*3240*/  ISETP.GE.AND P6, PT, R52, RZ, PT ;  /* 0x000000ff3400720c */ /* 0x000fe20003fc6270 */
[----:B------:R-:W-:Y:S01]  /*3250*/  @!P3 IMAD.MOV R40, RZ, RZ, -R40 ;  /* 0x000000ffff28b224 */ /* 0x000fe200078e0a28 */
[C---:B------:R-:W-:Y:S01]  /*3260*/  ISETP.GT.U32.AND P3, PT, R0.reuse, R46, PT ;  /* 0x0000002e0000720c */ /* 0x040fe20003f64070 */
[----:B------:R-:W-:Y:S01]  /*3270*/  @!P0 IMAD.MOV R42, RZ, RZ, -R42 ;  /* 0x000000ffff2a8224 */ /* 0x000fe200078e0a2a */
[C---:B------:R-:W-:Y:S01]  /*3280*/  ISETP.GT.U32.AND P0, PT, R0.reuse, R50, PT ;  /* 0x000000320000720c */ /* 0x040fe20003f04070 */
[----:B------:R-:W-:Y:S01]  /*3290*/  IMAD R52, R0, R11, R15 ;  /* 0x0000000b00347224 */ /* 0x000fe200078e020f */
[----:B------:R-:W-:Y:S01]  /*32a0*/  IABS R62, R54 ;  /* 0x00000036003e7213 */ /* 0x000fe20000000000 */
[----:B------:R-:W-:Y:S01]  /*32b0*/  @!P5 IMAD.IADD R48, R48, 0x1, -R0 ;  /* 0x000000013030d824 */ /* 0x000fe200078e0a00 */
[----:B------:R-:W-:Y:S01]  /*32c0*/  IABS R15, R60 ;  /* 0x0000003c000f7213 */ /* 0x000fe20000000000 */
[----:B------:R-:W-:Y:S01]  /*32d0*/  IMAD.HI.U32 R11, R5, R58, RZ ;  /* 0x0000003a050b7227 */ /* 0x000fe200078e00ff */
[----:B------:R-:W-:-:S03]  /*32e0*/  ISETP.GT.U32.AND P5, PT, R0, R52, PT ;  /* 0x000000340000720c */ /* 0x000fc60003fa4070 */
[----:B------:R-:W-:Y:S02]  /*32f0*/  IMAD.MOV R11, RZ, RZ, -R11 ;  /* 0x000000ffff0b7224 */ /* 0x000fe400078e0a0b */
[--C-:B------:R-:W-:Y:S01]  /*3300*/  @!P3 IMAD.IADD R46, R46, 0x1, -R0.reuse ;  /* 0x000000012e2eb824 */ /* 0x100fe200078e0a00 */
[----:B------:R-:W-:Y:S01]  /*3310*/  ISETP.GE.AND P3, PT, R56, RZ, PT ;  /* 0x000000ff3800720c */ /* 0x000fe20003f66270 */
[----:B------:R-:W-:Y:S01]  /*3320*/  @!P0 IMAD.IADD R50, R50, 0x1, -R0 ;  /* 0x0000000132328824 */ /* 0x000fe200078e0a00 */
[----:B------:R-:W-:Y:S01]  /*3330*/  ISETP.GE.AND P0, PT, R54, RZ, PT ;  /* 0x000000ff3600720c */ /* 0x000fe20003f06270 */
[----:B------:R-:W-:Y:S02]  /*3340*/  @!P4 IMAD.MOV R46, RZ, RZ, -R46 ;  /* 0x000000ffff2ec224 */ /* 0x000fe400078e0a2e */
[C---:B------:R-:W-:Y:S01]  /*3350*/  IMAD R54, R0.reuse, R11, R58 ;  /* 0x0000000b00367224 */ /* 0x040fe200078e023a */
[----:B------:R-:W-:Y:S01]  /*3360*/  ISETP.GT.U32.AND P4, PT, R0, R50, PT ;  /* 0x000000320000720c */ /* 0x000fe20003f84070 */
[----:B------:R-:W-:-:S02]  /*3370*/  @!P5 IMAD.IADD R52, R52, 0x1, -R0 ;  /* 0x000000013434d824 */ /* 0x000fc400078e0a00 */
[----:B------:R-:W-:-:S03]  /*3380*/  IMAD.HI.U32 R13, R5, R62, RZ ;  /* 0x0000003e050d7227 */ /* 0x000fc600078e00ff */
[----:B------:R-:W-:Y:S01]  /*3390*/  ISETP.GT.U32.AND P5, PT, R0, R52, PT ;  /* 0x000000340000720c */ /* 0x000fe20003fa4070 */
[----:B------:R-:W-:Y:S02]  /*33a0*/  IMAD.MOV.U32 R58, RZ, RZ, R15 ;  /* 0x000000ffff3a7224 */ /* 0x000fe400078e000f */
[----:B------:R-:W-:Y:S02]  /*33b0*/  IMAD.MOV R13, RZ, RZ, -R13 ;  /* 0x000000ffff0d7224 */ /* 0x000fe400078e0a0d */
[----:B------:R-:W-:-:S04]  /*33c0*/  IMAD.HI.U32 R11, R5, R58, RZ ;  /* 0x0000003a050b7227 */ /* 0x000fc800078e00ff */
[----:B------:R-:W-:Y:S01]  /*33d0*/  IMAD R56, R0, R13, R62 ;  /* 0x0000000d00387224 */ /* 0x000fe200078e023e */
[----:B------:R-:W-:Y:S01]  /*33e0*/  IABS R62, R144 ;  /* 0x00000090003e7213 */ /* 0x000fe20000000000 */
[----:B------:R-:W-:Y:S02]  /*33f0*/  IMAD.MOV R11, RZ, RZ, -R11 ;  /* 0x000000ffff0b7224 */ /* 0x000fe400078e0a0b */
[----:B------:R-:W-:Y:S01]  /*3400*/  @!P4 IMAD.IADD R50, R50, 0x1, -R0 ;  /* 0x000000013232c824 */ /* 0x000fe200078e0a00 */
[C---:B------:R-:W-:Y:S01]  /*3410*/  ISETP.GT.U32.AND P4, PT, R0.reuse, R56, PT ;  /* 0x000000380000720c */ /* 0x040fe20003f84070 */
[C---:B------:R-:W-:Y:S02]  /*3420*/  IMAD R58, R0.reuse, R11, R58 ;  /* 0x0000000b003a7224 */ /* 0x040fe400078e023a */
[----:B------:R-:W-:Y:S01]  /*3430*/  @!P2 IMAD.MOV R48, RZ, RZ, -R48 ;  /* 0x000000ffff30a224 */ /* 0x000fe200078e0a30 */
[----:B------:R-:W-:Y:S01]  /*3440*/  ISETP.GT.U32.AND P2, PT, R0, R54, PT ;  /* 0x000000360000720c */ /* 0x000fe20003f44070 */
[----:B------:R-:W-:Y:S01]  /*3450*/  @!P5 IMAD.IADD R52, R52, 0x1, -R0 ;  /* 0x000000013434d824 */ /* 0x000fe200078e0a00 */
[----:B------:R-:W-:Y:S01]  /*3460*/  ISETP.GT.U32.AND P5, PT, R0, R58, PT ;  /* 0x0000003a0000720c */ /* 0x000fe20003fa4070 */
[----:B------:R-:W-:-:S04]  /*3470*/  IMAD.HI.U32 R11, R5, R62, RZ ;  /* 0x0000003e050b7227 */ /* 0x000fc800078e00ff */
[----:B------:R-:W-:Y:S02]  /*3480*/  IMAD.MOV R11, RZ, RZ, -R11 ;  /* 0x000000ffff0b7224 */ /* 0x000fe400078e0a0b */
[----:B------:R-:W-:Y:S02]  /*3490*/  @!P4 IMAD.IADD R56, R56, 0x1, -R0 ;  /* 0x000000013838c824 */ /* 0x000fe400078e0a00 */
[----:B------:R-:W-:-:S04]  /*34a0*/  IMAD.HI.U32 R13, R5, R64, RZ ;  /* 0x00000040050d7227 */ /* 0x000fc800078e00ff */
[----:B------:R-:W-:Y:S01]  /*34b0*/  @!P2 IMAD.IADD R54, R54, 0x1, -R0 ;  /* 0x000000013636a824 */ /* 0x000fe200078e0a00 */
[----:B------:R-:W-:Y:S01]  /*34c0*/  ISETP.GE.AND P2, PT, R60, RZ, PT ;  /* 0x000000ff3c00720c */ /* 0x000fe20003f46270 */
[----:B------:R-:W-:Y:S02]  /*34d0*/  IMAD R60, R0, R11, R62 ;  /* 0x0000000b003c7224 */ /* 0x000fe400078e023e */
[----:B------:R-:W-:Y:S01]  /*34e0*/  @!P5 IMAD.IADD R58, R58, 0x1, -R0 ;  /* 0x000000013a3ad824 */ /* 0x000fe200078e0a00 */
[C---:B------:R-:W-:Y:S01]  /*34f0*/  ISETP.GT.U32.AND P5, PT, R0.reuse, R56, PT ;  /* 0x000000380000720c */ /* 0x040fe20003fa4070 */
[----:B------:R-:W-:Y:S01]  /*3500*/  IMAD.HI.U32 R15, R5, R129, RZ ;  /* 0x00000081050f7227 */ /* 0x000fe200078e00ff */
[----:B------:R-:W-:-:S03]  /*3510*/  ISETP.GT.U32.AND P4, PT, R0, R54, PT ;  /* 0x000000360000720c */ /* 0x000fc60003f84070 */
[----:B------:R-:W-:Y:S01]  /*3520*/  @!P6 IMAD.MOV R52, RZ, RZ, -R52 ;  /* 0x000000ffff34e224 */ /* 0x000fe200078e0a34 */
[----:B------:R-:W-:Y:S01]  /*3530*/  ISETP.GT.U32.AND P6, PT, R0, R60, PT ;  /* 0x0000003c0000720c */ /* 0x000fe20003fc4070 */
[----:B------:R-:W-:Y:S02]  /*3540*/  IMAD.MOV R13, RZ, RZ, -R13 ;  /* 0x000000ffff0d7224 */ /* 0x000fe400078e0a0d */
[----:B------:R-:W-:Y:S02]  /*3550*/  IMAD.MOV R15, RZ, RZ, -R15 ;  /* 0x000000ffff0f7224 */ /* 0x000fe400078e0a0f */
[----:B------:R-:W-:-:S04]  /*3560*/  IMAD.HI.U32 R11, R5, R198, RZ ;  /* 0x000000c6050b7227 */ /* 0x000fc800078e00ff */
[C---:B------:R-:W-:Y:S02]  /*3570*/  IMAD R62, R0.reuse, R13, R64 ;  /* 0x0000000d003e7224 */ /* 0x040fe400078e0240 */
[----:B------:R-:W-:Y:S01]  /*3580*/  IMAD R64, R0, R15, R129 ;  /* 0x0000000f00407224 */ /* 0x000fe200078e0281 */
[----:B------:R-:W-:Y:S01]  /*3590*/  IABS R15, R53 ;  /* 0x00000035000f7213 */ /* 0x000fe20000000000 */
[----:B------:R-:W-:Y:S02]  /*35a0*/  IMAD.MOV R11, RZ, RZ, -R11 ;  /* 0x000000ffff0b7224 */ /* 0x000fe400078e0a0b */
[----:B------:R-:W-:Y:S01]  /*35b0*/  @!P5 IMAD.IADD R56, R56, 0x1, -R0 ;  /* 0x000000013838d824 */ /* 0x000fe200078e0a00 */
[C---:B------:R-:W-:Y:S01]  /*35c0*/  ISETP.GT.U32.AND P5, PT, R0.reuse, R64, PT ;  /* 0x000000400000720c */ /* 0x040fe20003fa4070 */
[----:B------:R-:W-:Y:S02]  /*35d0*/  IMAD R198, R0, R11, R198 ;  /* 0x0000000b00c67224 */ /* 0x000fe400078e02c6 */
[----:B------:R-:W-:-:S02]  /*35e0*/  @!P6 IMAD.IADD R60, R60, 0x1, -R0 ;  /* 0x000000013c3ce824 */ /* 0x000fc400078e0a00 */
[----:B------:R-:W-:Y:S01]  /*35f0*/  @!P4 IMAD.IADD R54, R54, 0x1, -R0 ;  /* 0x000000013636c824 */ /* 0x000fe200078e0a00 */
[C---:B------:R-:W-:Y:S01]  /*3600*/  ISETP.GT.U32.AND P6, PT, R0.reuse, R198, PT ;  /* 0x000000c60000720c */ /* 0x040fe20003fc4070 */
[----:B------:R-:W-:Y:S01]  /*3610*/  IMAD.HI.U32 R11, R5, R202, RZ ;  /* 0x000000ca050b7227 */ /* 0x000fe200078e00ff */
[----:B------:R-:W-:-:S03]  /*3620*/  ISETP.GT.U32.AND P4, PT, R0, R62, PT ;  /* 0x0000003e0000720c */ /* 0x000fc60003f84070 */
[----:B------:R-:W-:Y:S02]  /*3630*/  IMAD.MOV R13, RZ, RZ, -R11 ;  /* 0x000000ffff0d7224 */ /* 0x000fe400078e0a0b */
[----:B------:R-:W-:Y:S02]  /*3640*/  @!P5 IMAD.IADD R64, R64, 0x1, -R0 ;  /* 0x000000014040d824 */ /* 0x000fe400078e0a00 */
[----:B------:R-:W-:-:S04]  /*3650*/  IMAD.HI.U32 R11, R5, R204, RZ ;  /* 0x000000cc050b7227 */ /* 0x000fc800078e00ff */
[--C-:B------:R-:W-:Y:S01]  /*3660*/  @!P6 IMAD.IADD R198, R198, 0x1, -R0.reuse ;  /* 0x00000001c6c6e824 */ /* 0x100fe200078e0a00 */
[----:B------:R-:W-:Y:S01]  /*3670*/  ISETP.GT.U32.AND P6, PT, R0, R64, PT ;  /* 0x000000400000720c */ /* 0x000fe20003fc4070 */
[----:B------:R-:W-:Y:S02]  /*3680*/  IMAD.MOV R11, RZ, RZ, -R11 ;  /* 0x000000ffff0b7224 */ /* 0x000fe400078e0a0b */
[----:B------:R-:W-:Y:S01]  /*3690*/  @!P4 IMAD.IADD R62, R62, 0x1, -R0 ;  /* 0x000000013e3ec824 */ /* 0x000fe200078e0a00 */
[----:B------:R-:W-:Y:S01]  /*36a0*/  ISETP.GE.AND P4, PT, R143, RZ, PT ;  /* 0x000000ff8f00720c */ /* 0x000fe20003f86270 */
[C---:B------:R-:W-:Y:S02]  /*36b0*/  IMAD R204, R0.reuse, R11, R204 ;  /* 0x0000000b00cc7224 */ /* 0x040fe400078e02cc */
[----:B------:R-:W-:Y:S01]  /*36c0*/  @!P3 IMAD.MOV R54, RZ, RZ, -R54 ;  /* 0x000000ffff36b224 */ /* 0x000fe200078e0a36 */
[C---:B------:R-:W-:Y:S01]  /*36d0*/  ISETP.GT.U32.AND P5, PT, R0.reuse, R62, PT ;  /* 0x0000003e0000720c */ /* 0x040fe20003fa4070 */
[----:B------:R-:W-:Y:S01]  /*36e0*/  IMAD.HI.U32 R11, R5, R212, RZ ;  /* 0x000000d4050b7227 */ /* 0x000fe200078e00ff */
[----:B------:R-:W-:-:S03]  /*36f0*/  ISETP.GT.U32.AND P3, PT, R0, R60, PT ;  /* 0x0000003c0000720c */ /* 0x000fc60003f64070 */
[----:B------:R-:W-:Y:S01]  /*3700*/  @!P6 IMAD.IADD R64, R64, 0x1, -R0 ;  /* 0x000000014040e824 */ /* 0x000fe200078e0a00 */
[C---:B------:R-:W-:Y:S01]  /*3710*/  ISETP.GT.U32.AND P6, PT, R0.reuse, R204, PT ;  /* 0x000000cc0000720c */ /* 0x040fe20003fc4070 */
[----:B------:R-:W-:Y:S01]  /*3720*/  @!P0 IMAD.MOV R56, RZ, RZ, -R56 ;  /* 0x000000ffff388224 */ /* 0x000fe200078e0a38 */
[C---:B------:R-:W-:Y:S01]  /*3730*/  ISETP.GT.U32.AND P0, PT, R0.reuse, R198, PT ;  /* 0x000000c60000720c */ /* 0x040fe20003f04070 */
[----:B------:R-:W-:Y:S02]  /*3740*/  IMAD R202, R0, R13, R202 ;  /* 0x0000000d00ca7224 */ /* 0x000fe400078e02ca */
[----:B------:R-:W-:Y:S02]  /*3750*/  IMAD.MOV R13, RZ, RZ, -R11 ;  /* 0x000000ffff0d7224 */ /* 0x000fe400078e0a0b */
[----:B------:R-:W-:-:S04]  /*3760*/  IMAD.HI.U32 R11, R5, R214, RZ ;  /* 0x000000d6050b7227 */ /* 0x000fc800078e00ff */
[----:B------:R-:W-:Y:S01]  /*3770*/  @!P1 IMAD.MOV R50, RZ, RZ, -R50 ;  /* 0x000000ffff329224 */ /* 0x000fe200078e0a32 */
[----:B------:R-:W-:Y:S01]  /*3780*/  ISETP.GT.U32.AND P1, PT, R0, R58, PT ;  /* 0x0000003a0000720c */ /* 0x000fe20003f24070 */
[--C-:B------:R-:W-:Y:S01]  /*3790*/  @!P5 IMAD.IADD R62, R62, 0x1, -R0.reuse ;  /* 0x000000013e3ed824 */ /* 0x100fe200078e0a00 */
[----:B------:R-:W-:Y:S01]  /*37a0*/  ISETP.GE.AND P5, PT, R141, RZ, PT ;  /* 0x000000ff8d00720c */ /* 0x000fe20003fa6270 */
[--C-:B------:R-:W-:Y:S02]  /*37b0*/  @!P6 IMAD.IADD R204, R204, 0x1, -R0.reuse ;  /* 0x00000001cccce824 */ /* 0x100fe400078e0a00 */
[----:B------:R-:W-:Y:S02]  /*37c0*/  IMAD.MOV R11, RZ, RZ, -R11 ;  /* 0x000000ffff0b7224 */ /* 0x000fe400078e0a0b */
[----:B------:R-:W-:Y:S01]  /*37d0*/  @!P3 IMAD.IADD R60, R60, 0x1, -R0 ;  /* 0x000000013c3cb824 */ /* 0x000fe200078e0a00 */
[C---:B------:R-:W-:Y:S01]  /*37e0*/  ISETP.GT.U32.AND P3, PT, R0.reuse, R202, PT ;  /* 0x000000ca0000720c */ /* 0x040fe20003f64070 */
[----:B------:R-:W-:Y:S01]  /*37f0*/  @!P4 IMAD.MOV R62, RZ, RZ, -R62 ;  /* 0x000000ffff3ec224 */ /* 0x000fe200078e0a3e */
[C---:B------:R-:W-:Y:S01]  /*3800*/  ISETP.GT.U32.AND P4, PT, R0.reuse, R204, PT ;  /* 0x000000cc0000720c */ /* 0x040fe20003f84070 */
[----:B------:R-:W-:-:S02]  /*3810*/  IMAD R214, R0, R11, R214 ;  /* 0x0000000b00d67224 */ /* 0x000fc400078e02d6 */
[----:B------:R-:W-:-:S04]  /*3820*/  IMAD.HI.U32 R11, R5, R218, RZ ;  /* 0x000000da050b7227 */ /* 0x000fc800078e00ff */
[--C-:B------:R-:W-:Y:S01]  /*3830*/  @!P0 IMAD.IADD R198, R198, 0x1, -R0.reuse ;  /* 0x00000001c6c68824 */ /* 0x100fe200078e0a00 */
[----:B------:R-:W-:Y:S01]  /*3840*/  ISETP.GE.AND P0, PT, R140, RZ, PT ;  /* 0x000000ff8c00720c */ /* 0x000fe20003f06270 */
[----:B------:R-:W-:Y:S01]  /*3850*/  IMAD.MOV R11, RZ, RZ, -R11 ;  /* 0x000000ffff0b7224 */ /* 0x000fe200078e0a0b */
[----:B------:R-:W-:Y:S01]  /*3860*/  IABS R140, R33 ;  /* 0x00000021008c7213 */ /* 0x000fe20000000000 */
[----:B------:R-:W-:Y:S01]  /*3870*/  @!P1 IMAD.IADD R58, R58, 0x1, -R0 ;  /* 0x000000013a3a9824 */ /* 0x000fe200078e0a00 */
[----:B------:R-:W-:Y:S01]  /*3880*/  ISETP.GE.AND P1, PT, R144, RZ, PT ;  /* 0x000000ff9000720c */ /* 0x000fe20003f26270 */
[----:B------:R-:W-:Y:S01]  /*3890*/  @!P5 IMAD.MOV R198, RZ, RZ, -R198 ;  /* 0x000000ffffc6d224 */ /* 0x000fe200078e0ac6 */
[C---:B------:R-:W-:Y:S01]  /*38a0*/  ISETP.GT.U32.AND P5, PT, R0.reuse, R214, PT ;  /* 0x000000d60000720c */ /* 0x040fe20003fa4070 */
[----:B------:R-:W-:Y:S01]  /*38b0*/  IMAD R218, R0, R11, R218 ;  /* 0x0000000b00da7224 */ /* 0x000fe200078e02da */
[----:B------:R-:W-:Y:S01]  /*38c0*/  IABS R144, R55 ;  /* 0x0000003700907213 */ /* 0x000fe20000000000 */
[--C-:B------:R-:W-:Y:S01]  /*38d0*/  @!P3 IMAD.IADD R202, R202, 0x1, -R0.reuse ;  /* 0x00000001cacab824 */ /* 0x100fe200078e0a00 */
[----:B------:R-:W-:Y:S01]  /*38e0*/  ISETP.GE.AND P3, PT, R139, RZ, PT ;  /* 0x000000ff8b00720c */ /* 0x000fe20003f66270 */
[----:B------:R-:W-:Y:S01]  /*38f0*/  @!P4 IMAD.IADD R204, R204, 0x1, -R0 ;  /* 0x00000001ccccc824 */ /* 0x000fe200078e0a00 */
[C---:B------:R-:W-:Y:S01]  /*3900*/  ISETP.GT.U32.AND P4, PT, R0.reuse, R218, PT ;  /* 0x000000da0000720c */ /* 0x040fe20003f84070 */
[----:B------:R-:W-:-:S02]  /*3910*/  IMAD R212, R0, R13, R212 ;  /* 0x0000000d00d47224 */ /* 0x000fc400078e02d4 */
[----:B------:R-:W-:-:S03]  /*3920*/  IMAD.HI.U32 R11, R5, R224, RZ ;  /* 0x000000e0050b7227 */ /* 0x000fc600078e00ff */
[C---:B------:R-:W-:Y:S01]  /*3930*/  ISETP.GT.U32.AND P6, PT, R0.reuse, R212, PT ;  /* 0x000000d40000720c */ /* 0x040fe20003fc4070 */
[----:B------:R-:W-:Y:S01]  /*3940*/  @!P1 IMAD.MOV R60, RZ, RZ, -R60 ;  /* 0x000000ffff3c9224 */ /* 0x000fe200078e0a3c */
[----:B------:R-:W-:Y:S01]  /*3950*/  ISETP.GT.U32.AND P1, PT, R0, R202, PT ;  /* 0x000000ca0000720c */ /* 0x000fe20003f24070 */
[----:B------:R-:W-:Y:S01]  /*3960*/  @!P5 IMAD.IADD R214, R214, 0x1, -R0 ;  /* 0x00000001d6d6d824 */ /* 0x000fe200078e0a00 */
[----:B------:R-:W-:Y:S01]  /*3970*/  ISETP.GE.AND P5, PT, R134, RZ, PT ;  /* 0x000000ff8600720c */ /* 0x000fe20003fa6270 */
[----:B------:R-:W-:Y:S01]  /*3980*/  @!P3 IMAD.MOV R204, RZ, RZ, -R204 ;  /* 0x000000ffffccb224 */ /* 0x000fe200078e0acc */
[----:B------:R-:W-:Y:S01]  /*3990*/  IABS R134, R19 ;  /* 0x0000001300867213 */ /* 0x000fe20000000000 */
[----:B------:R-:W-:Y:S01]  /*39a0*/  @!P4 IMAD.IADD R218, R218, 0x1, -R0 ;  /* 0x00000001dadac824 */ /* 0x000fe200078e0a00 */
[----:B------:R-:W-:Y:S01]  /*39b0*/  ISETP.GT.U32.AND P3, PT, R0, R214, PT ;  /* 0x000000d60000720c */ /* 0x000fe20003f64070 */
[----:B------:R-:W-:Y:S01]  /*39c0*/  @!P2 IMAD.MOV R58, RZ, RZ, -R58 ;  /* 0x000000ffff3aa224 */ /* 0x000fe200078e0a3a */
[----:B------:R-:W-:Y:S01]  /*39d0*/  ISETP.GE.AND P2, PT, R142, RZ, PT ;  /* 0x000000ff8e00720c */ /* 0x000fe20003f46270 */
[----:B------:R-:W-:Y:S01]  /*39e0*/  IMAD.MOV R11, RZ, RZ, -R11 ;  /* 0x000000ffff0b7224 */ /* 0x000fe200078e0a0b */
[----:B------:R-:W-:Y:S01]  /*39f0*/  ISETP.GT.U32.AND P4, PT, R0, R218, PT ;  /* 0x000000da0000720c */ /* 0x000fe20003f84070 */
[--C-:B------:R-:W-:Y:S01]  /*3a00*/  @!P6 IMAD.IADD R212, R212, 0x1, -R0.reuse ;  /* 0x00000001d4d4e824 */ /* 0x100fe200078e0a00 */
[----:B------:R-:W-:Y:S01]  /*3a10*/  ISETP.GE.AND P6, PT, R136, RZ, PT ;  /* 0x000000ff8800720c */ /* 0x000fe20003fc6270 */
[----:B------:R-:W-:Y:S01]  /*3a20*/  @!P1 IMAD.IADD R202, R202, 0x1, -R0 ;  /* 0x00000001caca9824 */ /* 0x000fe200078e0a00 */
[----:B------:R-:W-:Y:S01]  /*3a30*/  ISETP.GE.AND P1, PT, R137, RZ, PT ;  /* 0x000000ff8900720c */ /* 0x000fe20003f26270 */
[----:B------:R-:W-:Y:S01]  /*3a40*/  IMAD R224, R0, R11, R224 ;  /* 0x0000000b00e07224 */ /* 0x000fe200078e02e0 */
[----:B------:R-:W-:Y:S01]  /*3a50*/  IABS R142, R43 ;  /* 0x0000002b008e7213 */ /* 0x000fe20000000000 */
[----:B------:R-:W-:Y:S01]  /*3a60*/  IMAD.HI.U32 R13, R5, R234, RZ ;  /* 0x000000ea050d7227 */ /* 0x000fe200078e00ff */
[----:B------:R-:W-:-:S03]  /*3a70*/  IABS R136, R17 ;  /* 0x0000001100887213 */ /* 0x000fc60000000000 */
[----:B------:R-:W-:Y:S01]  /*3a80*/  @!P0 IMAD.MOV R202, RZ, RZ, -R202 ;  /* 0x000000ffffca8224 */ /* 0x000fe200078e0aca */
[----:B------:R-:W-:Y:S01]  /*3a90*/  ISETP.GT.U32.AND P0, PT, R0, R212, PT ;  /* 0x000000d40000720c */ /* 0x000fe20003f04070 */
[----:B------:R-:W-:Y:S01]  /*3aa0*/  @!P3 IMAD.IADD R214, R214, 0x1, -R0 ;  /* 0x00000001d6d6b824 */ /* 0x000fe200078e0a00 */
[----:B------:R-:W-:Y:S01]  /*3ab0*/  ISETP.GT.U32.AND P3, PT, R0, R224, PT ;  /* 0x000000e00000720c */ /* 0x000fe20003f64070 */
[----:B------:R-:W-:Y:S02]  /*3ac0*/  IMAD.MOV R13, RZ, RZ, -R13 ;  /* 0x000000ffff0d7224 */ /* 0x000fe400078e0a0d */
[----:B------:R-:W-:Y:S01]  /*3ad0*/  @!P2 IMAD.MOV R64, RZ, RZ, -R64 ;  /* 0x000000ffff40a224 */ /* 0x000fe200078e0a40 */
[----:B------:R-:W-:Y:S01]  /*3ae0*/  ISETP.GE.AND P2, PT, R138, RZ, PT ;  /* 0x000000ff8a00720c */ /* 0x000fe20003f46270 */
[----:B------:R-:W-:Y:S01]  /*3af0*/  @!P4 IMAD.IADD R218, R218, 0x1, -R0 ;  /* 0x00000001dadac824 */ /* 0x000fe200078e0a00 */
[----:B------:R-:W-:Y:S01]  /*3b00*/  ISETP.GE.AND P4, PT, R128, RZ, PT ;  /* 0x000000ff8000720c */ /* 0x000fe20003f86270 */
[C---:B------:R-:W-:Y:S01]  /*3b10*/  IMAD R234, R0.reuse, R13, R234 ;  /* 0x0000000d00ea7224 */ /* 0x040fe200078e02ea */
[----:B------:R-:W-:Y:S01]  /*3b20*/  IABS R138, R37 ;  /* 0x00000025008a7213 */ /* 0x000fe20000000000 */
[----:B------:R-:W-:Y:S01]  /*3b30*/  @!P6 IMAD.MOV R218, RZ, RZ, -R218 ;  /* 0x000000ffffdae224 */ /* 0x000fe200078e0ada */
[----:B------:R-:W-:Y:S01]  /*3b40*/  IABS R128, R21 ;  /* 0x0000001500807213 */ /* 0x000fe20000000000 */
[----:B------:R-:W-:Y:S01]  /*3b50*/  IMAD.HI.U32 R11, R5, R230, RZ ;  /* 0x000000e6050b7227 */ /* 0x000fe200078e00ff */
[----:B------:R-:W-:-:S03]  /*3b60*/  ISETP.GT.U32.AND P6, PT, R0, R234, PT ;  /* 0x000000ea0000720c */ /* 0x000fc60003fc4070 */
[--C-:B------:R-:W-:Y:S01]  /*3b70*/  @!P0 IMAD.IADD R212, R212, 0x1, -R0.reuse ;  /* 0x00000001d4d48824 */ /* 0x100fe200078e0a00 */
[----:B------:R-:W-:Y:S01]  /*3b80*/  ISETP.GE.AND P0, PT, R132, RZ, PT ;  /* 0x000000ff8400720c */ /* 0x000fe20003f06270 */
[----:B------:R-:W-:Y:S01]  /*3b90*/  @!P3 IMAD.IADD R224, R224, 0x1, -R0 ;  /* 0x00000001e0e0b824 */ /* 0x000fe200078e0a00 */
[----:B------:R-:W-:Y:S01]  /*3ba0*/  IABS R132, R23 ;  /* 0x0000001700847213 */ /* 0x000fe20000000000 */
[----:B------:R-:W-:Y:S02]  /*3bb0*/  IMAD.MOV R11, RZ, RZ, -R11 ;  /* 0x000000ffff0b7224 */ /* 0x000fe400078e0a0b */
[----:B------:R-:W-:Y:S01]  /*3bc0*/  @!P2 IMAD.MOV R212, RZ, RZ, -R212 ;  /* 0x000000ffffd4a224 */ /* 0x000fe200078e0ad4 */
[C---:B------:R-:W-:Y:S01]  /*3bd0*/  ISETP.GT.U32.AND P2, PT, R0.reuse, R224, PT ;  /* 0x000000e00000720c */ /* 0x040fe20003f44070 */
[----:B------:R-:W-:Y:S02]  /*3be0*/  IMAD R230, R0, R11, R230 ;  /* 0x0000000b00e67224 */ /* 0x000fe400078e02e6 */
[----:B------:R-:W-:-:S03]  /*3bf0*/  IMAD.HI.U32 R11, R5, R236, RZ ;  /* 0x000000ec050b7227 */ /* 0x000fc600078e00ff */
[----:B------:R-:W-:Y:S01]  /*3c00*/  ISETP.GT.U32.AND P3, PT, R0, R230, PT ;  /* 0x000000e60000720c */ /* 0x000fe20003f64070 */
[----:B------:R-:W-:-:S04]  /*3c10*/  IMAD.HI.U32 R13, R5, R240, RZ ;  /* 0x000000f0050d7227 */ /* 0x000fc800078e00ff */
[----:B------:R-:W-:Y:S02]  /*3c20*/  IMAD.MOV R11, RZ, RZ, -R11 ;  /* 0x000000ffff0b7224 */ /* 0x000fe400078e0a0b */
[----:B------:R-:W-:Y:S02]  /*3c30*/  @!P6 IMAD.IADD R234, R234, 0x1, -R0 ;  /* 0x00000001eaeae824 */ /* 0x000fe400078e0a00 */
[----:B------:R-:W-:Y:S02]  /*3c40*/  IMAD.MOV R13, RZ, RZ, -R13 ;  /* 0x000000ffff0d7224 */ /* 0x000fe400078e0a0d */
[C---:B------:R-:W-:Y:S01]  /*3c50*/  IMAD R236, R0.reuse, R11, R236 ;  /* 0x0000000b00ec7224 */ /* 0x040fe200078e02ec */
[C---:B------:R-:W-:Y:S01]  /*3c60*/  ISETP.GT.U32.AND P6, PT, R0.reuse, R234, PT ;  /* 0x000000ea0000720c */ /* 0x040fe20003fc4070 */
[----:B------:R-:W-:Y:S02]  /*3c70*/  IMAD R240, R0, R13, R240 ;  /* 0x0000000d00f07224 */ /* 0x000fe400078e02f0 */
[----:B------:R-:W-:-:S04]  /*3c80*/  IMAD.HI.U32 R13, R5, R246, RZ ;  /* 0x000000f6050d7227 */ /* 0x000fc800078e00ff */
[--C-:B------:R-:W-:Y:S01]  /*3c90*/  @!P2 IMAD.IADD R224, R224, 0x1, -R0.reuse ;  /* 0x00000001e0e0a824 */ /* 0x100fe200078e0a00 */
[----:B------:R-:W-:Y:S01]  /*3ca0*/  ISETP.GT.U32.AND P2, PT, R0, R236, PT ;  /* 0x000000ec0000720c */ /* 0x000fe20003f44070 */
[----:B------:R-:W-:Y:S02]  /*3cb0*/  IMAD.MOV R13, RZ, RZ, -R13 ;  /* 0x000000ffff0d7224 */ /* 0x000fe400078e0a0d */
[----:B------:R-:W-:Y:S02]  /*3cc0*/  @!P3 IMAD.IADD R230, R230, 0x1, -R0 ;  /* 0x00000001e6e6b824 */ /* 0x000fe400078e0a00 */
[----:B------:R-:W-:Y:S01]  /*3cd0*/  IMAD R246, R0, R13, R246 ;  /* 0x0000000d00f67224 */ /* 0x000fe200078e02f6 */
[----:B------:R-:W-:Y:S01]  /*3ce0*/  IABS R13, R122 ;  /* 0x0000007a000d7213 */ /* 0x000fe20000000000 */
[----:B------:R-:W-:Y:S01]  /*3cf0*/  @!P6 IMAD.IADD R234, R234, 0x1, -R0 ;  /* 0x00000001eaeae824 */ /* 0x000fe200078e0a00 */
[C---:B------:R-:W-:Y:S01]  /*3d00*/  ISETP.GT.U32.AND P3, PT, R0.reuse, R230, PT ;  /* 0x000000e60000720c */ /* 0x040fe20003f64070 */
[----:B------:R-:W-:Y:S01]  /*3d10*/  IMAD.HI.U32 R11, R5, R242, RZ ;  /* 0x000000f2050b7227 */ /* 0x000fe200078e00ff */
[----:B------:R-:W-:-:S03]  /*3d20*/  ISETP.GT.U32.AND P6, PT, R0, R246, PT ;  /* 0x000000f60000720c */ /* 0x000fc60003fc4070 */
[----:B------:R-:W-:Y:S02]  /*3d30*/  @!P2 IMAD.IADD R236, R236, 0x1, -R0 ;  /* 0x00000001ececa824 */ /* 0x000fe400078e0a00 */
[----:B------:R-:W-:Y:S02]  /*3d40*/  IMAD.MOV R11, RZ, RZ, -R11 ;  /* 0x000000ffff0b7224 */ /* 0x000fe400078e0a0b */
[----:B------:R-:W-:Y:S01]  /*3d50*/  @!P5 IMAD.MOV R224, RZ, RZ, -R224 ;  /* 0x000000ffffe0d224 */ /* 0x000fe200078e0ae0 */
[C---:B------:R-:W-:Y:S01]  /*3d60*/  ISETP.GT.U32.AND P5, PT, R0.reuse, R240, PT ;  /* 0x000000f00000720c */ /* 0x040fe20003fa4070 */
[C---:B------:R-:W-:Y:S01]  /*3d70*/  IMAD R242, R0.reuse, R11, R242 ;  /* 0x0000000b00f27224 */ /* 0x040fe200078e02f2 */
[----:B------:R-:W-:Y:S01]  /*3d80*/  ISETP.GT.U32.AND P2, PT, R0, R236, PT ;  /* 0x000000ec0000720c */ /* 0x000fe20003f44070 */
[----:B------:R-:W-:-:S04]  /*3d90*/  IMAD.HI.U32 R11, R5, R252, RZ ;  /* 0x000000fc050b7227 */ /* 0x000fc800078e00ff */
[----:B------:R-:W-:Y:S01]  /*3da0*/  @!P1 IMAD.MOV R214, RZ, RZ, -R214 ;  /* 0x000000ffffd69224 */ /* 0x000fe200078e0ad6 */
[----:B------:R-:W-:Y:S01]  /*3db0*/  ISETP.GE.AND P1, PT, R126, RZ, PT ;  /* 0x000000ff7e00720c */ /* 0x000fe20003f26270 */
[--C-:B------:R-:W-:Y:S01]  /*3dc0*/  @!P3 IMAD.IADD R230, R230, 0x1, -R0.reuse ;  /* 0x00000001e6e6b824 */ /* 0x100fe200078e0a00 */
[----:B------:R-:W-:Y:S01]  /*3dd0*/  ISETP.GT.U32.AND P3, PT, R0, R242, PT ;  /* 0x000000f20000720c */ /* 0x000fe20003f64070 */
[--C-:B------:R-:W-:Y:S01]  /*3de0*/  @!P6 IMAD.IADD R246, R246, 0x1, -R0.reuse ;  /* 0x00000001f6f6e824 */ /* 0x100fe200078e0a00 */
[----:B------:R-:W-:Y:S01]  /*3df0*/  IABS R126, R29 ;  /* 0x0000001d007e7213 */ /* 0x000fe20000000000 */
[----:B------:R-:W-:Y:S02]  /*3e00*/  IMAD.MOV R11, RZ, RZ, -R11 ;  /* 0x000000ffff0b7224 */ /* 0x000fe400078e0a0b */
[----:B------:R-:W-:Y:S01]  /*3e10*/  @!P5 IMAD.IADD R240, R240, 0x1, -R0 ;  /* 0x00000001f0f0d824 */ /* 0x000fe200078e0a00 */
[C---:B------:R-:W-:Y:S01]  /*3e20*/  ISETP.GT.U32.AND P6, PT, R0.reuse, R246, PT ;  /* 0x000000f60000720c */ /* 0x040fe20003fc4070 */
[----:B------:R-:W-:-:S02]  /*3e30*/  IMAD R252, R0, R11, R252 ;  /* 0x0000000b00fc7224 */ /* 0x000fc400078e02fc */
[----:B------:R-:W-:Y:S01]  /*3e40*/  IMAD.HI.U32 R11, R5, R13, RZ ;  /* 0x0000000d050b7227 */ /* 0x000fe200078e00ff */
[----:B------:R-:W-:-:S03]  /*3e50*/  ISETP.GT.U32.AND P5, PT, R0, R240, PT ;  /* 0x000000f00000720c */ /* 0x000fc60003fa4070 */
[----:B------:R-:W-:Y:S01]  /*3e60*/  @!P2 IMAD.IADD R236, R236, 0x1, -R0 ;  /* 0x00000001ececa824 */ /* 0x000fe200078e0a00 */
[----:B------:R-:W-:Y:S01]  /*3e70*/  ISETP.GE.AND P2, PT, R124, RZ, PT ;  /* 0x000000ff7c00720c */ /* 0x000fe20003f46270 */
[----:B------:R-:W-:Y:S01]  /*3e80*/  IMAD.MOV R11, RZ, RZ, -R11 ;  /* 0x000000ffff0b7224 */ /* 0x000fe200078e0a0b */
[----:B------:R-:W-:Y:S01]  /*3e90*/  IABS R124, R39 ;  /* 0x00000027007c7213 */ /* 0x000fe20000000000 */
[----:B------:R-:W-:Y:S01]  /*3ea0*/  @!P1 IMAD.MOV R236, RZ, RZ, -R236 ;  /* 0x000000ffffec9224 */ /* 0x000fe200078e0aec */
[----:B------:R-:W-:Y:S01]  /*3eb0*/  ISETP.GE.AND P1, PT, R49, RZ, PT ;  /* 0x000000ff3100720c */ /* 0x000fe20003f26270 */
[----:B------:R-:W-:Y:S01]  /*3ec0*/  @!P3 IMAD.IADD R242, R242, 0x1, -R0 ;  /* 0x00000001f2f2b824 */ /* 0x000fe200078e0a00 */
[----:B------:R-:W-:Y:S01]  /*3ed0*/  ISETP.GE.AND P3, PT, R123, RZ, PT ;  /* 0x000000ff7b00720c */ /* 0x000fe20003f66270 */
[C---:B------:R-:W-:Y:S02]  /*3ee0*/  IMAD R49, R0.reuse, R11, R13 ;  /* 0x0000000b00317224 */ /* 0x040fe400078e020d */
[----:B------:R-:W-:Y:S01]  /*3ef0*/  @!P4 IMAD.MOV R234, RZ, RZ, -R234 ;  /* 0x000000ffffeac224 */ /* 0x000fe200078e0aea */
[----:B------:R-:W-:Y:S01]  /*3f00*/  ISETP.GT.U32.AND P4, PT, R0, R242, PT ;  /* 0x000000f20000720c */ /* 0x000fe20003f84070 */
[--C-:B------:R-:W-:Y:S01]  /*3f10*/  @!P6 IMAD.IADD R246, R246, 0x1, -R0.reuse ;  /* 0x00000001f6f6e824 */ /* 0x100fe200078e0a00 */
[----:B------:R-:W-:Y:S01]  /*3f20*/  ISETP.GT.U32.AND P6, PT, R0, R49, PT ;  /* 0x000000310000720c */ /* 0x000fe20003fc4070 */
[----:B------:R-:W-:Y:S01]  /*3f30*/  @!P5 IMAD.IADD R240, R240, 0x1, -R0 ;  /* 0x00000001f0f0d824 */ /* 0x000fe200078e0a00 */
[----:B------:R-:W-:Y:S01]  /*3f40*/  ISETP.GT.U32.AND P5, PT, R0, R252, PT ;  /* 0x000000fc0000720c */ /* 0x000fe20003fa4070 */
[----:B------:R-:W-:-:S04]  /*3f50*/  IMAD.HI.U32 R11, R5, R15, RZ ;  /* 0x0000000f050b7227 */ /* 0x000fc800078e00ff */
[----:B------:R-:W-:Y:S01]  /*3f60*/  @!P3 IMAD.MOV R246, RZ, RZ, -R246 ;  /* 0x000000fffff6b224 */ /* 0x000fe200078e0af6 */
[----:B------:R-:W-:Y:S01]  /*3f70*/  ISETP.GE.AND P3, PT, R9, RZ, PT ;  /* 0x000000ff0900720c */ /* 0x000fe20003f66270 */
[----:B------:R-:W-:Y:S02]  /*3f80*/  IMAD.MOV R11, RZ, RZ, -R11 ;  /* 0x000000ffff0b7224 */ /* 0x000fe400078e0a0b */
[--C-:B------:R-:W-:Y:S01]  /*3f90*/  @!P4 IMAD.IADD R242, R242, 0x1, -R0.reuse ;  /* 0x00000001f2f2c824 */ /* 0x100fe200078e0a00 */
[----:B------:R-:W-:Y:S01]  /*3fa0*/  ISETP.GE.AND P4, PT, R53, RZ, PT ;  /* 0x000000ff3500720c */ /* 0x000fe20003f86270 */
[--C-:B------:R-:W-:Y:S01]  /*3fb0*/  @!P6 IMAD.IADD R49, R49, 0x1, -R0.reuse ;  /* 0x000000013131e824 */ /* 0x100fe200078e0a00 */
[----:B------:R-:W-:Y:S01]  /*3fc0*/  IABS R53, R51 ;  /* 0x0000003300357213 */ /* 0x000fe20000000000 */
[----:B------:R-:W-:Y:S02]  /*3fd0*/  @!P5 IMAD.IADD R252, R252, 0x1, -R0 ;  /* 0x00000001fcfcd824 */ /* 0x000fe400078e0a00 */
[----:B------:R-:W-:Y:S01]  /*3fe0*/  @!P2 IMAD.MOV R242, RZ, RZ, -R242 ;  /* 0x000000fffff2a224 */ /* 0x000fe200078e0af2 */
[C---:B------:R-:W-:Y:S01]  /*3ff0*/  ISETP.GT.U32.AND P6, PT, R0.reuse, R49, PT ;  /* 0x000000310000720c */ /* 0x040fe20003fc4070 */
[----:B------:R-:W-:Y:S01]  /*4000*/  IMAD.HI.U32 R9, R5, R53, RZ ;  /* 0x0000003505097227 */ /* 0x000fe200078e00ff */
[----:B------:R-:W-:-:S02]  /*4010*/  ISETP.GT.U32.AND P5, PT, R0, R252, PT ;  /* 0x000000fc0000720c */ /* 0x000fc40003fa4070 */
[----:B------:R-:W-:Y:S01]  /*4020*/  ISETP.GE.AND P2, PT, R51, RZ, PT ;  /* 0x000000ff3300720c */ /* 0x000fe20003f46270 */
[----:B------:R-:W-:Y:S02]  /*4030*/  IMAD.MOV R9, RZ, RZ, -R9 ;  /* 0x000000ffff097224 */ /* 0x000fe400078e0a09 */
[----:B------:R-:W-:Y:S01]  /*4040*/  @!P0 IMAD.MOV R230, RZ, RZ, -R230 ;  /* 0x000000ffffe68224 */ /* 0x000fe200078e0ae6 */
[----:B------:R-:W-:Y:S01]  /*4050*/  ISETP.GE.AND P0, PT, R125, RZ, PT ;  /* 0x000000ff7d00720c */ /* 0x000fe20003f06270 */
[C---:B------:R-:W-:Y:S02]  /*4060*/  IMAD R53, R0.reuse, R9, R53 ;  /* 0x0000000900357224 */ /* 0x040fe400078e0235 */
[C---:B------:R-:W-:Y:S02]  /*4070*/  IMAD R51, R0.reuse, R11, R15 ;  /* 0x0000000b00337224 */ /* 0x040fe400078e020f */
[--C-:B------:R-:W-:Y:S01]  /*4080*/  @!P6 IMAD.IADD R49, R49, 0x1, -R0.reuse ;  /* 0x000000013131e824 */ /* 0x100fe200078e0a00 */
[----:B------:R-:W-:Y:S01]  /*4090*/  ISETP.GT.U32.AND P6, PT, R0, R53, PT ;  /* 0x000000350000720c */ /* 0x000fe20003fc4070 */
[----:B------:R-:W-:Y:S01]  /*40a0*/  @!P5 IMAD.IADD R252, R252, 0x1, -R0 ;  /* 0x00000001fcfcd824 */ /* 0x000fe200078e0a00 */
[----:B------:R-:W-:Y:S01]  /*40b0*/  ISETP.GT.U32.AND P5, PT, R0, R51, PT ;  /* 0x000000330000720c */ /* 0x000fe20003fa4070 */
[----:B------:R-:W-:-:S04]  /*40c0*/  IMAD.HI.U32 R9, R5, R250, RZ ;  /* 0x000000fa05097227 */ /* 0x000fc800078e00ff */
[----:B------:R-:W-:Y:S01]  /*40d0*/  @!P0 IMAD.MOV R240, RZ, RZ, -R240 ;  /* 0x000000fffff08224 */ /* 0x000fe200078e0af0 */
[----:B------:R-:W-:Y:S01]  /*40e0*/  ISETP.GE.AND P0, PT, R122, RZ, PT ;  /* 0x000000ff7a00720c */ /* 0x000fe20003f06270 */
[----:B------:R-:W-:Y:S01]  /*40f0*/  IMAD.HI.U32 R13, R5, R244, RZ ;  /* 0x000000f4050d7227 */ /* 0x000fe200078e00ff */
[----:B------:R-:W-:-:S03]  /*4100*/  IABS R122, R35 ;  /* 0x00000023007a7213 */ /* 0x000fc60000000000 */
[--C-:B------:R-:W-:Y:S02]  /*4110*/  @!P6 IMAD.IADD R53, R53, 0x1, -R0.reuse ;  /* 0x000000013535e824 */ /* 0x100fe400078e0a00 */
[----:B------:R-:W-:Y:S02]  /*4120*/  @!P5 IMAD.IADD R51, R51, 0x1, -R0 ;  /* 0x000000013333d824 */ /* 0x000fe400078e0a00 */
[----:B------:R-:W-:Y:S01]  /*4130*/  IMAD.MOV R15, RZ, RZ, -R9 ;  /* 0x000000ffff0f7224 */ /* 0x000fe200078e0a09 */
[C---:B------:R-:W-:Y:S01]  /*4140*/  ISETP.GT.U32.AND P6, PT, R0.reuse, R53, PT ;  /* 0x000000350000720c */ /* 0x040fe20003fc4070 */
[----:B------:R-:W-:Y:S01]  /*4150*/  IMAD.HI.U32 R9, R5, R238, RZ ;  /* 0x000000ee05097227 */ /* 0x000fe200078e00ff */
[----:B------:R-:W-:-:S03]  /*4160*/  ISETP.GT.U32.AND P5, PT, R0, R51, PT ;  /* 0x000000330000720c */ /* 0x000fc60003fa4070 */
[----:B------:R-:W-:Y:S02]  /*4170*/  IMAD.MOV R13, RZ, RZ, -R13 ;  /* 0x000000ffff0d7224 */ /* 0x000fe400078e0a0d */
[----:B------:R-:W-:Y:S02]  /*4180*/  IMAD.MOV R9, RZ, RZ, -R9 ;  /* 0x000000ffff097224 */ /* 0x000fe400078e0a09 */
[C---:B------:R-:W-:Y:S01]  /*4190*/  IMAD R244, R0.reuse, R13, R244 ;  /* 0x0000000d00f47224 */ /* 0x040fe200078e02f4 */
[----:B------:R-:W-:Y:S01]  /*41a0*/  IABS R13, R66 ;  /* 0x00000042000d7213 */ /* 0x000fe20000000000 */
[C---:B------:R-:W-:Y:S02]  /*41b0*/  IMAD R238, R0.reuse, R9, R238 ;  /* 0x0000000900ee7224 */ /* 0x040fe400078e02ee */
[----:B------:R-:W-:Y:S01]  /*41c0*/  @!P0 IMAD.MOV R49, RZ, RZ, -R49 ;  /* 0x000000ffff318224 */ /* 0x000fe200078e0a31 */
[----:B------:R-:W-:Y:S01]  /*41d0*/  ISETP.GT.U32.AND P0, PT, R0, R244, PT ;  /* 0x000000f40000720c */ /* 0x000fe20003f04070 */
[----:B------:R-:W-:-:S04]  /*41e0*/  IMAD.HI.U32 R11, R5, R248, RZ ;  /* 0x000000f8050b7227 */ /* 0x000fc800078e00ff */
[----:B------:R-:W-:Y:S01]  /*41f0*/  @!P6 IMAD.IADD R53, R53, 0x1, -R0 ;  /* 0x000000013535e824 */ /* 0x000fe200078e0a00 */
[C---:B------:R-:W-:Y:S01]  /*4200*/  ISETP.GT.U32.AND P6, PT, R0.reuse, R238, PT ;  /* 0x000000ee0000720c */ /* 0x040fe20003fc4070 */
[----:B------:R-:W-:Y:S02]  /*4210*/  IMAD.MOV R11, RZ, RZ, -R11 ;  /* 0x000000ffff0b7224 */ /* 0x000fe400078e0a0b */
[C---:B------:R-:W-:Y:S02]  /*4220*/  IMAD R250, R0.reuse, R15, R250 ;  /* 0x0000000f00fa7224 */ /* 0x040fe400078e02fa */
[C---:B------:R-:W-:Y:S02]  /*4230*/  IMAD R248, R0.reuse, R11, R248 ;  /* 0x0000000b00f87224 */ /* 0x040fe400078e02f8 */
[----:B------:R-:W-:Y:S01]  /*4240*/  @!P5 IMAD.IADD R51, R51, 0x1, -R0 ;  /* 0x000000013333d824 */ /* 0x000fe200078e0a00 */
[----:B------:R-:W-:Y:S01]  /*4250*/  ISETP.GT.U32.AND P5, PT, R0, R250, PT ;  /* 0x000000fa0000720c */ /* 0x000fe20003fa4070 */
[----:B------:R-:W-:-:S04]  /*4260*/  IMAD.HI.U32 R9, R5, R232, RZ ;  /* 0x000000e805097227 */ /* 0x000fc800078e00ff */
[----:B------:R-:W-:Y:S01]  /*4270*/  @!P1 IMAD.MOV R252, RZ, RZ, -R252 ;  /* 0x000000fffffc9224 */ /* 0x000fe200078e0afc */
[----:B------:R-:W-:Y:S01]  /*4280*/  ISETP.GT.U32.AND P1, PT, R0, R248, PT ;  /* 0x000000f80000720c */ /* 0x000fe20003f24070 */
[--C-:B------:R-:W-:Y:S02]  /*4290*/  @!P0 IMAD.IADD R244, R244, 0x1, -R0.reuse ;  /* 0x00000001f4f48824 */ /* 0x100fe400078e0a00 */
[----:B------:R-:W-:Y:S02]  /*42a0*/  IMAD.MOV R9, RZ, RZ, -R9 ;  /* 0x000000ffff097224 */ /* 0x000fe400078e0a09 */
[----:B------:R-:W-:Y:S01]  /*42b0*/  @!P6 IMAD.IADD R238, R238, 0x1, -R0 ;  /* 0x00000001eeeee824 */ /* 0x000fe200078e0a00 */
[C---:B------:R-:W-:Y:S01]  /*42c0*/  ISETP.GT.U32.AND P6, PT, R0.reuse, R244, PT ;  /* 0x000000f40000720c */ /* 0x040fe20003fc4070 */
[----:B------:R-:W-:Y:S02]  /*42d0*/  IMAD R232, R0, R9, R232 ;  /* 0x0000000900e87224 */ /* 0x000fe400078e02e8 */
[----:B------:R-:W-:-:S04]  /*42e0*/  IMAD.HI.U32 R9, R5, R228, RZ ;  /* 0x000000e405097227 */ /* 0x000fc800078e00ff */
[--C-:B------:R-:W-:Y:S01]  /*42f0*/  @!P5 IMAD.IADD R250, R250, 0x1, -R0.reuse ;  /* 0x00000001fafad824 */ /* 0x100fe200078e0a00 */
[----:B------:R-:W-:Y:S01]  /*4300*/  ISETP.GE.AND P5, PT, R121, RZ, PT ;  /* 0x000000ff7900720c */ /* 0x000fe20003fa6270 */
[----:B------:R-:W-:Y:S02]  /*4310*/  IMAD.MOV R9, RZ, RZ, -R9 ;  /* 0x000000ffff097224 */ /* 0x000fe400078e0a09 */
[----:B------:R-:W-:Y:S01]  /*4320*/  @!P1 IMAD.IADD R248, R248, 0x1, -R0 ;  /* 0x00000001f8f89824 */ /* 0x000fe200078e0a00 */
[C---:B------:R-:W-:Y:S01]  /*4330*/  ISETP.GT.U32.AND P1, PT, R0.reuse, R250, PT ;  /* 0x000000fa0000720c */ /* 0x040fe20003f24070 */
[----:B------:R-:W-:Y:S02]  /*4340*/  IMAD R228, R0, R9, R228 ;  /* 0x0000000900e47224 */ /* 0x000fe400078e02e4 */
[----:B------:R-:W-:Y:S01]  /*4350*/  @!P6 IMAD.IADD R244, R244, 0x1, -R0 ;  /* 0x00000001f4f4e824 */ /* 0x000fe200078e0a00 */
[C---:B------:R-:W-:Y:S01]  /*4360*/  ISETP.GT.U32.AND P0, PT, R0.reuse, R248, PT ;  /* 0x000000f80000720c */ /* 0x040fe20003f04070 */
[----:B------:R-:W-:Y:S01]  /*4370*/  IMAD.HI.U32 R11, R5, R222, RZ ;  /* 0x000000de050b7227 */ /* 0x000fe200078e00ff */
[----:B------:R-:W-:-:S03]  /*4380*/  ISETP.GT.U32.AND P6, PT, R0, R228, PT ;  /* 0x000000e40000720c */ /* 0x000fc60003fc4070 */
[----:B------:R-:W-:-:S04]  /*4390*/  IMAD.HI.U32 R9, R5, R226, RZ ;  /* 0x000000e205097227 */ /* 0x000fc800078e00ff */
[--C-:B------:R-:W-:Y:S01]  /*43a0*/  @!P1 IMAD.IADD R250, R250, 0x1, -R0.reuse ;  /* 0x00000001fafa9824 */ /* 0x100fe200078e0a00 */
[----:B------:R-:W-:Y:S01]  /*43b0*/  ISETP.GT.U32.AND P1, PT, R0, R232, PT ;  /* 0x000000e80000720c */ /* 0x000fe20003f24070 */
[----:B------:R-:W-:Y:S02]  /*43c0*/  IMAD.MOV R11, RZ, RZ, -R11 ;  /* 0x000000ffff0b7224 */ /* 0x000fe400078e0a0b */
[----:B------:R-:W-:Y:S02]  /*43d0*/  IMAD.MOV R9, RZ, RZ, -R9 ;  /* 0x000000ffff097224 */ /* 0x000fe400078e0a09 */
[----:B------:R-:W-:Y:S02]  /*43e0*/  @!P6 IMAD.IADD R228, R228, 0x1, -R0 ;  /* 0x00000001e4e4e824 */ /* 0x000fe400078e0a00 */
[C---:B------:R-:W-:Y:S02]  /*43f0*/  IMAD R222, R0.reuse, R11, R222 ;  /* 0x0000000b00de7224 */ /* 0x040fe400078e02de */
[C---:B------:R-:W-:Y:S01]  /*4400*/  IMAD R226, R0.reuse, R9, R226 ;  /* 0x0000000900e27224 */ /* 0x040fe200078e02e2 */
[C---:B------:R-:W-:Y:S01]  /*4410*/  ISETP.GT.U32.AND P6, PT, R0.reuse, R228, PT ;  /* 0x000000e40000720c */ /* 0x040fe20003fc4070 */
[----:B------:R-:W-:Y:S01]  /*4420*/  @!P5 IMAD.MOV R244, RZ, RZ, -R244 ;  /* 0x000000fffff4d224 */ /* 0x000fe200078e0af4 */
[----:B------:R-:W-:Y:S01]  /*4430*/  ISETP.GT.U32.AND P5, PT, R0, R222, PT ;  /* 0x000000de0000720c */ /* 0x000fe20003fa4070 */
[----:B------:R-:W-:-:S04]  /*4440*/  IMAD.HI.U32 R9, R5, R220, RZ ;  /* 0x000000dc05097227 */ /* 0x000fc800078e00ff */
[----:B------:R-:W-:Y:S01]  /*4450*/  @!P1 IMAD.IADD R232, R232, 0x1, -R0 ;  /* 0x00000001e8e89824 */ /* 0x000fe200078e0a00 */
[----:B------:R-:W-:Y:S01]  /*4460*/  ISETP.GE.AND P1, PT, R119, RZ, PT ;  /* 0x000000ff7700720c */ /* 0x000fe20003f26270 */
[----:B------:R-:W-:Y:S02]  /*4470*/  IMAD.MOV R9, RZ, RZ, -R9 ;  /* 0x000000ffff097224 */ /* 0x000fe400078e0a09 */
[----:B------:R-:W-:Y:S01]  /*4480*/  @!P3 IMAD.MOV R250, RZ, RZ, -R250 ;  /* 0x000000fffffab224 */ /* 0x000fe200078e0afa */
[C---:B------:R-:W-:Y:S01]  /*4490*/  ISETP.GT.U32.AND P3, PT, R0.reuse, R232, PT ;  /* 0x000000e80000720c */ /* 0x040fe20003f64070 */
[----:B------:R-:W-:Y:S02]  /*44a0*/  IMAD R220, R0, R9, R220 ;  /* 0x0000000900dc7224 */ /* 0x000fe400078e02dc */
[----:B------:R-:W-:-:S04]  /*44b0*/  IMAD.HI.U32 R9, R5, R210, RZ ;  /* 0x000000d205097227 */ /* 0x000fc800078e00ff */
[--C-:B------:R-:W-:Y:S01]  /*44c0*/  @!P6 IMAD.IADD R228, R228, 0x1, -R0.reuse ;  /* 0x00000001e4e4e824 */ /* 0x100fe200078e0a00 */
[----:B------:R-:W-:Y:S01]  /*44d0*/  ISETP.GT.U32.AND P6, PT, R0, R220, PT ;  /* 0x000000dc0000720c */ /* 0x000fe20003fc4070 */
[----:B------:R-:W-:Y:S02]  /*44e0*/  IMAD.MOV R9, RZ, RZ, -R9 ;  /* 0x000000ffff097224 */ /* 0x000fe400078e0a09 */
[----:B------:R-:W-:Y:S02]  /*44f0*/  @!P5 IMAD.IADD R222, R222, 0x1, -R0 ;  /* 0x00000001deded824 */ /* 0x000fe400078e0a00 */
[----:B------:R-:W-:Y:S01]  /*4500*/  @!P4 IMAD.MOV R51, RZ, RZ, -R51 ;  /* 0x000000ffff33c224 */ /* 0x000fe200078e0a33 */
[----:B------:R-:W-:Y:S01]  /*4510*/  ISETP.GE.AND P4, PT, R120, RZ, PT ;  /* 0x000000ff7800720c */ /* 0x000fe20003f86270 */
[C---:B------:R-:W-:Y:S01]  /*4520*/  IMAD R210, R0.reuse, R9, R210 ;  /* 0x0000000900d27224 */ /* 0x040fe200078e02d2 */
[----:B------:R-:W-:Y:S01]  /*4530*/  ISETP.GT.U32.AND P5, PT, R0, R222, PT ;  /* 0x000000de0000720c */ /* 0x000fe20003fa4070 */
[----:B------:R-:W-:Y:S01]  /*4540*/  IMAD.HI.U32 R9, R5, R208, RZ ;  /* 0x000000d005097227 */ /* 0x000fe200078e00ff */
[----:B------:R-:W-:-:S03]  /*4550*/  IABS R120, R31 ;  /* 0x0000001f00787213 */ /* 0x000fc60000000000 */
[----:B------:R-:W-:Y:S01]  /*4560*/  @!P2 IMAD.MOV R53, RZ, RZ, -R53 ;  /* 0x000000ffff35a224 */ /* 0x000fe200078e0a35 */
[----:B------:R-:W-:Y:S01]  /*4570*/  ISETP.GT.U32.AND P2, PT, R0, R238, PT ;  /* 0x000000ee0000720c */ /* 0x000fe20003f44070 */
[----:B------:R-:W-:Y:S01]  /*4580*/  @!P3 IMAD.IADD R232, R232, 0x1, -R0 ;  /* 0x00000001e8e8b824 */ /* 0x000fe200078e0a00 */
[----:B------:R-:W-:Y:S01]  /*4590*/  ISETP.GE.AND P3, PT, R115, RZ, PT ;  /* 0x000000ff7300720c */ /* 0x000fe20003f66270 */
[----:B------:R-:W-:Y:S02]  /*45a0*/  IMAD.MOV R11, RZ, RZ, -R9 ;  /* 0x000000ffff0b7224 */ /* 0x000fe400078e0a09 */
[----:B------:R-:W-:-:S04]  /*45b0*/  IMAD.HI.U32 R9, R5, R206, RZ ;  /* 0x000000ce05097227 */ /* 0x000fc800078e00ff */
[--C-:B------:R-:W-:Y:S02]  /*45c0*/  @!P6 IMAD.IADD R220, R220, 0x1, -R0.reuse ;  /* 0x00000001dcdce824 */ /* 0x100fe400078e0a00 */
[----:B------:R-:W-:Y:S01]  /*45d0*/  @!P0 IMAD.IADD R248, R248, 0x1, -R0 ;  /* 0x00000001f8f88824 */ /* 0x000fe200078e0a00 */
[----:B------:R-:W-:Y:S01]  /*45e0*/  ISETP.GE.AND P0, PT, R117, RZ, PT ;  /* 0x000000ff7500720c */ /* 0x000fe20003f06270 */
[----:B------:R-:W-:Y:S01]  /*45f0*/  IMAD.MOV R9, RZ, RZ, -R9 ;  /* 0x000000ffff097224 */ /* 0x000fe200078e0a09 */
[C---:B------:R-:W-:Y:S01]  /*4600*/  ISETP.GT.U32.AND P6, PT, R0.reuse, R220, PT ;  /* 0x000000dc0000720c */ /* 0x040fe20003fc4070 */
[----:B------:R-:W-:Y:S01]  /*4610*/  @!P4 IMAD.MOV R248, RZ, RZ, -R248 ;  /* 0x000000fffff8c224 */ /* 0x000fe200078e0af8 */
[----:B------:R-:W-:Y:S01]  /*4620*/  ISETP.GT.U32.AND P4, PT, R0, R226, PT ;  /* 0x000000e20000720c */ /* 0x000fe20003f84070 */
[----:B------:R-:W-:Y:S01]  /*4630*/  @!P5 IMAD.IADD R222, R222, 0x1, -R0 ;  /* 0x00000001deded824 */ /* 0x000fe200078e0a00 */
[----:B------:R-:W-:Y:S01]  /*4640*/  ISETP.GE.AND P5, PT, R113, RZ, PT ;  /* 0x000000ff7100720c */ /* 0x000fe20003fa6270 */
[----:B------:R-:W-:-:S02]  /*4650*/  IMAD R206, R0, R9, R206 ;  /* 0x0000000900ce7224 */ /* 0x000fc400078e02ce */
[----:B------:R-:W-:Y:S01]  /*4660*/  @!P2 IMAD.IADD R238, R238, 0x1, -R0 ;  /* 0x00000001eeeea824 */ /* 0x000fe200078e0a00 */
[----:B------:R-:W-:Y:S01]  /*4670*/  ISETP.GE.AND P2, PT, R118, RZ, PT ;  /* 0x000000ff7600720c */ /* 0x000fe20003f46270 */
[----:B------:R-:W-:Y:S01]  /*4680*/  @!P3 IMAD.MOV R222, RZ, RZ, -R222 ;  /* 0x000000ffffdeb224 */ /* 0x000fe200078e0ade */
[C---:B------:R-:W-:Y:S01]  /*4690*/  ISETP.GT.U32.AND P3, PT, R0.reuse, R206, PT ;  /* 0x000000ce0000720c */ /* 0x040fe20003f64070 */
[----:B------:R-:W-:Y:S01]  /*46a0*/  IMAD R208, R0, R11, R208 ;  /* 0x0000000b00d07224 */ /* 0x000fe200078e02d0 */
[----:B------:R-:W-:Y:S01]  /*46b0*/  IABS R118, R41 ;  /* 0x0000002900767213 */ /* 0x000fe20000000000 */
[--C-:B------:R-:W-:Y:S02]  /*46c0*/  @!P6 IMAD.IADD R220, R220, 0x1, -R0.reuse ;  /* 0x00000001dcdce824 */ /* 0x100fe400078e0a00 */
[----:B------:R-:W-:Y:S01]  /*46d0*/  @!P4 IMAD.IADD R226, R226, 0x1, -R0 ;  /* 0x00000001e2e2c824 */ /* 0x000fe200078e0a00 */
[----:B------:R-:W-:Y:S01]  /*46e0*/  ISETP.GT.U32.AND P6, PT, R0, R208, PT ;  /* 0x000000d00000720c */ /* 0x000fe20003fc4070 */
[----:B------:R-:W-:Y:S01]  /*46f0*/  IMAD.HI.U32 R9, R5, R200, RZ ;  /* 0x000000c805097227 */ /* 0x000fe200078e00ff */
[----:B------:R-:W-:-:S02]  /*4700*/  ISETP.GE.AND P4, PT, R116, RZ, PT ;  /* 0x000000ff7400720c */ /* 0x000fc40003f86270 */
[----:B------:R-:W-:Y:S01]  /*4710*/  IABS R116, R47 ;  /* 0x0000002f00747213 */ /* 0x000fe20000000000 */
[----:B------:R-:W-:Y:S01]  /*4720*/  @!P2 IMAD.MOV R232, RZ, RZ, -R232 ;  /* 0x000000ffffe8a224 */ /* 0x000fe200078e0ae8 */
[C---:B------:R-:W-:Y:S01]  /*4730*/  ISETP.GT.U32.AND P2, PT, R0.reuse, R226, PT ;  /* 0x000000e20000720c */ /* 0x040fe20003f44070 */
[----:B------:R-:W-:Y:S01]  /*4740*/  @!P1 IMAD.MOV R228, RZ, RZ, -R228 ;  /* 0x000000ffffe49224 */ /* 0x000fe200078e0ae4 */
[----:B------:R-:W-:Y:S01]  /*4750*/  ISETP.GT.U32.AND P1, PT, R0, R210, PT ;  /* 0x000000d20000720c */ /* 0x000fe20003f24070 */
[----:B------:R-:W-:Y:S02]  /*4760*/  @!P3 IMAD.IADD R206, R206, 0x1, -R0 ;  /* 0x00000001ceceb824 */ /* 0x000fe400078e0a00 */
[----:B------:R-:W-:Y:S02]  /*4770*/  IMAD.MOV R9, RZ, RZ, -R9 ;  /* 0x000000ffff097224 */ /* 0x000fe400078e0a09 */
[----:B------:R-:W-:Y:S01]  /*4780*/  @!P0 IMAD.MOV R238, RZ, RZ, -R238 ;  /* 0x000000ffffee8224 */ /* 0x000fe200078e0aee */
[----:B------:R-:W-:Y:S01]  /*4790*/  ISETP.GE.AND P0, PT, R114, RZ, PT ;  /* 0x000000ff7200720c */ /* 0x000fe20003f06270 */
[C---:B------:R-:W-:Y:S01]  /*47a0*/  IMAD R200, R0.reuse, R9, R200 ;  /* 0x0000000900c87224 */ /* 0x040fe200078e02c8 */
[----:B------:R-:W-:Y:S01]  /*47b0*/  ISETP.GT.U32.AND P3, PT, R0, R206, PT ;  /* 0x000000ce0000720c */ /* 0x000fe20003f64070 */
[----:B------:R-:W-:Y:S01]  /*47c0*/  IMAD.HI.U32 R9, R5, R196, RZ ;  /* 0x000000c405097227 */ /* 0x000fe200078e00ff */
[----:B------:R-:W-:-:S03]  /*47d0*/  IABS R114, R63 ;  /* 0x0000003f00727213 */ /* 0x000fc60000000000 */
[--C-:B------:R-:W-:Y:S02]  /*47e0*/  @!P6 IMAD.IADD R208, R208, 0x1, -R0.reuse ;  /* 0x00000001d0d0e824 */ /* 0x100fe400078e0a00 */
[----:B------:R-:W-:Y:S02]  /*47f0*/  IMAD.MOV R9, RZ, RZ, -R9 ;  /* 0x000000ffff097224 */ /* 0x000fe400078e0a09 */
[--C-:B------:R-:W-:Y:S01]  /*4800*/  @!P2 IMAD.IADD R226, R226, 0x1, -R0.reuse ;  /* 0x00000001e2e2a824 */ /* 0x100fe200078e0a00 */
[----:B------:R-:W-:Y:S01]  /*4810*/  ISETP.GT.U32.AND P6, PT, R0, R208, PT ;  /* 0x000000d00000720c */ /* 0x000fe20003fc4070 */
[----:B------:R-:W-:Y:S01]  /*4820*/  @!P1 IMAD.IADD R210, R210, 0x1, -R0 ;  /* 0x00000001d2d29824 */ /* 0x000fe200078e0a00 */
[----:B------:R-:W-:Y:S01]  /*4830*/  ISETP.GE.AND P2, PT, R112, RZ, PT ;  /* 0x000000ff7000720c */ /* 0x000fe20003f46270 */
[C---:B------:R-:W-:Y:S01]  /*4840*/  IMAD R196, R0.reuse, R9, R196 ;  /* 0x0000000900c47224 */ /* 0x040fe200078e02c4 */
[----:B------:R-:W-:Y:S01]  /*4850*/  ISETP.GE.AND P1, PT, R111, RZ, PT ;  /* 0x000000ff6f00720c */ /* 0x000fe20003f26270 */
[----:B------:R-:W-:Y:S01]  /*4860*/  @!P0 IMAD.MOV R226, RZ, RZ, -R226 ;  /* 0x000000ffffe28224 */ /* 0x000fe200078e0ae2 */
[----:B------:R-:W-:Y:S01]  /*4870*/  ISETP.GT.U32.AND P0, PT, R0, R210, PT ;  /* 0x000000d20000720c */ /* 0x000fe20003f04070 */
[----:B------:R-:W-:Y:S01]  /*4880*/  @!P3 IMAD.IADD R206, R206, 0x1, -R0 ;  /* 0x00000001ceceb824 */ /* 0x000fe200078e0a00 */
[----:B------:R-:W-:Y:S01]  /*4890*/  ISETP.GT.U32.AND P3, PT, R0, R196, PT ;  /* 0x000000c40000720c */ /* 0x000fe20003f64070 */
[----:B------:R-:W-:Y:S01]  /*48a0*/  IMAD.HI.U32 R11, R5, R13, RZ ;  /* 0x0000000d050b7227 */ /* 0x000fe200078e00ff */
[----:B------:R-:W-:-:S03]  /*48b0*/  IABS R112, R61 ;  /* 0x0000003d00707213 */ /* 0x000fc60000000000 */
[----:B------:R-:W-:Y:S01]  /*48c0*/  @!P6 IMAD.IADD R208, R208, 0x1, -R0 ;  /* 0x00000001d0d0e824 */ /* 0x000fe200078e0a00 */
[----:B------:R-:W-:Y:S01]  /*48d0*/  ISETP.GT.U32.AND P6, PT, R0, R200, PT ;  /* 0x000000c80000720c */ /* 0x000fe20003fc4070 */
[----:B------:R-:W-:Y:S02]  /*48e0*/  IMAD.MOV R11, RZ, RZ, -R11 ;  /* 0x000000ffff0b7224 */ /* 0x000fe400078e0a0b */
[----:B------:R-:W-:-:S04]  /*48f0*/  IMAD.HI.U32 R15, R5, R192, RZ ;  /* 0x000000c0050f7227 */ /* 0x000fc800078e00ff */
[--C-:B------:R-:W-:Y:S01]  /*4900*/  @!P0 IMAD.IADD R210, R210, 0x1, -R0.reuse ;  /* 0x00000001d2d28824 */ /* 0x100fe200078e0a00 */
[----:B------:R-:W-:Y:S01]  /*4910*/  ISETP.GE.AND P0, PT, R110, RZ, PT ;  /* 0x000000ff6e00720c */ /* 0x000fe20003f06270 */
[----:B------:R-:W-:Y:S01]  /*4920*/  @!P3 IMAD.IADD R196, R196, 0x1, -R0 ;  /* 0x00000001c4c4b824 */ /* 0x000fe200078e0a00 */
[----:B------:R-:W-:Y:S01]  /*4930*/  IABS R110, R70 ;  /* 0x00000046006e7213 */ /* 0x000fe20000000000 */
[----:B------:R-:W-:Y:S02]  /*4940*/  @!P2 IMAD.MOV R210, RZ, RZ, -R210 ;  /* 0x000000ffffd2a224 */ /* 0x000fe400078e0ad2 */
[C---:B------:R-:W-:Y:S01]  /*4950*/  IMAD R9, R0.reuse, R11, R13 ;  /* 0x0000000b00097224 */ /* 0x040fe200078e020d */
[----:B------:R-:W-:Y:S01]  /*4960*/  ISETP.GT.U32.AND P2, PT, R0, R196, PT ;  /* 0x000000c40000720c */ /* 0x000fe20003f44070 */
[----:B------:R-:W-:-:S04]  /*4970*/  IMAD.HI.U32 R11, R5, R194, RZ ;  /* 0x000000c2050b7227 */ /* 0x000fc800078e00ff */
[----:B------:R-:W-:Y:S01]  /*4980*/  @!P6 IMAD.IADD R200, R200, 0x1, -R0 ;  /* 0x00000001c8c8e824 */ /* 0x000fe200078e0a00 */
[C---:B------:R-:W-:Y:S01]  /*4990*/  ISETP.GT.U32.AND P6, PT, R0.reuse, R9, PT ;  /* 0x000000090000720c */ /* 0x040fe20003fc4070 */
[----:B------:R-:W-:Y:S02]  /*49a0*/  IMAD.MOV R11, RZ, RZ, -R11 ;  /* 0x000000ffff0b7224 */ /* 0x000fe400078e0a0b */
[----:B------:R-:W-:Y:S01]  /*49b0*/  IMAD.MOV R15, RZ, RZ, -R15 ;  /* 0x000000ffff0f7224 */ /* 0x000fe200078e0a0f */
[C---:B------:R-:W-:Y:S01]  /*49c0*/  ISETP.GT.U32.AND P3, PT, R0.reuse, R200, PT ;  /* 0x000000c80000720c */ /* 0x040fe20003f64070 */
[C---:B------:R-:W-:Y:S02]  /*49d0*/  IMAD R194, R0.reuse, R11, R194 ;  /* 0x0000000b00c27224 */ /* 0x040fe400078e02c2 */
[C---:B------:R-:W-:Y:S02]  /*49e0*/  IMAD R192, R0.reuse, R15, R192 ;  /* 0x0000000f00c07224 */ /* 0x040fe400078e02c0 */
[----:B------:R-:W-:Y:S01]  /*49f0*/  @!P4 IMAD.MOV R220, RZ, RZ, -R220 ;  /* 0x000000ffffdcc224 */ /* 0x000fe200078e0adc */
[----:B------:R-:W-:Y:S01]  /*4a00*/  ISETP.GE.AND P4, PT, R109, RZ, PT ;  /* 0x000000ff6d00720c */ /* 0x000fe20003f86270 */
[----:B------:R-:W-:Y:S01]  /*4a10*/  @!P5 IMAD.MOV R208, RZ, RZ, -R208 ;  /* 0x000000ffffd0d224 */ /* 0x000fe200078e0ad0 */
[----:B------:R-:W-:Y:S01]  /*4a20*/  ISETP.GT.U32.AND P5, PT, R0, R194, PT ;  /* 0x000000c20000720c */ /* 0x000fe20003fa4070 */
[--C-:B------:R-:W-:Y:S01]  /*4a30*/  @!P2 IMAD.IADD R196, R196, 0x1, -R0.reuse ;  /* 0x00000001c4c4a824 */ /* 0x100fe200078e0a00 */
[----:B------:R-:W-:Y:S01]  /*4a40*/  ISETP.GT.U32.AND P2, PT, R0, R192, PT ;  /* 0x000000c00000720c */ /* 0x000fe20003f44070 */
[--C-:B------:R-:W-:Y:S01]  /*4a50*/  @!P6 IMAD.IADD R9, R9, 0x1, -R0.reuse ;  /* 0x000000010909e824 */ /* 0x100fe200078e0a00 */
[----:B------:R-:W-:Y:S01]  /*4a60*/  IABS R109, R108 ;  /* 0x0000006c006d7213 */ /* 0x000fe20000000000 */
[----:B------:R-:W-:Y:S01]  /*4a70*/  @!P3 IMAD.IADD R200, R200, 0x1, -R0 ;  /* 0x00000001c8c8b824 */ /* 0x000fe200078e0a00 */
[----:B------:R-:W-:Y:S01]  /*4a80*/  ISETP.GE.AND P3, PT, R66, RZ, PT ;  /* 0x000000ff4200720c */ /* 0x000fe20003f66270 */
[----:B------:R-:W-:Y:S01]  /*4a90*/  IMAD.HI.U32 R15, R5, R190, RZ ;  /* 0x000000be050f7227 */ /* 0x000fe200078e00ff */
[----:B------:R-:W-:-:S02]  /*4aa0*/  ISETP.GT.U32.AND P6, PT, R0, R9, PT ;  /* 0x000000090000720c */ /* 0x000fc40003fc4070 */
[----:B------:R-:W-:Y:S01]  /*4ab0*/  IABS R66, R106 ;  /* 0x0000006a00427213 */ /* 0x000fe20000000000 */
[----:B------:R-:W-:-:S04]  /*4ac0*/  IMAD.HI.U32 R13, R5, R109, RZ ;  /* 0x0000006d050d7227 */ /* 0x000fc800078e00ff */
[----:B------:R-:W-:Y:S02]  /*4ad0*/  IMAD.MOV R13, RZ, RZ, -R13 ;  /* 0x000000ffff0d7224 */ /* 0x000fe400078e0a0d */
[--C-:B------:R-:W-:Y:S01]  /*4ae0*/  @!P5 IMAD.IADD R194, R194, 0x1, -R0.reuse ;  /* 0x00000001c2c2d824 */ /* 0x100fe200078e0a00 */
[----:B------:R-:W-:Y:S01]  /*4af0*/  ISETP.GE.AND P5, PT, R107, RZ, PT ;  /* 0x000000ff6b00720c */ /* 0x000fe20003fa6270 */
[----:B------:R-:W-:Y:S02]  /*4b00*/  @!P2 IMAD.IADD R192, R192, 0x1, -R0 ;  /* 0x00000001c0c0a824 */ /* 0x000fe400078e0a00 */
[C---:B------:R-:W-:Y:S01]  /*4b10*/  IMAD R11, R0.reuse, R13, R109 ;  /* 0x0000000d000b7224 */ /* 0x040fe200078e026d */
[----:B------:R-:W-:Y:S01]  /*4b20*/  ISETP.GT.U32.AND P2, PT, R0, R194, PT ;  /* 0x000000c20000720c */ /* 0x000fe20003f44070 */
[----:B------:R-:W-:Y:S02]  /*4b30*/  IMAD.MOV R15, RZ, RZ, -R15 ;  /* 0x000000ffff0f7224 */ /* 0x000fe400078e0a0f */
[----:B------:R-:W-:-:S02]  /*4b40*/  IMAD.MOV.U32 R107, RZ, RZ, R66 ;  /* 0x000000ffff6b7224 */ /* 0x000fc400078e0042 */
[----:B------:R-:W-:Y:S01]  /*4b50*/  @!P0 IMAD.MOV R196, RZ, RZ, -R196 ;  /* 0x000000ffffc48224 */ /* 0x000fe200078e0ac4 */
[C---:B------:R-:W-:Y:S01]  /*4b60*/  ISETP.GT.U32.AND P0, PT, R0.reuse, R192, PT ;  /* 0x000000c00000720c */ /* 0x040fe20003f04070 */
[----:B------:R-:W-:Y:S01]  /*4b70*/  @!P1 IMAD.MOV R206, RZ, RZ, -R206 ;  /* 0x000000ffffce9224 */ /* 0x000fe200078e0ace */
[C---:B------:R-:W-:Y:S01]  /*4b80*/  ISETP.GT.U32.AND P1, PT, R0.reuse, R11, PT ;  /* 0x0000000b0000720c */ /* 0x040fe20003f24070 */
[----:B------:R-:W-:Y:S02]  /*4b90*/  IMAD R190, R0, R15, R190 ;  /* 0x0000000f00be7224 */ /* 0x000fe400078e02be */
[----:B------:R-:W-:-:S04]  /*4ba0*/  IMAD.HI.U32 R15, R5, R107, RZ ;  /* 0x0000006b050f7227 */ /* 0x000fc800078e00ff */
[----:B------:R-:W-:Y:S02]  /*4bb0*/  @!P6 IMAD.IADD R9, R9, 0x1, -R0 ;  /* 0x000000010909e824 */ /* 0x000fe400078e0a00 */
[----:B------:R-:W-:Y:S02]  /*4bc0*/  IMAD.MOV R15, RZ, RZ, -R15 ;  /* 0x000000ffff0f7224 */ /* 0x000fe400078e0a0f */
[----:B------:R-:W-:Y:S02]  /*4bd0*/  IMAD.MOV.U32 R66, RZ, RZ, R9 ;  /* 0x000000ffff427224 */ /* 0x000fe400078e0009 */
[----:B------:R-:W-:Y:S02]  /*4be0*/  IMAD R9, R0, R15, R107 ;  /* 0x0000000f00097224 */ /* 0x000fe400078e026b */
[----:B------:R-:W-:Y:S01]  /*4bf0*/  IMAD.MOV.U32 R109, RZ, RZ, R110 ;  /* 0x000000ffff6d7224 */ /* 0x000fe200078e006e */
[----:B------:R-:W-:Y:S01]  /*4c00*/  IABS R110, R69 ;  /* 0x00000045006e7213 */ /* 0x000fe20000000000 */
[--C-:B------:R-:W-:Y:S01]  /*4c10*/  @!P0 IMAD.IADD R192, R192, 0x1, -R0.reuse ;  /* 0x00000001c0c08824 */ /* 0x100fe200078e0a00 */
[----:B------:R-:W-:Y:S01]  /*4c20*/  ISETP.GT.U32.AND P0, PT, R0, R9, PT ;  /* 0x000000090000720c */ /* 0x000fe20003f04070 */
[----:B------:R-:W-:Y:S01]  /*4c30*/  @!P1 IMAD.IADD R11, R11, 0x1, -R0 ;  /* 0x000000010b0b9824 */ /* 0x000fe200078e0a00 */
[----:B------:R-:W-:Y:S01]  /*4c40*/  ISETP.GE.AND P1, PT, R108, RZ, PT ;  /* 0x000000ff6c00720c */ /* 0x000fe20003f26270 */
[----:B------:R-:W-:Y:S01]  /*4c50*/  IMAD.HI.U32 R13, R5, R109, RZ ;  /* 0x0000006d050d7227 */ /* 0x000fe200078e00ff */
[----:B------:R-:W-:-:S03]  /*4c60*/  IABS R108, R101 ;  /* 0x00000065006c7213 */ /* 0x000fc60000000000 */
[----:B------:R-:W-:-:S04]  /*4c70*/  IMAD.HI.U32 R15, R5, R188, RZ ;  /* 0x000000bc050f7227 */ /* 0x000fc800078e00ff */
[----:B------:R-:W-:Y:S01]  /*4c80*/  @!P4 IMAD.MOV R200, RZ, RZ, -R200 ;  /* 0x000000ffffc8c224 */ /* 0x000fe200078e0ac8 */
[C---:B------:R-:W-:Y:S01]  /*4c90*/  ISETP.GT.U32.AND P4, PT, R0.reuse, R11, PT ;  /* 0x0000000b0000720c */ /* 0x040fe20003f84070 */
[----:B------:R-:W-:Y:S02]  /*4ca0*/  IMAD.MOV R13, RZ, RZ, -R13 ;  /* 0x000000ffff0d7224 */ /* 0x000fe400078e0a0d */
[----:B------:R-:W-:Y:S02]  /*4cb0*/  IMAD.MOV R15, RZ, RZ, -R15 ;  /* 0x000000ffff0f7224 */ /* 0x000fe400078e0a0f */
[C---:B------:R-:W-:Y:S02]  /*4cc0*/  IMAD R13, R0.reuse, R13, R109 ;  /* 0x0000000d000d7224 */ /* 0x040fe400078e026d */
[----:B------:R-:W-:Y:S01]  /*4cd0*/  @!P3 IMAD.MOV R66, RZ, RZ, -R66 ;  /* 0x000000ffff42b224 */ /* 0x000fe200078e0a42 */
[C---:B------:R-:W-:Y:S01]  /*4ce0*/  ISETP.GT.U32.AND P3, PT, R0.reuse, R190, PT ;  /* 0x000000be0000720c */ /* 0x040fe20003f64070 */
[C---:B------:R-:W-:Y:S01]  /*4cf0*/  IMAD R188, R0.reuse, R15, R188 ;  /* 0x0000000f00bc7224 */ /* 0x040fe200078e02bc */
[----:B------:R-:W-:Y:S01]  /*4d00*/  ISETP.GT.U32.AND P6, PT, R0, R13, PT ;  /* 0x0000000d0000720c */ /* 0x000fe20003fc4070 */
[----:B------:R-:W-:-:S02]  /*4d10*/  @!P0 IMAD.IADD R9, R9, 0x1, -R0 ;  /* 0x0000000109098824 */ /* 0x000fc400078e0a00 */
[--C-:B------:R-:W-:Y:S01]  /*4d20*/  @!P4 IMAD.IADD R11, R11, 0x1, -R0.reuse ;  /* 0x000000010b0bc824 */ /* 0x100fe200078e0a00 */
[----:B------:R-:W-:Y:S01]  /*4d30*/  ISETP.GT.U32.AND P0, PT, R0, R188, PT ;  /* 0x000000bc0000720c */ /* 0x000fe20003f04070 */
[----:B------:R-:W-:Y:S01]  /*4d40*/  @!P2 IMAD.IADD R194, R194, 0x1, -R0 ;  /* 0x00000001c2c2a824 */ /* 0x000fe200078e0a00 */
[----:B------:R-:W-:Y:S02]  /*4d50*/  ISETP.GE.AND P4, PT, R70, RZ, PT ;  /* 0x000000ff4600720c */ /* 0x000fe40003f86270 */
[----:B------:R-:W-:Y:S01]  /*4d60*/  IABS R70, R103 ;  /* 0x0000006700467213 */ /* 0x000fe20000000000 */
[----:B------:R-:W-:Y:S01]  /*4d70*/  @!P5 IMAD.MOV R194, RZ, RZ, -R194 ;  /* 0x000000ffffc2d224 */ /* 0x000fe200078e0ac2 */
[----:B------:R-:W-:Y:S01]  /*4d80*/  ISETP.GE.AND P2, PT, R68, RZ, PT ;  /* 0x000000ff4400720c */ /* 0x000fe20003f46270 */
[----:B------:R-:W-:Y:S01]  /*4d90*/  @!P3 IMAD.IADD R190, R190, 0x1, -R0 ;  /* 0x00000001bebeb824 */ /* 0x000fe200078e0a00 */
[----:B------:R-:W-:Y:S01]  /*4da0*/  ISETP.GE.AND P3, PT, R106, RZ, PT ;  /* 0x000000ff6a00720c */ /* 0x000fe20003f66270 */
[----:B------:R-:W-:Y:S01]  /*4db0*/  IMAD.HI.U32 R15, R5, R70, RZ ;  /* 0x00000046050f7227 */ /* 0x000fe200078e00ff */
[----:B------:R-:W-:-:S02]  /*4dc0*/  IABS R106, R74 ;  /* 0x0000004a006a7213 */ /* 0x000fc40000000000 */
[----:B------:R-:W-:Y:S01]  /*4dd0*/  ISETP.GT.U32.AND P5, PT, R0, R9, PT ;  /* 0x000000090000720c */ /* 0x000fe20003fa4070 */
[--C-:B------:R-:W-:Y:S02]  /*4de0*/  @!P6 IMAD.IADD R13, R13, 0x1, -R0.reuse ;  /* 0x000000010d0de824 */ /* 0x100fe400078e0a00 */
[----:B------:R-:W-:Y:S01]  /*4df0*/  @!P0 IMAD.IADD R188, R188, 0x1, -R0 ;  /* 0x00000001bcbc8824 */ /* 0x000fe200078e0a00 */
[C---:B------:R-:W-:Y:S01]  /*4e00*/  ISETP.GT.U32.AND P0, PT, R0.reuse, R190, PT ;  /* 0x000000be0000720c */ /* 0x040fe20003f04070 */
[----:B------:R-:W-:Y:S01]  /*4e10*/  IMAD.MOV R15, RZ, RZ, -R15 ;  /* 0x000000ffff0f7224 */ /* 0x000fe200078e0a0f */
[----:B------:R-:W-:Y:S01]  /*4e20*/  ISETP.GT.U32.AND P6, PT, R0, R13, PT ;  /* 0x0000000d0000720c */ /* 0x000fe20003fc4070 */
[----:B------:R-:W-:-:S04]  /*4e30*/  IMAD.HI.U32 R68, R5, R186, RZ ;  /* 0x000000ba05447227 */ /* 0x000fc800078e00ff */
[----:B------:R-:W-:Y:S02]  /*4e40*/  IMAD R15, R0, R15, R70 ;  /* 0x0000000f000f7224 */ /* 0x000fe400078e0246 */
[----:B------:R-:W-:Y:S02]  /*4e50*/  IMAD.MOV R107, RZ, RZ, -R68 ;  /* 0x000000ffff6b7224 */ /* 0x000fe400078e0a44 */
[----:B------:R-:W-:-:S04]  /*4e60*/  IMAD.HI.U32 R70, R5, R106, RZ ;  /* 0x0000006a05467227 */ /* 0x000fc800078e00ff */
[----:B------:R-:W-:Y:S01]  /*4e70*/  @!P2 IMAD.MOV R192, RZ, RZ, -R192 ;  /* 0x000000ffffc0a224 */ /* 0x000fe200078e0ac0 */
[C---:B------:R-:W-:Y:S01]  /*4e80*/  ISETP.GT.U32.AND P2, PT, R0.reuse, R15, PT ;  /* 0x0000000f0000720c */ /* 0x040fe20003f44070 */
[----:B------:R-:W-:Y:S02]  /*4e90*/  IMAD R186, R0, R107, R186 ;  /* 0x0000006b00ba7224 */ /* 0x000fe400078e02ba */
[----:B------:R-:W-:Y:S02]  /*4ea0*/  IMAD.MOV R109, RZ, RZ, -R70 ;  /* 0x000000ffff6d7224 */ /* 0x000fe400078e0a46 */
[----:B------:R-:W-:Y:S01]  /*4eb0*/  @!P0 IMAD.IADD R190, R190, 0x1, -R0 ;  /* 0x00000001bebe8824 */ /* 0x000fe200078e0a00 */
[C---:B------:R-:W-:Y:S01]  /*4ec0*/  ISETP.GT.U32.AND P0, PT, R0.reuse, R186, PT ;  /* 0x000000ba0000720c */ /* 0x040fe20003f04070 */
[----:B------:R-:W-:Y:S02]  /*4ed0*/  IMAD.MOV.U32 R68, RZ, RZ, R11 ;  /* 0x000000ffff447224 */ /* 0x000fe400078e000b */
[----:B------:R-:W-:Y:S01]  /*4ee0*/  IMAD R11, R0, R109, R106 ;  /* 0x0000006d000b7224 */ /* 0x000fe200078e026a */
[----:B------:R-:W-:Y:S01]  /*4ef0*/  IABS R106, R73 ;  /* 0x00000049006a7213 */ /* 0x000fe20000000000 */
[----:B------:R-:W-:Y:S01]  /*4f00*/  @!P6 IMAD.IADD R13, R13, 0x1, -R0 ;  /* 0x000000010d0de824 */ /* 0x000fe200078e0a00 */
[----:B------:R-:W-:Y:S01]  /*4f10*/  ISETP.GE.AND P6, PT, R105, RZ, PT ;  /* 0x000000ff6900720c */ /* 0x000fe20003fc6270 */
[----:B------:R-:W-:-:S04]  /*4f20*/  IMAD.HI.U32 R105, R5, R184, RZ ;  /* 0x000000b805697227 */ /* 0x000fc800078e00ff */
[----:B------:R-:W-:Y:S01]  /*4f30*/  @!P5 IMAD.IADD R9, R9, 0x1, -R0 ;  /* 0x000000010909d824 */ /* 0x000fe200078e0a00 */
[C---:B------:R-:W-:Y:S01]  /*4f40*/  ISETP.GT.U32.AND P5, PT, R0.reuse, R11, PT ;  /* 0x0000000b0000720c */ /* 0x040fe20003fa4070 */
[----:B------:R-:W-:Y:S01]  /*4f50*/  @!P1 IMAD.MOV R68, RZ, RZ, -R68 ;  /* 0x000000ffff449224 */ /* 0x000fe200078e0a44 */
[----:B------:R-:W-:Y:S01]  /*4f60*/  ISETP.GT.U32.AND P1, PT, R0, R188, PT ;  /* 0x000000bc0000720c */ /* 0x000fe20003f24070 */
[----:B------:R-:W-:Y:S02]  /*4f70*/  IMAD.MOV.U32 R70, RZ, RZ, R13 ;  /* 0x000000ffff467224 */ /* 0x000fe400078e000d */
[----:B------:R-:W-:Y:S02]  /*4f80*/  IMAD.MOV R105, RZ, RZ, -R105 ;  /* 0x000000ffff697224 */ /* 0x000fe400078e0a69 */
[----:B------:R-:W-:Y:S01]  /*4f90*/  @!P2 IMAD.IADD R15, R15, 0x1, -R0 ;  /* 0x000000010f0fa824 */ /* 0x000fe200078e0a00 */
[----:B------:R-:W-:Y:S01]  /*4fa0*/  ISETP.GE.AND P2, PT, R104, RZ, PT ;  /* 0x000000ff6800720c */ /* 0x000fe20003f46270 */
[----:B------:R-:W-:Y:S01]  /*4fb0*/  @!P4 IMAD.MOV R70, RZ, RZ, -R70 ;  /* 0x000000ffff46c224 */ /* 0x000fe200078e0a46 */
[----:B------:R-:W-:Y:S01]  /*4fc0*/  ISETP.GE.AND P4, PT, R72, RZ, PT ;  /* 0x000000ff4800720c */ /* 0x000fe20003f86270 */
[----:B------:R-:W-:Y:S01]  /*4fd0*/  IMAD R184, R0, R105, R184 ;  /* 0x0000006900b87224 */ /* 0x000fe200078e02b8 */
[----:B------:R-:W-:Y:S01]  /*4fe0*/  IABS R104, R92 ;  /* 0x0000005c00687213 */ /* 0x000fe20000000000 */
[----:B------:R-:W-:Y:S01]  /*4ff0*/  @!P0 IMAD.IADD R186, R186, 0x1, -R0 ;  /* 0x00000001baba8824 */ /* 0x000fe200078e0a00 */
[----:B------:R-:W-:Y:S01]  /*5000*/  ISETP.GT.U32.AND P0, PT, R0, R15, PT ;  /* 0x0000000f0000720c */ /* 0x000fe20003f04070 */
[----:B------:R-:W-:-:S02]  /*5010*/  IMAD.MOV.U32 R72, RZ, RZ, R9 ;  /* 0x000000ffff487224 */ /* 0x000fc400078e0009 */
[----:B------:R-:W-:Y:S01]  /*5020*/  @!P5 IMAD.IADD R11, R11, 0x1, -R0 ;  /* 0x000000010b0bd824 */ /* 0x000fe200078e0a00 */
[C---:B------:R-:W-:Y:S01]  /*5030*/  ISETP.GT.U32.AND P5, PT, R0.reuse, R186, PT ;  /* 0x000000ba0000720c */ /* 0x040fe20003fa4070 */
[----:B------:R-:W-:Y:S01]  /*5040*/  @!P3 IMAD.MOV R72, RZ, RZ, -R72 ;  /* 0x000000ffff48b224 */ /* 0x000fe200078e0a48 */
[----:B------:R-:W-:Y:S01]  /*5050*/  ISETP.GT.U32.AND P3, PT, R0, R184, PT ;  /* 0x000000b80000720c */ /* 0x000fe20003f64070 */
[----:B------:R-:W-:Y:S01]  /*5060*/  @!P1 IMAD.IADD R188, R188, 0x1, -R0 ;  /* 0x00000001bcbc9824 */ /* 0x000fe200078e0a00 */
[----:B------:R-:W-:Y:S01]  /*5070*/  ISETP.GE.AND P1, PT, R103, RZ, PT ;  /* 0x000000ff6700720c */ /* 0x000fe20003f26270 */
[----:B------:R-:W-:Y:S01]  /*5080*/  IMAD.HI.U32 R9, R5, R182, RZ ;  /* 0x000000b605097227 */ /* 0x000fe200078e00ff */
[----:B------:R-:W-:-:S03]  /*5090*/  IABS R103, R99 ;  /* 0x0000006300677213 */ /* 0x000fc60000000000 */
[----:B------:R-:W-:Y:S02]  /*50a0*/  @!P0 IMAD.IADD R15, R15, 0x1, -R0 ;  /* 0x000000010f0f8824 */ /* 0x000fe400078e0a00 */
[----:B------:R-:W-:Y:S01]  /*50b0*/  @!P4 IMAD.MOV R188, RZ, RZ, -R188 ;  /* 0x000000ffffbcc224 */ /* 0x000fe200078e0abc */
[----:B------:R-:W-:Y:S01]  /*50c0*/  ISETP.GE.AND P4, PT, R74, RZ, PT ;  /* 0x000000ff4a00720c */ /* 0x000fe20003f86270 */
[----:B------:R-:W-:Y:S02]  /*50d0*/  IMAD.MOV R9, RZ, RZ, -R9 ;  /* 0x000000ffff097224 */ /* 0x000fe400078e0a09 */
[----:B------:R-:W-:Y:S01]  /*50e0*/  @!P6 IMAD.MOV R190, RZ, RZ, -R190 ;  /* 0x000000ffffbee224 */ /* 0x000fe200078e0abe */
[----:B------:R-:W-:Y:S01]  /*50f0*/  ISETP.GT.U32.AND P6, PT, R0, R11, PT ;  /* 0x0000000b0000720c */ /* 0x000fe20003fc4070 */
[--C-:B------:R-:W-:Y:S01]  /*5100*/  @!P3 IMAD.IADD R184, R184, 0x1, -R0.reuse ;  /* 0x00000001b8b8b824 */ /* 0x100fe200078e0a00 */
[----:B------:R-:W-:Y:S01]  /*5110*/  ISETP.GE.AND P3, PT, R102, RZ, PT ;  /* 0x000000ff6600720c */ /* 0x000fe20003f66270 */
[----:B------:R-:W-:Y:S01]  /*5120*/  IMAD.MOV.U32 R74, RZ, RZ, R15 ;  /* 0x000000ffff4a7224 */ /* 0x000fe200078e000f */
[----:B------:R-:W-:Y:S01]  /*5130*/  IABS R15, R78 ;  /* 0x0000004e000f7213 */ /* 0x000fe20000000000 */
[----:B------:R-:W-:Y:S01]  /*5140*/  @!P5 IMAD.IADD R186, R186, 0x1, -R0 ;  /* 0x00000001babad824 */ /* 0x000fe200078e0a00 */
[----:B------:R-:W-:Y:S01]  /*5150*/  ISETP.GE.AND P5, PT, R76, RZ, PT ;  /* 0x000000ff4c00720c */ /* 0x000fe20003fa6270 */
[----:B------:R-:W-:Y:S01]  /*5160*/  IMAD R182, R0, R9, R182 ;  /* 0x0000000900b67224 */ /* 0x000fe200078e02b6 */
[----:B------:R-:W-:Y:S01]  /*5170*/  IABS R102, R86 ;  /* 0x0000005600667213 */ /* 0x000fe20000000000 */
[----:B------:R-:W-:-:S04]  /*5180*/  IMAD.HI.U32 R13, R5, R108, RZ ;  /* 0x0000006c050d7227 */ /* 0x000fc800078e00ff */
[----:B------:R-:W-:Y:S01]  /*5190*/  @!P1 IMAD.MOV R74, RZ, RZ, -R74 ;  /* 0x000000ffff4a9224 */ /* 0x000fe200078e0a4a */
[----:B------:R-:W-:Y:S01]  /*51a0*/  ISETP.GT.U32.AND P1, PT, R0, R184, PT ;  /* 0x000000b80000720c */ /* 0x000fe20003f24070 */
[----:B------:R-:W-:-:S04]  /*51b0*/  IMAD.HI.U32 R76, R5, R103, RZ ;  /* 0x00000067054c7227 */ /* 0x000fc800078e00ff */
[----:B------:R-:W-:Y:S01]  /*51c0*/  @!P2 IMAD.MOV R186, RZ, RZ, -R186 ;  /* 0x000000ffffbaa224 */ /* 0x000fe200078e0aba */
[C---:B------:R-:W-:Y:S01]  /*51d0*/  ISETP.GT.U32.AND P2, PT, R0.reuse, R182, PT ;  /* 0x000000b60000720c */ /* 0x040fe20003f44070 */
[----:B------:R-:W-:Y:S02]  /*51e0*/  IMAD.MOV R13, RZ, RZ, -R13 ;  /* 0x000000ffff0d7224 */ /* 0x000fe400078e0a0d */
[----:B------:R-:W-:Y:S02]  /*51f0*/  IMAD.MOV R76, RZ, RZ, -R76 ;  /* 0x000000ffff4c7224 */ /* 0x000fe400078e0a4c */
[C---:B------:R-:W-:Y:S01]  /*5200*/  IMAD R13, R0.reuse, R13, R108 ;  /* 0x0000000d000d7224 */ /* 0x040fe200078e026c */
[----:B------:R-:W-:Y:S01]  /*5210*/  IABS R108, R65 ;  /* 0x00000041006c7213 */ /* 0x000fe20000000000 */
[--C-:B------:R-:W-:Y:S01]  /*5220*/  @!P6 IMAD.IADD R11, R11, 0x1, -R0.reuse ;  /* 0x000000010b0be824 */ /* 0x100fe200078e0a00 */
[----:B------:R-:W-:Y:S01]  /*5230*/  ISETP.GE.AND P6, PT, R101, RZ, PT ;  /* 0x000000ff6500720c */ /* 0x000fe20003fc6270 */
[C---:B------:R-:W-:Y:S01]  /*5240*/  IMAD R9, R0.reuse, R76, R103 ;  /* 0x0000004c00097224 */ /* 0x040fe200078e0267 */
[----:B------:R-:W-:Y:S01]  /*5250*/  ISETP.GT.U32.AND P0, PT, R0, R13, PT ;  /* 0x0000000d0000720c */ /* 0x000fe20003f04070 */
[----:B------:R-:W-:Y:S01]  /*5260*/  IMAD.MOV.U32 R76, RZ, RZ, R11 ;  /* 0x000000ffff4c7224 */ /* 0x000fe200078e000b */
[----:B------:R-:W-:Y:S01]  /*5270*/  IABS R101, R82 ;  /* 0x0000005200657213 */ /* 0x000fe20000000000 */
[--C-:B------:R-:W-:Y:S01]  /*5280*/  @!P1 IMAD.IADD R184, R184, 0x1, -R0.reuse ;  /* 0x00000001b8b89824 */ /* 0x100fe200078e0a00 */
[----:B------:R-:W-:Y:S01]  /*5290*/  ISETP.GT.U32.AND P1, PT, R0, R9, PT ;  /* 0x000000090000720c */ /* 0x000fe20003f24070 */
[----:B------:R-:W-:Y:S01]  /*52a0*/  @!P2 IMAD.IADD R182, R182, 0x1, -R0 ;  /* 0x00000001b6b6a824 */ /* 0x000fe200078e0a00 */
[----:B------:R-:W-:Y:S01]  /*52b0*/  ISETP.GE.AND P2, PT, R78, RZ, PT ;  /* 0x000000ff4e00720c */ /* 0x000fe20003f46270 */
[----:B------:R-:W-:Y:S01]  /*52c0*/  @!P4 IMAD.MOV R76, RZ, RZ, -R76 ;  /* 0x000000ffff4cc224 */ /* 0x000fe200078e0a4c */
[----:B------:R-:W-:Y:S01]  /*52d0*/  ISETP.GE.AND P4, PT, R99, RZ, PT ;  /* 0x000000ff6300720c */ /* 0x000fe20003f86270 */
[----:B------:R-:W-:-:S02]  /*52e0*/  IMAD.MOV.U32 R99, RZ, RZ, R15 ;  /* 0x000000ffff637224 */ /* 0x000fc400078e000f */
[----:B------:R-:W-:Y:S01]  /*52f0*/  @!P5 IMAD.MOV R184, RZ, RZ, -R184 ;  /* 0x000000ffffb8d224 */ /* 0x000fe200078e0ab8 */
[----:B------:R-:W-:Y:S01]  /*5300*/  ISETP.GT.U32.AND P5, PT, R0, R182, PT ;  /* 0x000000b60000720c */ /* 0x000fe20003fa4070 */
[----:B------:R-:W-:-:S04]  /*5310*/  IMAD.HI.U32 R11, R5, R180, RZ ;  /* 0x000000b4050b7227 */ /* 0x000fc800078e00ff */
[----:B------:R-:W-:-:S04]  /*5320*/  IMAD.HI.U32 R15, R5, R99, RZ ;  /* 0x00000063050f7227 */ /* 0x000fc800078e00ff */
[--C-:B------:R-:W-:Y:S02]  /*5330*/  @!P0 IMAD.IADD R13, R13, 0x1, -R0.reuse ;  /* 0x000000010d0d8824 */ /* 0x100fe400078e0a00 */
[----:B------:R-:W-:Y:S02]  /*5340*/  IMAD.MOV R11, RZ, RZ, -R11 ;  /* 0x000000ffff0b7224 */ /* 0x000fe400078e0a0b */
[----:B------:R-:W-:Y:S01]  /*5350*/  IMAD.MOV R15, RZ, RZ, -R15 ;  /* 0x000000ffff0f7224 */ /* 0x000fe200078e0a0f */
[C---:B------:R-:W-:Y:S01]  /*5360*/  ISETP.GT.U32.AND P0, PT, R0.reuse, R13, PT ;  /* 0x0000000d0000720c */ /* 0x040fe20003f04070 */
[----:B------:R-:W-:Y:S02]  /*5370*/  @!P1 IMAD.IADD R9, R9, 0x1, -R0 ;  /* 0x0000000109099824 */ /* 0x000fe400078e0a00 */
[C---:B------:R-:W-:Y:S02]  /*5380*/  IMAD R180, R0.reuse, R11, R180 ;  /* 0x0000000b00b47224 */ /* 0x040fe400078e02b4 */
[C---:B------:R-:W-:Y:S01]  /*5390*/  IMAD R11, R0.reuse, R15, R99 ;  /* 0x0000000f000b7224 */ /* 0x040fe200078e0263 */
[----:B------:R-:W-:Y:S01]  /*53a0*/  ISETP.GT.U32.AND P1, PT, R0, R9, PT ;  /* 0x000000090000720c */ /* 0x000fe20003f24070 */
[----:B------:R-:W-:-:S04]  /*53b0*/  IMAD.HI.U32 R15, R5, R178, RZ ;  /* 0x000000b2050f7227 */ /* 0x000fc800078e00ff */
[----:B------:R-:W-:Y:S01]  /*53c0*/  @!P5 IMAD.IADD R182, R182, 0x1, -R0 ;  /* 0x00000001b6b6d824 */ /* 0x000fe200078e0a00 */
[----:B------:R-:W-:Y:S01]  /*53d0*/  ISETP.GT.U32.AND P5, PT, R0, R180, PT ;  /* 0x000000b40000720c */ /* 0x000fe20003fa4070 */
[----:B------:R-:W-:Y:S02]  /*53e0*/  IMAD.MOV R99, RZ, RZ, -R15 ;  /* 0x000000ffff637224 */ /* 0x000fe400078e0a0f */
[----:B------:R-:W-:-:S04]  /*53f0*/  IMAD.HI.U32 R15, R5, R101, RZ ;  /* 0x00000065050f7227 */ /* 0x000fc800078e00ff */
[----:B------:R-:W-:Y:S02]  /*5400*/  IMAD.MOV R15, RZ, RZ, -R15 ;  /* 0x000000ffff0f7224 */ /* 0x000fe400078e0a0f */
[----:B------:R-:W-:-:S04]  /*5410*/  IMAD.HI.U32 R78, R5, R176, RZ ;  /* 0x000000b0054e7227 */ /* 0x000fc800078e00ff */
[--C-:B------:R-:W-:Y:S01]  /*5420*/  @!P0 IMAD.IADD R13, R13, 0x1, -R0.reuse ;  /* 0x000000010d0d8824 */ /* 0x100fe200078e0a00 */
[----:B------:R-:W-:Y:S01]  /*5430*/  ISETP.GE.AND P0, PT, R100, RZ, PT ;  /* 0x000000ff6400720c */ /* 0x000fe20003f06270 */
[----:B------:R-:W-:Y:S01]  /*5440*/  @!P1 IMAD.IADD R9, R9, 0x1, -R0 ;  /* 0x0000000109099824 */ /* 0x000fe200078e0a00 */
[C---:B------:R-:W-:Y:S01]  /*5450*/  ISETP.GT.U32.AND P1, PT, R0.reuse, R11, PT ;  /* 0x0000000b0000720c */ /* 0x040fe20003f24070 */
[C---:B------:R-:W-:Y:S02]  /*5460*/  IMAD R178, R0.reuse, R99, R178 ;  /* 0x0000006300b27224 */ /* 0x040fe400078e02b2 */
[----:B------:R-:W-:Y:S02]  /*5470*/  IMAD R15, R0, R15, R101 ;  /* 0x0000000f000f7224 */ /* 0x000fe400078e0265 */
[----:B------:R-:W-:Y:S02]  /*5480*/  IMAD.MOV R101, RZ, RZ, -R78 ;  /* 0x000000ffff657224 */ /* 0x000fe400078e0a4e */
[----:B------:R-:W-:Y:S01]  /*5490*/  @!P5 IMAD.IADD R180, R180, 0x1, -R0 ;  /* 0x00000001b4b4d824 */ /* 0x000fe200078e0a00 */
[----:B------:R-:W-:Y:S01]  /*54a0*/  ISETP.GT.U32.AND P5, PT, R0, R178, PT ;  /* 0x000000b20000720c */ /* 0x000fe20003fa4070 */
[----:B------:R-:W-:-:S02]  /*54b0*/  IMAD.MOV.U32 R78, RZ, RZ, R13 ;  /* 0x000000ffff4e7224 */ /* 0x000fc400078e000d */
[----:B------:R-:W-:-:S04]  /*54c0*/  IMAD.HI.U32 R100, R5, R174, RZ ;  /* 0x000000ae05647227 */ /* 0x000fc800078e00ff */
[----:B------:R-:W-:Y:S01]  /*54d0*/  @!P6 IMAD.MOV R78, RZ, RZ, -R78 ;  /* 0x000000ffff4ee224 */ /* 0x000fe200078e0a4e */
[C---:B------:R-:W-:Y:S01]  /*54e0*/  ISETP.GT.U32.AND P6, PT, R0.reuse, R180, PT ;  /* 0x000000b40000720c */ /* 0x040fe20003fc4070 */
[----:B------:R-:W-:Y:S01]  /*54f0*/  @!P1 IMAD.IADD R11, R11, 0x1, -R0 ;  /* 0x000000010b0b9824 */ /* 0x000fe200078e0a00 */
[C---:B------:R-:W-:Y:S01]  /*5500*/  ISETP.GT.U32.AND P1, PT, R0.reuse, R15, PT ;  /* 0x0000000f0000720c */ /* 0x040fe20003f24070 */
[----:B------:R-:W-:Y:S01]  /*5510*/  IMAD.MOV R103, RZ, RZ, -R100 ;  /* 0x000000ffff677224 */ /* 0x000fe200078e0a64 */
[----:B------:R-:W-:Y:S01]  /*5520*/  IABS R100, R96 ;  /* 0x0000006000647213 */ /* 0x000fe20000000000 */
[----:B------:R-:W-:Y:S02]  /*5530*/  IMAD R176, R0, R101, R176 ;  /* 0x0000006500b07224 */ /* 0x000fe400078e02b0 */
[----:B------:R-:W-:Y:S01]  /*5540*/  @!P5 IMAD.IADD R178, R178, 0x1, -R0 ;  /* 0x00000001b2b2d824 */ /* 0x000fe200078e0a00 */
[----:B------:R-:W-:Y:S01]  /*5550*/  ISETP.GT.U32.AND P5, PT, R0, R11, PT ;  /* 0x0000000b0000720c */ /* 0x000fe20003fa4070 */
[----:B------:R-:W-:-:S04]  /*5560*/  IMAD.HI.U32 R99, R5, R102, RZ ;  /* 0x0000006605637227 */ /* 0x000fc800078e00ff */
[----:B------:R-:W-:Y:S01]  /*5570*/  @!P6 IMAD.IADD R180, R180, 0x1, -R0 ;  /* 0x00000001b4b4e824 */ /* 0x000fe200078e0a00 */
[----:B------:R-:W-:Y:S01]  /*5580*/  ISETP.GT.U32.AND P6, PT, R0, R176, PT ;  /* 0x000000b00000720c */ /* 0x000fe20003fc4070 */
[----:B------:R-:W-:-:S04]  /*5590*/  IMAD.HI.U32 R13, R5, R100, RZ ;  /* 0x00000064050d7227 */ /* 0x000fc800078e00ff */
[----:B------:R-:W-:Y:S02]  /*55a0*/  IMAD.MOV R99, RZ, RZ, -R99 ;  /* 0x000000ffff637224 */ /* 0x000fe400078e0a63 */
[----:B------:R-:W-:Y:S02]  /*55b0*/  IMAD.MOV R13, RZ, RZ, -R13 ;  /* 0x000000ffff0d7224 */ /* 0x000fe400078e0a0d */
[C---:B------:R-:W-:Y:S01]  /*55c0*/  IMAD R99, R0.reuse, R99, R102 ;  /* 0x0000006300637224 */ /* 0x040fe200078e0266 */
[----:B------:R-:W-:Y:S01]  /*55d0*/  IABS R102, R98 ;  /* 0x0000006200667213 */ /* 0x000fe20000000000 */
[----:B------:R-:W-:Y:S01]  /*55e0*/  @!P3 IMAD.MOV R182, RZ, RZ, -R182 ;  /* 0x000000ffffb6b224 */ /* 0x000fe200078e0ab6 */
[C---:B------:R-:W-:Y:S01]  /*55f0*/  ISETP.GT.U32.AND P3, PT, R0.reuse, R178, PT ;  /* 0x000000b20000720c */ /* 0x040fe20003f64070 */
[C---:B------:R-:W-:Y:S02]  /*5600*/  IMAD R13, R0.reuse, R13, R100 ;  /* 0x0000000d000d7224 */ /* 0x040fe400078e0264 */
[--C-:B------:R-:W-:Y:S01]  /*5610*/  @!P5 IMAD.IADD R11, R11, 0x1, -R0.reuse ;  /* 0x000000010b0bd824 */ /* 0x100fe200078e0a00 */
[----:B------:R-:W-:Y:S01]  /*5620*/  ISETP.GT.U32.AND P5, PT, R0, R99, PT ;  /* 0x000000630000720c */ /* 0x000fe20003fa4070 */
[----:B------:R-:W-:-:S02]  /*5630*/  @!P1 IMAD.IADD R15, R15, 0x1, -R0 ;  /* 0x000000010f0f9824 */ /* 0x000fc400078e0a00 */
[----:B------:R-:W-:Y:S01]  /*5640*/  @!P6 IMAD.IADD R176, R176, 0x1, -R0 ;  /* 0x00000001b0b0e824 */ /* 0x000fe200078e0a00 */
[C---:B------:R-:W-:Y:S01]  /*5650*/  ISETP.GT.U32.AND P6, PT, R0.reuse, R13, PT ;  /* 0x0000000d0000720c */ /* 0x040fe20003fc4070 */
[C---:B------:R-:W-:Y:S01]  /*5660*/  IMAD R174, R0.reuse, R103, R174 ;  /* 0x0000006700ae7224 */ /* 0x040fe200078e02ae */
[----:B------:R-:W-:Y:S01]  /*5670*/  ISETP.GT.U32.AND P1, PT, R0, R15, PT ;  /* 0x0000000f0000720c */ /* 0x000fe20003f24070 */
[----:B------:R-:W-:-:S04]  /*5680*/  IMAD.HI.U32 R100, R5, R102, RZ ;  /* 0x0000006605647227 */ /* 0x000fc800078e00ff */
[--C-:B------:R-:W-:Y:S01]  /*5690*/  @!P3 IMAD.IADD R178, R178, 0x1, -R0.reuse ;  /* 0x00000001b2b2b824 */ /* 0x100fe200078e0a00 */
[----:B------:R-:W-:Y:S01]  /*56a0*/  ISETP.GT.U32.AND P3, PT, R0, R174, PT ;  /* 0x000000ae0000720c */ /* 0x000fe20003f64070 */
[--C-:B------:R-:W-:Y:S01]  /*56b0*/  @!P5 IMAD.IADD R99, R99, 0x1, -R0.reuse ;  /* 0x000000016363d824 */ /* 0x100fe200078e0a00 */
[----:B------:R-:W-:Y:S01]  /*56c0*/  ISETP.GE.AND P5, PT, R82, RZ, PT ;  /* 0x000000ff5200720c */ /* 0x000fe20003fa6270 */
[----:B------:R-:W-:Y:S02]  /*56d0*/  IMAD.MOV.U32 R82, RZ, RZ, R11 ;  /* 0x000000ffff527224 */ /* 0x000fe400078e000b */
[--C-:B------:R-:W-:Y:S02]  /*56e0*/  @!P6 IMAD.IADD R13, R13, 0x1, -R0.reuse ;  /* 0x000000010d0de824 */ /* 0x100fe400078e0a00 */
[----:B------:R-:W-:Y:S01]  /*56f0*/  @!P1 IMAD.IADD R15, R15, 0x1, -R0 ;  /* 0x000000010f0f9824 */ /* 0x000fe200078e0a00 */
[----:B------:R-:W-:Y:S01]  /*5700*/  ISETP.GE.AND P1, PT, R80, RZ, PT ;  /* 0x000000ff5000720c */ /* 0x000fe20003f26270 */
[----:B------:R-:W-:Y:S01]  /*5710*/  @!P2 IMAD.MOV R82, RZ, RZ, -R82 ;  /* 0x000000ffff52a224 */ /* 0x000fe200078e0a52 */
[----:B------:R-:W-:Y:S01]  /*5720*/  ISETP.GT.U32.AND P2, PT, R0, R13, PT ;  /* 0x0000000d0000720c */ /* 0x000fe20003f44070 */
[----:B------:R-:W-:-:S04]  /*5730*/  IMAD.HI.U32 R80, R5, R172, RZ ;  /* 0x000000ac05507227 */ /* 0x000fc800078e00ff */
[----:B------:R-:W-:-:S04]  /*5740*/  IMAD.HI.U32 R101, R5, R104, RZ ;  /* 0x0000006805657227 */ /* 0x000fc800078e00ff */
[----:B------:R-:W-:Y:S01]  /*5750*/  IMAD.MOV R105, RZ, RZ, -R100 ;  /* 0x000000ffff697224 */ /* 0x000fe200078e0a64 */
[----:B------:R-:W-:Y:S01]  /*5760*/  IABS R100, R85 ;  /* 0x0000005500647213 */ /* 0x000fe20000000000 */
[----:B------:R-:W-:Y:S01]  /*5770*/  @!P3 IMAD.IADD R174, R174, 0x1, -R0 ;  /* 0x00000001aeaeb824 */ /* 0x000fe200078e0a00 */
[----:B------:R-:W-:Y:S01]  /*5780*/  ISETP.GE.AND P3, PT, R84, RZ, PT ;  /* 0x000000ff5400720c */ /* 0x000fe20003f66270 */
[----:B------:R-:W-:Y:S02]  /*5790*/  IMAD.MOV R103, RZ, RZ, -R80 ;  /* 0x000000ffff677224 */ /* 0x000fe400078e0a50 */
[----:B------:R-:W-:Y:S01]  /*57a0*/  IMAD.MOV R107, RZ, RZ, -R101 ;  /* 0x000000ffff6b7224 */ /* 0x000fe200078e0a65 */
[C---:B------:R-:W-:Y:S01]  /*57b0*/  ISETP.GT.U32.AND P6, PT, R0.reuse, R174, PT ;  /* 0x000000ae0000720c */ /* 0x040fe20003fc4070 */
[----:B------:R-:W-:Y:S01]  /*57c0*/  IMAD R101, R0, R105, R102 ;  /* 0x0000006900657224 */ /* 0x000fe200078e0266 */
[----:B------:R-:W-:Y:S01]  /*57d0*/  IABS R102, R77 ;  /* 0x0000004d00667213 */ /* 0x000fe20000000000 */
[----:B------:R-:W-:-:S02]  /*57e0*/  IMAD.MOV.U32 R80, RZ, RZ, R9 ;  /* 0x000000ffff507224 */ /* 0x000fc400078e0009 */
[----:B------:R-:W-:Y:S01]  /*57f0*/  IMAD.MOV.U32 R84, RZ, RZ, R15 ;  /* 0x000000ffff547224 */ /* 0x000fe200078e000f */
[----:B------:R-:W-:Y:S01]  /*5800*/  IABS R15, R27 ;  /* 0x0000001b000f7213 */ /* 0x000fe20000000000 */
[----:B------:R-:W-:Y:S01]  /*5810*/  @!P0 IMAD.MOV R180, RZ, RZ, -R180 ;  /* 0x000000ffffb48224 */ /* 0x000fe200078e0ab4 */
[C---:B------:R-:W-:Y:S01]  /*5820*/  ISETP.GT.U32.AND P0, PT, R0.reuse, R99, PT ;  /* 0x000000630000720c */ /* 0x040fe20003f04070 */
[----:B------:R-:W-:Y:S01]  /*5830*/  @!P4 IMAD.MOV R80, RZ, RZ, -R80 ;  /* 0x000000ffff50c224 */ /* 0x000fe200078e0a50 */
[C---:B------:R-:W-:Y:S01]  /*5840*/  ISETP.GT.U32.AND P4, PT, R0.reuse, R176, PT ;  /* 0x000000b00000720c */ /* 0x040fe20003f84070 */
[----:B------:R-:W-:Y:S01]  /*5850*/  @!P5 IMAD.MOV R84, RZ, RZ, -R84 ;  /* 0x000000ffff54d224 */ /* 0x000fe200078e0a54 */
[C---:B------:R-:W-:Y:S01]  /*5860*/  ISETP.GT.U32.AND P5, PT, R0.reuse, R101, PT ;  /* 0x000000650000720c */ /* 0x040fe20003fa4070 */
[----:B------:R-:W-:Y:S02]  /*5870*/  IMAD R172, R0, R103, R172 ;  /* 0x0000006700ac7224 */ /* 0x000fe400078e02ac */
[----:B------:R-:W-:Y:S01]  /*5880*/  @!P2 IMAD.IADD R13, R13, 0x1, -R0 ;  /* 0x000000010d0da824 */ /* 0x000fe200078e0a00 */
[----:B------:R-:W-:Y:S01]  /*5890*/  ISETP.GE.AND P2, PT, R96, RZ, PT ;  /* 0x000000ff6000720c */ /* 0x000fe20003f46270 */
[----:B------:R-:W-:Y:S01]  /*58a0*/  IMAD.HI.U32 R9, R5, R170, RZ ;  /* 0x000000aa05097227 */ /* 0x000fe200078e00ff */
[----:B------:R-:W-:-:S03]  /*58b0*/  IABS R96, R7 ;  /* 0x0000000700607213 */ /* 0x000fc60000000000 */
[C---:B------:R-:W-:Y:S01]  /*58c0*/  IMAD R103, R0.reuse, R107, R104 ;  /* 0x0000006b00677224 */ /* 0x040fe200078e0268 */
[----:B------:R-:W-:Y:S01]  /*58d0*/  IABS R104, R81 ;  /* 0x0000005100687213 */ /* 0x000fe20000000000 */
[----:B------:R-:W-:Y:S01]  /*58e0*/  @!P1 IMAD.MOV R178, RZ, RZ, -R178 ;  /* 0x000000ffffb29224 */ /* 0x000fe200078e0ab2 */
[C---:B------:R-:W-:Y:S01]  /*58f0*/  ISETP.GT.U32.AND P1, PT, R0.reuse, R172, PT ;  /* 0x000000ac0000720c */ /* 0x040fe20003f24070 */
[----:B------:R-:W-:Y:S02]  /*5900*/  IMAD.MOV R9, RZ, RZ, -R9 ;  /* 0x000000ffff097224 */ /* 0x000fe400078e0a09 */
[--C-:B------:R-:W-:Y:S01]  /*5910*/  @!P0 IMAD.IADD R99, R99, 0x1, -R0.reuse ;  /* 0x0000000163638824 */ /* 0x100fe200078e0a00 */
[----:B------:R-:W-:Y:S01]  /*5920*/  ISETP.GT.U32.AND P0, PT, R0, R103, PT ;  /* 0x000000670000720c */ /* 0x000fe20003f04070 */
[--C-:B------:R-:W-:Y:S01]  /*5930*/  @!P6 IMAD.IADD R174, R174, 0x1, -R0.reuse ;  /* 0x00000001aeaee824 */ /* 0x100fe200078e0a00 */
[----:B------:R-:W-:Y:S01]  /*5940*/  ISETP.GE.AND P6, PT, R88, RZ, PT ;  /* 0x000000ff5800720c */ /* 0x000fe20003fc6270 */
[--C-:B------:R-:W-:Y:S01]  /*5950*/  @!P4 IMAD.IADD R176, R176, 0x1, -R0.reuse ;  /* 0x00000001b0b0c824 */ /* 0x100fe200078e0a00 */
[----:B------:R-:W-:Y:S01]  /*5960*/  ISETP.GE.AND P4, PT, R86, RZ, PT ;  /* 0x000000ff5600720c */ /* 0x000fe20003f86270 */
[----:B------:R-:W-:Y:S01]  /*5970*/  @!P5 IMAD.IADD R101, R101, 0x1, -R0 ;  /* 0x000000016565d824 */ /* 0x000fe200078e0a00 */
[----:B------:R-:W-:Y:S01]  /*5980*/  ISETP.GE.AND P5, PT, R98, RZ, PT ;  /* 0x000000ff6200720c */ /* 0x000fe20003fa6270 */
[C---:B------:R-:W-:Y:S01]  /*5990*/  IMAD R170, R0.reuse, R9, R170 ;  /* 0x0000000900aa7224 */ /* 0x040fe200078e02aa */
[----:B------:R-:W-:Y:S01]  /*59a0*/  IABS R9, R95 ;  /* 0x0000005f00097213 */ /* 0x000fe20000000000 */
[----:B------:R-:W-:Y:S01]  /*59b0*/  IMAD.MOV.U32 R88, RZ, RZ, R13 ;  /* 0x000000ffff587224 */ /* 0x000fe200078e000d */
[----:B------:R-:W-:Y:S01]  /*59c0*/  IABS R98, R91 ;  /* 0x0000005b00627213 */ /* 0x000fe20000000000 */
[----:B------:R-:W-:Y:S01]  /*59d0*/  @!P3 IMAD.MOV R176, RZ, RZ, -R176 ;  /* 0x000000ffffb0b224 */ /* 0x000fe200078e0ab0 */
[C---:B------:R-:W-:Y:S01]  /*59e0*/  ISETP.GT.U32.AND P3, PT, R0.reuse, R101, PT ;  /* 0x000000650000720c */ /* 0x040fe20003f64070 */
[----:B------:R-:W-:Y:S01]  /*59f0*/  @!P2 IMAD.MOV R88, RZ, RZ, -R88 ;  /* 0x000000ffff58a224 */ /* 0x000fe200078e0a58 */
[----:B------:R-:W-:Y:S01]  /*5a00*/  ISETP.GT.U32.AND P2, PT, R0, R170, PT ;  /* 0x000000aa0000720c */ /* 0x000fe20003f44070 */
[--C-:B------:R-:W-:Y:S01]  /*5a10*/  @!P1 IMAD.IADD R172, R172, 0x1, -R0.reuse ;  /* 0x00000001acac9824 */ /* 0x100fe200078e0a00 */
[----:B------:R-:W-:Y:S01]  /*5a20*/  ISETP.GE.AND P1, PT, R97, RZ, PT ;  /* 0x000000ff6100720c */ /* 0x000fe20003f26270 */
[----:B------:R-:W-:-:S02]  /*5a30*/  @!P0 IMAD.IADD R103, R103, 0x1, -R0 ;  /* 0x0000000167678824 */ /* 0x000fc400078e0a00 */
[----:B------:R-:W-:Y:S01]  /*5a40*/  IMAD.MOV.U32 R86, RZ, RZ, R99 ;  /* 0x000000ffff567224 */ /* 0x000fe200078e0063 */
[----:B------:R-:W-:Y:S01]  /*5a50*/  ISETP.GT.U32.AND P0, PT, R0, R172, PT ;  /* 0x000000ac0000720c */ /* 0x000fe20003f04070 */
[----:B------:R-:W-:Y:S01]  /*5a60*/  @!P6 IMAD.MOV R174, RZ, RZ, -R174 ;  /* 0x000000ffffaee224 */ /* 0x000fe200078e0aae */
[----:B------:R-:W-:Y:S01]  /*5a70*/  ISETP.GE.AND P6, PT, R92, RZ, PT ;  /* 0x000000ff5c00720c */ /* 0x000fe20003fc6270 */
[----:B------:R-:W-:Y:S01]  /*5a80*/  @!P4 IMAD.MOV R86, RZ, RZ, -R86 ;  /* 0x000000ffff56c224 */ /* 0x000fe200078e0a56 */
[----:B------:R-:W-:Y:S01]  /*5a90*/  ISETP.GT.U32.AND P4, PT, R0, R103, PT ;  /* 0x000000670000720c */ /* 0x000fe20003f84070 */
[--C-:B------:R-:W-:Y:S01]  /*5aa0*/  @!P3 IMAD.IADD R101, R101, 0x1, -R0.reuse ;  /* 0x000000016565b824 */ /* 0x100fe200078e0a00 */
[----:B------:R-:W-:Y:S01]  /*5ab0*/  ISETP.GE.AND P3, PT, R94, RZ, PT ;  /* 0x000000ff5e00720c */ /* 0x000fe20003f66270 */
[----:B------:R-:W-:Y:S02]  /*5ac0*/  @!P2 IMAD.IADD R170, R170, 0x1, -R0 ;  /* 0x00000001aaaaa824 */ /* 0x000fe400078e0a00 */
[----:B------:R-:W-:-:S02]  /*5ad0*/  IMAD.MOV.U32 R94, RZ, RZ, R9 ;  /* 0x000000ffff5e7224 */ /* 0x000fc400078e0009 */
[----:B------:R-:W-:Y:S01]  /*5ae0*/  IMAD.HI.U32 R9, R5, R168, RZ ;  /* 0x000000a805097227 */ /* 0x000fe200078e00ff */
[----:B------:R-:W-:-:S03]  /*5af0*/  ISETP.GT.U32.AND P2, PT, R0, R170, PT ;  /* 0x000000aa0000720c */ /* 0x000fc60003f44070 */
[----:B------:R-:W-:-:S04]  /*5b00*/  IMAD.HI.U32 R11, R5, R94, RZ ;  /* 0x0000005e050b7227 */ /* 0x000fc800078e00ff */
[----:B------:R-:W-:Y:S01]  /*5b10*/  @!P0 IMAD.IADD R172, R172, 0x1, -R0 ;  /* 0x00000001acac8824 */ /* 0x000fe200078e0a00 */
[----:B------:R-:W-:Y:S01]  /*5b20*/  ISETP.GE.AND P0, PT, R93, RZ, PT ;  /* 0x000000ff5d00720c */ /* 0x000fe20003f06270 */
[----:B------:R-:W-:Y:S02]  /*5b30*/  IMAD.MOV R9, RZ, RZ, -R9 ;  /* 0x000000ffff097224 */ /* 0x000fe400078e0a09 */
[----:B------:R-:W-:Y:S02]  /*5b40*/  IMAD.MOV R11, RZ, RZ, -R11 ;  /* 0x000000ffff0b7224 */ /* 0x000fe400078e0a0b */
[----:B------:R-:W-:Y:S01]  /*5b50*/  @!P1 IMAD.MOV R172, RZ, RZ, -R172 ;  /* 0x000000ffffac9224 */ /* 0x000fe200078e0aac */
[----:B------:R-:W-:Y:S01]  /*5b60*/  ISETP.GE.AND P1, PT, R90, RZ, PT ;  /* 0x000000ff5a00720c */ /* 0x000fe20003f26270 */
[----:B------:R-:W-:Y:S02]  /*5b70*/  IMAD R168, R0, R9, R168 ;  /* 0x0000000900a87224 */ /* 0x000fe400078e02a8 */
[----:B------:R-:W-:-:S02]  /*5b80*/  IMAD.MOV.U32 R90, RZ, RZ, R101 ;  /* 0x000000ffff5a7224 */ /* 0x000fc400078e0065 */
[C---:B------:R-:W-:Y:S02]  /*5b90*/  IMAD R94, R0.reuse, R11, R94 ;  /* 0x0000000b005e7224 */ /* 0x040fe400078e025e */
[----:B------:R-:W-:Y:S01]  /*5ba0*/  @!P5 IMAD.MOV R90, RZ, RZ, -R90 ;  /* 0x000000ffff5ad224 */ /* 0x000fe200078e0a5a */
[----:B------:R-:W-:Y:S01]  /*5bb0*/  ISETP.GT.U32.AND P5, PT, R0, R168, PT ;  /* 0x000000a80000720c */ /* 0x000fe20003fa4070 */
[--C-:B------:R-:W-:Y:S01]  /*5bc0*/  @!P2 IMAD.IADD R170, R170, 0x1, -R0.reuse ;  /* 0x00000001aaaaa824 */ /* 0x100fe200078e0a00 */
[----:B------:R-:W-:Y:S01]  /*5bd0*/  ISETP.GT.U32.AND P2, PT, R0, R94, PT ;  /* 0x0000005e0000720c */ /* 0x000fe20003f44070 */
[----:B------:R-:W-:Y:S01]  /*5be0*/  @!P4 IMAD.IADD R103, R103, 0x1, -R0 ;  /* 0x000000016767c824 */ /* 0x000fe200078e0a00 */
[----:B------:R-:W-:Y:S01]  /*5bf0*/  ISETP.GE.AND P4, PT, R95, RZ, PT ;  /* 0x000000ff5f00720c */ /* 0x000fe20003f86270 */
[----:B------:R-:W-:-:S04]  /*5c00*/  IMAD.HI.U32 R9, R5, R166, RZ ;  /* 0x000000a605097227 */ /* 0x000fc800078e00ff */
[----:B------:R-:W-:Y:S02]  /*5c10*/  IMAD.MOV.U32 R92, RZ, RZ, R103 ;  /* 0x000000ffff5c7224 */ /* 0x000fe400078e0067 */
[----:B------:R-:W-:Y:S02]  /*5c20*/  IMAD.MOV R9, RZ, RZ, -R9 ;  /* 0x000000ffff097224 */ /* 0x000fe400078e0a09 */
[--C-:B------:R-:W-:Y:S02]  /*5c30*/  @!P5 IMAD.IADD R168, R168, 0x1, -R0.reuse ;  /* 0x00000001a8a8d824 */ /* 0x100fe400078e0a00 */
[----:B------:R-:W-:Y:S02]  /*5c40*/  @!P2 IMAD.IADD R94, R94, 0x1, -R0 ;  /* 0x000000015e5ea824 */ /* 0x000fe400078e0a00 */
[----:B------:R-:W-:Y:S01]  /*5c50*/  @!P6 IMAD.MOV R92, RZ, RZ, -R92 ;  /* 0x000000ffff5ce224 */ /* 0x000fe200078e0a5c */
[----:B------:R-:W-:Y:S01]  /*5c60*/  ISETP.GE.AND P6, PT, R7, RZ, PT ;  /* 0x000000ff0700720c */ /* 0x000fe20003fc6270 */
[C---:B------:R-:W-:Y:S01]  /*5c70*/  IMAD R166, R0.reuse, R9, R166 ;  /* 0x0000000900a67224 */ /* 0x040fe200078e02a6 */
[C---:B------:R-:W-:Y:S01]  /*5c80*/  ISETP.GT.U32.AND P5, PT, R0.reuse, R168, PT ;  /* 0x000000a80000720c */ /* 0x040fe20003fa4070 */
[----:B------:R-:W-:Y:S01]  /*5c90*/  IMAD.HI.U32 R7, R5, R96, RZ ;  /* 0x0000006005077227 */ /* 0x000fe200078e00ff */
[----:B------:R-:W-:-:S03]  /*5ca0*/  ISETP.GT.U32.AND P2, PT, R0, R94, PT ;  /* 0x0000005e0000720c */ /* 0x000fc60003f44070 */
[----:B------:R-:W-:-:S04]  /*5cb0*/  IMAD.HI.U32 R9, R5, R164, RZ ;  /* 0x000000a405097227 */ /* 0x000fc800078e00ff */
[----:B------:R-:W-:Y:S02]  /*5cc0*/  IMAD.MOV R11, RZ, RZ, -R7 ;  /* 0x000000ffff0b7224 */ /* 0x000fe400078e0a07 */
[----:B------:R-:W-:Y:S02]  /*5cd0*/  IMAD.MOV R9, RZ, RZ, -R9 ;  /* 0x000000ffff097224 */ /* 0x000fe400078e0a09 */
[----:B------:R-:W-:-:S04]  /*5ce0*/  IMAD.HI.U32 R7, R5, R98, RZ ;  /* 0x0000006205077227 */ /* 0x000fc800078e00ff */
[----:B------:R-:W-:Y:S02]  /*5cf0*/  IMAD R164, R0, R9, R164 ;  /* 0x0000000900a47224 */ /* 0x000fe400078e02a4 */
[----:B------:R-:W-:Y:S02]  /*5d00*/  IMAD.MOV R7, RZ, RZ, -R7 ;  /* 0x000000ffff077224 */ /* 0x000fe400078e0a07 */
[----:B------:R-:W-:Y:S02]  /*5d10*/  @!P5 IMAD.IADD R168, R168, 0x1, -R0 ;  /* 0x00000001a8a8d824 */ /* 0x000fe400078e0a00 */
[----:B------:R-:W-:Y:S02]  /*5d20*/  IMAD R98, R0, R7, R98 ;  /* 0x0000000700627224 */ /* 0x000fe400078e0262 */
[----:B------:R-:W-:Y:S01]  /*5d30*/  @!P2 IMAD.IADD R94, R94, 0x1, -R0 ;  /* 0x000000015e5ea824 */ /* 0x000fe200078e0a00 */
[C---:B------:R-:W-:Y:S01]  /*5d40*/  ISETP.GT.U32.AND P2, PT, R0.reuse, R164, PT ;  /* 0x000000a40000720c */ /* 0x040fe20003f44070 */
[----:B------:R-:W-:Y:S01]  /*5d50*/  @!P3 IMAD.MOV R168, RZ, RZ, -R168 ;  /* 0x000000ffffa8b224 */ /* 0x000fe200078e0aa8 */
[C---:B------:R-:W-:Y:S01]  /*5d60*/  ISETP.GT.U32.AND P3, PT, R0.reuse, R98, PT ;  /* 0x000000620000720c */ /* 0x040fe20003f64070 */
[----:B------:R-:W-:-:S02]  /*5d70*/  IMAD R96, R0, R11, R96 ;  /* 0x0000000b00607224 */ /* 0x000fc400078e0260 */
[----:B------:R-:W-:-:S03]  /*5d80*/  IMAD.HI.U32 R7, R5, R162, RZ ;  /* 0x000000a205077227 */ /* 0x000fc600078e00ff */
[C---:B------:R-:W-:Y:S01]  /*5d90*/  ISETP.GT.U32.AND P5, PT, R0.reuse, R96, PT ;  /* 0x000000600000720c */ /* 0x040fe20003fa4070 */
[----:B------:R-:W-:Y:S02]  /*5da0*/  IMAD.MOV R7, RZ, RZ, -R7 ;  /* 0x000000ffff077224 */ /* 0x000fe400078e0a07 */
[----:B------:R-:W-:Y:S01]  /*5db0*/  @!P0 IMAD.MOV R170, RZ, RZ, -R170 ;  /* 0x000000ffffaa8224 */ /* 0x000fe200078e0aaa */
[----:B------:R-:W-:Y:S01]  /*5dc0*/  ISETP.GT.U32.AND P0, PT, R0, R166, PT ;  /* 0x000000a60000720c */ /* 0x000fe20003f04070 */
[--C-:B------:R-:W-:Y:S02]  /*5dd0*/  @!P2 IMAD.IADD R164, R164, 0x1, -R0.reuse ;  /* 0x00000001a4a4a824 */ /* 0x100fe400078e0a00 */
[----:B------:R-:W-:Y:S02]  /*5de0*/  @!P3 IMAD.IADD R98, R98, 0x1, -R0 ;  /* 0x000000016262b824 */ /* 0x000fe400078e0a00 */
[C---:B------:R-:W-:Y:S01]  /*5df0*/  IMAD R162, R0.reuse, R7, R162 ;  /* 0x0000000700a27224 */ /* 0x040fe200078e02a2 */
[----:B------:R-:W-:Y:S01]  /*5e00*/  ISETP.GT.U32.AND P3, PT, R0, R164, PT ;  /* 0x000000a40000720c */ /* 0x000fe20003f64070 */
[----:B------:R-:W-:-:S03]  /*5e10*/  IMAD.HI.U32 R7, R5, R100, RZ ;  /* 0x0000006405077227 */ /* 0x000fc600078e00ff */
[----:B------:R-:W-:Y:S01]  /*5e20*/  ISETP.GT.U32.AND P2, PT, R0, R162, PT ;  /* 0x000000a20000720c */ /* 0x000fe20003f44070 */
[----:B------:R-:W-:Y:S02]  /*5e30*/  IMAD.MOV R7, RZ, RZ, -R7 ;  /* 0x000000ffff077224 */ /* 0x000fe400078e0a07 */
[----:B------:R-:W-:Y:S01]  /*5e40*/  @!P5 IMAD.IADD R96, R96, 0x1, -R0 ;  /* 0x000000016060d824 */ /* 0x000fe200078e0a00 */
[----:B------:R-:W-:Y:S01]  /*5e50*/  ISETP.GE.AND P5, PT, R89, RZ, PT ;  /* 0x000000ff5900720c */ /* 0x000fe20003fa6270 */
[C---:B------:R-:W-:Y:S02]  /*5e60*/  IMAD R100, R0.reuse, R7, R100 ;  /* 0x0000000700647224 */ /* 0x040fe400078e0264 */
[----:B------:R-:W-:Y:S01]  /*5e70*/  @!P4 IMAD.MOV R94, RZ, RZ, -R94 ;  /* 0x000000ffff5ec224 */ /* 0x000fe200078e0a5e */
[----:B------:R-:W-:Y:S01]  /*5e80*/  ISETP.GT.U32.AND P4, PT, R0, R96, PT ;  /* 0x000000600000720c */ /* 0x000fe20003f84070 */
[----:B------:R-:W-:Y:S01]  /*5e90*/  @!P3 IMAD.IADD R164, R164, 0x1, -R0 ;  /* 0x00000001a4a4b824 */ /* 0x000fe200078e0a00 */
[----:B------:R-:W-:Y:S01]  /*5ea0*/  ISETP.GT.U32.AND P3, PT, R0, R100, PT ;  /* 0x000000640000720c */ /* 0x000fe20003f64070 */
[----:B------:R-:W-:-:S04]  /*5eb0*/  IMAD.HI.U32 R7, R5, R160, RZ ;  /* 0x000000a005077227 */ /* 0x000fc800078e00ff */
[----:B------:R-:W-:Y:S02]  /*5ec0*/  @!P0 IMAD.IADD R166, R166, 0x1, -R0 ;  /* 0x00000001a6a68824 */ /* 0x000fe400078e0a00 */
[----:B------:R-:W-:Y:S02]  /*5ed0*/  IMAD.MOV R9, RZ, RZ, -R7 ;  /* 0x000000ffff097224 */ /* 0x000fe400078e0a07 */
[----:B------:R-:W-:Y:S01]  /*5ee0*/  IMAD.HI.U32 R7, R5, R102, RZ ;  /* 0x0000006605077227 */ /* 0x000fe200078e00ff */
[----:B------:R-:W-:-:S03]  /*5ef0*/  ISETP.GT.U32.AND P0, PT, R0, R166, PT ;  /* 0x000000a60000720c */ /* 0x000fc60003f04070 */
[--C-:B------:R-:W-:Y:S01]  /*5f00*/  @!P4 IMAD.IADD R96, R96, 0x1, -R0.reuse ;  /* 0x000000016060c824 */ /* 0x100fe200078e0a00 */
[----:B------:R-:W-:Y:S01]  /*5f10*/  ISETP.GE.AND P4, PT, R83, RZ, PT ;  /* 0x000000ff5300720c */ /* 0x000fe20003f86270 */
[----:B------:R-:W-:Y:S02]  /*5f20*/  IMAD.MOV R7, RZ, RZ, -R7 ;  /* 0x000000ffff077224 */ /* 0x000fe400078e0a07 */
[--C-:B------:R-:W-:Y:S01]  /*5f30*/  @!P3 IMAD.IADD R100, R100, 0x1, -R0.reuse ;  /* 0x000000016464b824 */ /* 0x100fe200078e0a00 */
[----:B------:R-:W-:Y:S01]  /*5f40*/  ISETP.GE.AND P3, PT, R87, RZ, PT ;  /* 0x000000ff5700720c */ /* 0x000fe20003f66270 */
[----:B------:R-:W-:Y:S02]  /*5f50*/  @!P2 IMAD.IADD R162, R162, 0x1, -R0 ;  /* 0x00000001a2a2a824 */ /* 0x000fe400078e0a00 */
[C---:B------:R-:W-:Y:S02]  /*5f60*/  IMAD R102, R0.reuse, R7, R102 ;  /* 0x0000000700667224 */ /* 0x040fe400078e0266 */
[----:B------:R-:W-:Y:S01]  /*5f70*/  @!P6 IMAD.MOV R96, RZ, RZ, -R96 ;  /* 0x000000ffff60e224 */ /* 0x000fe200078e0a60 */
[C---:B------:R-:W-:Y:S01]  /*5f80*/  ISETP.GT.U32.AND P6, PT, R0.reuse, R100, PT ;  /* 0x000000640000720c */ /* 0x040fe20003fc4070 */
[----:B------:R-:W-:Y:S01]  /*5f90*/  IMAD.HI.U32 R11, R5, R104, RZ ;  /* 0x00000068050b7227 */ /* 0x000fe200078e00ff */
[----:B------:R-:W-:-:S03]  /*5fa0*/  ISETP.GT.U32.AND P2, PT, R0, R162, PT ;  /* 0x000000a20000720c */ /* 0x000fc60003f44070 */
[----:B------:R-:W-:Y:S01]  /*5fb0*/  @!P5 IMAD.MOV R164, RZ, RZ, -R164 ;  /* 0x000000ffffa4d224 */ /* 0x000fe200078e0aa4 */
[----:B------:R-:W-:Y:S01]  /*5fc0*/  ISETP.GT.U32.AND P5, PT, R0, R102, PT ;  /* 0x000000660000720c */ /* 0x000fe20003fa4070 */
[----:B------:R-:W-:Y:S01]  /*5fd0*/  @!P0 IMAD.IADD R166, R166, 0x1, -R0 ;  /* 0x00000001a6a68824 */ /* 0x000fe200078e0a00 */
[----:B------:R-:W-:Y:S01]  /*5fe0*/  ISETP.GE.AND P0, PT, R91, RZ, PT ;  /* 0x000000ff5b00720c */ /* 0x000fe20003f06270 */
[----:B------:R-:W-:Y:S02]  /*5ff0*/  IMAD.MOV R11, RZ, RZ, -R11 ;  /* 0x000000ffff0b7224 */ /* 0x000fe400078e0a0b */
[----:B------:R-:W-:-:S04]  /*6000*/  IMAD.HI.U32 R7, R5, R156, RZ ;  /* 0x0000009c05077227 */ /* 0x000fc800078e00ff */
[----:B------:R-:W-:Y:S01]  /*6010*/  @!P1 IMAD.MOV R166, RZ, RZ, -R166 ;  /* 0x000000ffffa69224 */ /* 0x000fe200078e0aa6 */
[C---:B------:R-:W-:Y:S01]  /*6020*/  ISETP.GT.U32.AND P1, PT, R0.reuse, R98, PT ;  /* 0x000000620000720c */ /* 0x040fe20003f24070 */
[C---:B------:R-:W-:Y:S02]  /*6030*/  IMAD R104, R0.reuse, R11, R104 ;  /* 0x0000000b00687224 */ /* 0x040fe400078e0268 */
[----:B------:R-:W-:Y:S02]  /*6040*/  IMAD.MOV R7, RZ, RZ, -R7 ;  /* 0x000000ffff077224 */ /* 0x000fe400078e0a07 */
[C---:B------:R-:W-:Y:S02]  /*6050*/  IMAD R160, R0.reuse, R9, R160 ;  /* 0x0000000900a07224 */ /* 0x040fe400078e02a0 */
[----:B------:R-:W-:Y:S02]  /*6060*/  IMAD R156, R0, R7, R156 ;  /* 0x00000007009c7224 */ /* 0x000fe400078e029c */
[----:B------:R-:W-:Y:S01]  /*6070*/  @!P6 IMAD.IADD R100, R100, 0x1, -R0 ;  /* 0x000000016464e824 */ /* 0x000fe200078e0a00 */
[----:B------:R-:W-:Y:S01]  /*6080*/  ISETP.GT.U32.AND P6, PT, R0, R104, PT ;  /* 0x000000680000720c */ /* 0x000fe20003fc4070 */
[----:B------:R-:W-:-:S04]  /*6090*/  IMAD.HI.U32 R9, R5, R158, RZ ;  /* 0x0000009e05097227 */ /* 0x000fc800078e00ff */
[--C-:B------:R-:W-:Y:S01]  /*60a0*/  @!P2 IMAD.IADD R162, R162, 0x1, -R0.reuse ;  /* 0x00000001a2a2a824 */ /* 0x100fe200078e0a00 */
[----:B------:R-:W-:Y:S01]  /*60b0*/  ISETP.GT.U32.AND P2, PT, R0, R160, PT ;  /* 0x000000a00000720c */ /* 0x000fe20003f44070 */
[--C-:B------:R-:W-:Y:S01]  /*60c0*/  @!P5 IMAD.IADD R102, R102, 0x1, -R0.reuse ;  /* 0x000000016666d824 */ /* 0x100fe200078e0a00 */
[----:B------:R-:W-:Y:S01]  /*60d0*/  ISETP.GT.U32.AND P5, PT, R0, R156, PT ;  /* 0x0000009c0000720c */ /* 0x000fe20003fa4070 */
[----:B------:R-:W-:Y:S02]  /*60e0*/  IMAD.MOV R9, RZ, RZ, -R9 ;  /* 0x000000ffff097224 */ /* 0x000fe400078e0a09 */
[----:B------:R-:W-:Y:S01]  /*60f0*/  @!P1 IMAD.IADD R98, R98, 0x1, -R0 ;  /* 0x0000000162629824 */ /* 0x000fe200078e0a00 */
[----:B------:R-:W-:Y:S01]  /*6100*/  ISETP.GE.AND P1, PT, R85, RZ, PT ;  /* 0x000000ff5500720c */ /* 0x000fe20003f26270 */
[----:B------:R-:W-:Y:S02]  /*6110*/  IMAD R158, R0, R9, R158 ;  /* 0x00000009009e7224 */ /* 0x000fe400078e029e */
[----:B------:R-:W-:-:S04]  /*6120*/  IMAD.HI.U32 R7, R5, R106, RZ ;  /* 0x0000006a05077227 */ /* 0x000fc800078e00ff */
[----:B------:R-:W-:Y:S01]  /*6130*/  @!P0 IMAD.MOV R98, RZ, RZ, -R98 ;  /* 0x000000ffff628224 */ /* 0x000fe200078e0a62 */
[----:B------:R-:W-:Y:S01]  /*6140*/  ISETP.GT.U32.AND P0, PT, R0, R158, PT ;  /* 0x0000009e0000720c */ /* 0x000fe20003f04070 */
[--C-:B------:R-:W-:Y:S01]  /*6150*/  @!P6 IMAD.IADD R104, R104, 0x1, -R0.reuse ;  /* 0x000000016868e824 */ /* 0x100fe200078e0a00 */
[----:B------:R-:W-:Y:S01]  /*6160*/  ISETP.GT.U32.AND P6, PT, R0, R102, PT ;  /* 0x000000660000720c */ /* 0x000fe20003fc4070 */
[----:B------:R-:W-:Y:S02]  /*6170*/  IMAD.MOV R7, RZ, RZ, -R7 ;  /* 0x000000ffff077224 */ /* 0x000fe400078e0a07 */
[--C-:B------:R-:W-:Y:S02]  /*6180*/  @!P2 IMAD.IADD R160, R160, 0x1, -R0.reuse ;  /* 0x00000001a0a0a824 */ /* 0x100fe400078e0a00 */
[----:B------:R-:W-:Y:S01]  /*6190*/  @!P5 IMAD.IADD R156, R156, 0x1, -R0 ;  /* 0x000000019c9cd824 */ /* 0x000fe200078e0a00 */
[C---:B------:R-:W-:Y:S01]  /*61a0*/  ISETP.GT.U32.AND P5, PT, R0.reuse, R104, PT ;  /* 0x000000680000720c */ /* 0x040fe20003fa4070 */
[C---:B------:R-:W-:Y:S01]  /*61b0*/  IMAD R106, R0.reuse, R7, R106 ;  /* 0x00000007006a7224 */ /* 0x040fe200078e026a */
[----:B------:R-:W-:Y:S01]  /*61c0*/  ISETP.GT.U32.AND P2, PT, R0, R160, PT ;  /* 0x000000a00000720c */ /* 0x000fe20003f44070 */
[----:B------:R-:W-:-:S04]  /*61d0*/  IMAD.HI.U32 R7, R5, R154, RZ ;  /* 0x0000009a05077227 */ /* 0x000fc800078e00ff */
[----:B------:R-:W-:Y:S02]  /*61e0*/  IMAD.MOV R7, RZ, RZ, -R7 ;  /* 0x000000ffff077224 */ /* 0x000fe400078e0a07 */
[----:B------:R-:W-:Y:S01]  /*61f0*/  @!P0 IMAD.IADD R158, R158, 0x1, -R0 ;  /* 0x000000019e9e8824 */ /* 0x000fe200078e0a00 */
[----:B------:R-:W-:Y:S01]  /*6200*/  ISETP.GE.AND P0, PT, R81, RZ, PT ;  /* 0x000000ff5100720c */ /* 0x000fe20003f06270 */
[C---:B------:R-:W-:Y:S02]  /*6210*/  IMAD R154, R0.reuse, R7, R154 ;  /* 0x00000007009a7224 */ /* 0x040fe400078e029a */
        /* <DEDUP_REMOVED lines=8> */
[----:B------:R-:W-:-:S04]  /*62a0*/  IMAD.HI.U32 R7, R5, R108, RZ ;  /* 0x0000006c05077227 */ /* 0x000fc800078e00ff */
[----:B------:R-:W-:Y:S01]  /*62b0*/  @!P4 IMAD.MOV R162, RZ, RZ, -R162 ;  /* 0x000000ffffa2c224 */ /* 0x000fe200078e0aa2 */
[----:B------:R-:W-:Y:S01]  /*62c0*/  ISETP.GE.AND P4, PT, R77, RZ, PT ;  /* 0x000000ff4d00720c */ /* 0x000fe20003f86270 */
[--C-:B------:R-:W-:Y:S01]  /*62d0*/  @!P1 IMAD.IADD R158, R158, 0x1, -R0.reuse ;  /* 0x000000019e9e9824 */ /* 0x100fe200078e0a00 */
[----:B------:R-:W-:Y:S01]  /*62e0*/  ISETP.GE.AND P1, PT, R71, RZ, PT ;  /* 0x000000ff4700720c */ /* 0x000fe20003f26270 */
[----:B------:R-:W-:Y:S02]  /*62f0*/  @!P5 IMAD.IADD R154, R154, 0x1, -R0 ;  /* 0x000000019a9ad824 */ /* 0x000fe400078e0a00 */
[----:B------:R-:W-:Y:S02]  /*6300*/  IMAD.MOV R7, RZ, RZ, -R7 ;  /* 0x000000ffff077224 */ /* 0x000fe400078e0a07 */
[----:B------:R-:W-:Y:S01]  /*6310*/  @!P3 IMAD.MOV R160, RZ, RZ, -R160 ;  /* 0x000000ffffa0b224 */ /* 0x000fe200078e0aa0 */
[C---:B------:R-:W-:Y:S01]  /*6320*/  ISETP.GT.U32.AND P3, PT, R0.reuse, R156, PT ;  /* 0x0000009c0000720c */ /* 0x040fe20003f64070 */
[----:B------:R-:W-:Y:S01]  /*6330*/  @!P2 IMAD.MOV R158, RZ, RZ, -R158 ;  /* 0x000000ffff9ea224 */ /* 0x000fe200078e0a9e */
[C---:B------:R-:W-:Y:S01]  /*6340*/  ISETP.GT.U32.AND P2, PT, R0.reuse, R154, PT ;  /* 0x0000009a0000720c */ /* 0x040fe20003f44070 */
[----:B------:R-:W-:-:S02]  /*6350*/  IMAD R108, R0, R7, R108 ;  /* 0x00000007006c7224 */ /* 0x000fc400078e026c */
[----:B------:R-:W-:-:S03]  /*6360*/  IMAD.HI.U32 R7, R5, R110, RZ ;  /* 0x0000006e05077227 */ /* 0x000fc600078e00ff */
[----:B------:R-:W-:Y:S01]  /*6370*/  ISETP.GT.U32.AND P5, PT, R0, R108, PT ;  /* 0x0000006c0000720c */ /* 0x000fe20003fa4070 */
        /* <DEDUP_REMOVED lines=8> */
[----:B------:R-:W-:Y:S01]  /*6400*/  ISETP.GE.AND P3, PT, R73, RZ, PT ;  /* 0x000000ff4900720c */ /* 0x000fe20003f66270 */
[----:B------:R-:W-:Y:S01]  /*6410*/  @!P2 IMAD.IADD R154, R154, 0x1, -R0 ;  /* 0x000000019a9aa824 */ /* 0x000fe200078e0a00 */
[C---:B------:R-:W-:Y:S01]  /*6420*/  ISETP.GT.U32.AND P2, PT, R0.reuse, R110, PT ;  /* 0x0000006e0000720c */ /* 0x040fe20003f44070 */
[----:B------:R-:W-:Y:S02]  /*6430*/  IMAD.MOV R9, RZ, RZ, -R9 ;  /* 0x000000ffff097224 */ /* 0x000fe400078e0a09 */
[----:B------:R-:W-:Y:S02]  /*6440*/  @!P1 IMAD.MOV R156, RZ, RZ, -R156 ;  /* 0x000000ffff9c9224 */ /* 0x000fe400078e0a9c */
[----:B------:R-:W-:Y:S02]  /*6450*/  IMAD R152, R0, R9, R152 ;  /* 0x0000000900987224 */ /* 0x000fe400078e0298 */
[--C-:B------:R-:W-:Y:S01]  /*6460*/  @!P4 IMAD.IADD R106, R106, 0x1, -R0.reuse ;  /* 0x000000016a6ac824 */ /* 0x100fe200078e0a00 */
[----:B------:R-:W-:Y:S01]  /*6470*/  ISETP.GE.AND P4, PT, R67, RZ, PT ;  /* 0x000000ff4300720c */ /* 0x000fe20003f86270 */
[----:B------:R-:W-:Y:S01]  /*6480*/  @!P5 IMAD.IADD R108, R108, 0x1, -R0 ;  /* 0x000000016c6cd824 */ /* 0x000fe200078e0a00 */
[----:B------:R-:W-:Y:S01]  /*6490*/  ISETP.GT.U32.AND P1, PT, R0, R152, PT ;  /* 0x000000980000720c */ /* 0x000fe20003f24070 */
[----:B------:R-:W-:Y:S01]  /*64a0*/  @!P3 IMAD.MOV R106, RZ, RZ, -R106 ;  /* 0x000000ffff6ab224 */ /* 0x000fe200078e0a6a */
[----:B------:R-:W-:Y:S01]  /*64b0*/  ISETP.GE.AND P5, PT, R69, RZ, PT ;  /* 0x000000ff4500720c */ /* 0x000fe20003fa6270 */
[----:B------:R-:W-:Y:S01]  /*64c0*/  @!P2 IMAD.IADD R110, R110, 0x1, -R0 ;  /* 0x000000016e6ea824 */ /* 0x000fe200078e0a00 */
[----:B------:R-:W-:Y:S01]  /*64d0*/  ISETP.GT.U32.AND P3, PT, R0, R108, PT ;  /* 0x0000006c0000720c */ /* 0x000fe20003f64070 */
[----:B------:R-:W-:-:S03]  /*64e0*/  IMAD.HI.U32 R7, R5, R150, RZ ;  /* 0x0000009605077227 */ /* 0x000fc600078e00ff */
[----:B------:R-:W-:Y:S01]  /*64f0*/  ISETP.GT.U32.AND P2, PT, R0, R110, PT ;  /* 0x0000006e0000720c */ /* 0x000fe20003f44070 */
[----:B------:R-:W-:Y:S02]  /*6500*/  IMAD.MOV R9, RZ, RZ, -R7 ;  /* 0x000000ffff097224 */ /* 0x000fe400078e0a07 */
[----:B------:R-:W-:-:S04]  /*6510*/  IMAD.HI.U32 R7, R5, R112, RZ ;  /* 0x0000007005077227 */ /* 0x000fc800078e00ff */
[----:B------:R-:W-:Y:S02]  /*6520*/  @!P1 IMAD.IADD R152, R152, 0x1, -R0 ;  /* 0x0000000198989824 */ /* 0x000fe400078e0a00 */
[C---:B------:R-:W-:Y:S02]  /*6530*/  IMAD R150, R0.reuse, R9, R150 ;  /* 0x0000000900967224 */ /* 0x040fe400078e0296 */
[----:B------:R-:W-:Y:S01]  /*6540*/  IMAD.MOV R7, RZ, RZ, -R7 ;  /* 0x000000ffff077224 */ /* 0x000fe200078e0a07 */
[----:B------:R-:W-:Y:S01]  /*6550*/  ISETP.GT.U32.AND P1, PT, R0, R152, PT ;  /* 0x000000980000720c */ /* 0x000fe20003f24070 */
[----:B------:R-:W-:Y:S01]  /*6560*/  @!P3 IMAD.IADD R108, R108, 0x1, -R0 ;  /* 0x000000016c6cb824 */ /* 0x000fe200078e0a00 */
[C---:B------:R-:W-:Y:S01]  /*6570*/  ISETP.GT.U32.AND P3, PT, R0.reuse, R150, PT ;  /* 0x000000960000720c */ /* 0x040fe20003f64070 */
[----:B------:R-:W-:Y:S02]  /*6580*/  IMAD R112, R0, R7, R112 ;  /* 0x0000000700707224 */ /* 0x000fe400078e0270 */
[----:B------:R-:W-:-:S02]  /*6590*/  @!P2 IMAD.IADD R110, R110, 0x1, -R0 ;  /* 0x000000016e6ea824 */ /* 0x000fc400078e0a00 */
[----:B------:R-:W-:Y:S01]  /*65a0*/  IMAD.HI.U32 R7, R5, R114, RZ ;  /* 0x0000007205077227 */ /* 0x000fe200078e00ff */
[----:B------:R-:W-:-:S03]  /*65b0*/  ISETP.GT.U32.AND P2, PT, R0, R112, PT ;  /* 0x000000700000720c */ /* 0x000fc60003f44070 */
[----:B------:R-:W-:Y:S02]  /*65c0*/  IMAD.MOV R11, RZ, RZ, -R7 ;  /* 0x000000ffff0b7224 */ /* 0x000fe400078e0a07 */
[----:B------:R-:W-:-:S04]  /*65d0*/  IMAD.HI.U32 R7, R5, R146, RZ ;  /* 0x0000009205077227 */ /* 0x000fc800078e00ff */
[--C-:B------:R-:W-:Y:S01]  /*65e0*/  @!P1 IMAD.IADD R152, R152, 0x1, -R0.reuse ;  /* 0x0000000198989824 */ /* 0x100fe200078e0a00 */
[----:B------:R-:W-:Y:S01]  /*65f0*/  ISETP.GE.AND P1, PT, R61, RZ, PT ;  /* 0x000000ff3d00720c */ /* 0x000fe20003f26270 */
[----:B------:R-:W-:Y:S01]  /*6600*/  @!P3 IMAD.IADD R150, R150, 0x1, -R0 ;  /* 0x000000019696b824 */ /* 0x000fe200078e0a00 */
[----:B------:R-:W-:Y:S01]  /*6610*/  ISETP.GE.AND P3, PT, R63, RZ, PT ;  /* 0x000000ff3f00720c */ /* 0x000fe20003f66270 */
[----:B------:R-:W-:Y:S02]  /*6620*/  IMAD R114, R0, R11, R114 ;  /* 0x0000000b00727224 */ /* 0x000fe400078e0272 */
[----:B------:R-:W-:Y:S02]  /*6630*/  IMAD.MOV R7, RZ, RZ, -R7 ;  /* 0x000000ffff077224 */ /* 0x000fe400078e0a07 */
[----:B------:R-:W-:-:S04]  /*6640*/  IMAD.HI.U32 R9, R5, R148, RZ ;  /* 0x0000009405097227 */ /* 0x000fc800078e00ff */
[----:B------:R-:W-:Y:S01]  /*6650*/  @!P2 IMAD.IADD R112, R112, 0x1, -R0 ;  /* 0x000000017070a824 */ /* 0x000fe200078e0a00 */
[C---:B------:R-:W-:Y:S01]  /*6660*/  ISETP.GT.U32.AND P2, PT, R0.reuse, R150, PT ;  /* 0x000000960000720c */ /* 0x040fe20003f44070 */
[----:B------:R-:W-:Y:S01]  /*6670*/  @!P4 IMAD.MOV R152, RZ, RZ, -R152 ;  /* 0x000000ffff98c224 */ /* 0x000fe200078e0a98 */
[C---:B------:R-:W-:Y:S01]  /*6680*/  ISETP.GT.U32.AND P4, PT, R0.reuse, R114, PT ;  /* 0x000000720000720c */ /* 0x040fe20003f84070 */
[----:B------:R-:W-:Y:S02]  /*6690*/  IMAD R146, R0, R7, R146 ;  /* 0x0000000700927224 */ /* 0x000fe400078e0292 */
[----:B------:R-:W-:Y:S02]  /*66a0*/  IMAD.MOV R9, RZ, RZ, -R9 ;  /* 0x000000ffff097224 */ /* 0x000fe400078e0a09 */
[----:B------:R-:W-:-:S04]  /*66b0*/  IMAD.HI.U32 R7, R5, R116, RZ ;  /* 0x0000007405077227 */ /* 0x000fc800078e00ff */
[C---:B------:R-:W-:Y:S02]  /*66c0*/  IMAD R148, R0.reuse, R9, R148 ;  /* 0x0000000900947224 */ /* 0x040fe400078e0294 */
[----:B------:R-:W-:Y:S02]  /*66d0*/  IMAD.MOV R7, RZ, RZ, -R7 ;  /* 0x000000ffff077224 */ /* 0x000fe400078e0a07 */
[----:B------:R-:W-:Y:S01]  /*66e0*/  @!P5 IMAD.MOV R110, RZ, RZ, -R110 ;  /* 0x000000ffff6ed224 */ /* 0x000fe200078e0a6e */
[C---:B------:R-:W-:Y:S01]  /*66f0*/  ISETP.GT.U32.AND P5, PT, R0.reuse, R148, PT ;  /* 0x000000940000720c */ /* 0x040fe20003fa4070 */
[----:B------:R-:W-:Y:S02]  /*6700*/  IMAD R116, R0, R7, R116 ;  /* 0x0000000700747224 */ /* 0x000fe400078e0274 */
[--C-:B------:R-:W-:Y:S01]  /*6710*/  @!P2 IMAD.IADD R150, R150, 0x1, -R0.reuse ;  /* 0x000000019696a824 */ /* 0x100fe200078e0a00 */
[----:B------:R-:W-:Y:S01]  /*6720*/  ISETP.GT.U32.AND P2, PT, R0, R146, PT ;  /* 0x000000920000720c */ /* 0x000fe20003f44070 */
[----:B------:R-:W-:Y:S01]  /*6730*/  @!P4 IMAD.IADD R114, R114, 0x1, -R0 ;  /* 0x000000017272c824 */ /* 0x000fe200078e0a00 */
[----:B------:R-:W-:Y:S01]  /*6740*/  ISETP.GT.U32.AND P4, PT, R0, R116, PT ;  /* 0x000000740000720c */ /* 0x000fe20003f84070 */
[----:B------:R-:W-:-:S04]  /*6750*/  IMAD.HI.U32 R7, R5, R144, RZ ;  /* 0x0000009005077227 */ /* 0x000fc800078e00ff */
[----:B------:R-:W-:Y:S02]  /*6760*/  IMAD.MOV R7, RZ, RZ, -R7 ;  /* 0x000000ffff077224 */ /* 0x000fe400078e0a07 */
[----:B------:R-:W-:Y:S01]  /*6770*/  @!P5 IMAD.IADD R148, R148, 0x1, -R0 ;  /* 0x000000019494d824 */ /* 0x000fe200078e0a00 */
[C---:B------:R-:W-:Y:S01]  /*6780*/  ISETP.GT.U32.AND P5, PT, R0.reuse, R114, PT ;  /* 0x000000720000720c */ /* 0x040fe20003fa4070 */
[----:B------:R-:W-:Y:S02]  /*6790*/  IMAD R144, R0, R7, R144 ;  /* 0x0000000700907224 */ /* 0x000fe400078e0290 */
[--C-:B------:R-:W-:Y:S01]  /*67a0*/  @!P2 IMAD.IADD R146, R146, 0x1, -R0.reuse ;  /* 0x000000019292a824 */ /* 0x100fe200078e0a00 */
[----:B------:R-:W-:Y:S01]  /*67b0*/  ISETP.GT.U32.AND P2, PT, R0, R148, PT ;  /* 0x000000940000720c */ /* 0x000fe20003f44070 */
[----:B------:R-:W-:Y:S02]  /*67c0*/  @!P4 IMAD.IADD R116, R116, 0x1, -R0 ;  /* 0x000000017474c824 */ /* 0x000fe400078e0a00 */
[----:B------:R-:W-:-:S03]  /*67d0*/  IMAD.HI.U32 R7, R5, R118, RZ ;  /* 0x0000007605077227 */ /* 0x000fc600078e00ff */
[----:B------:R-:W-:Y:S01]  /*67e0*/  ISETP.GT.U32.AND P4, PT, R0, R116, PT ;  /* 0x000000740000720c */ /* 0x000fe20003f84070 */
[----:B------:R-:W-:Y:S02]  /*67f0*/  IMAD.MOV R7, RZ, RZ, -R7 ;  /* 0x000000ffff077224 */ /* 0x000fe400078e0a07 */
[----:B------:R-:W-:-:S04]  /*6800*/  IMAD.HI.U32 R9, R5, R142, RZ ;  /* 0x0000008e05097227 */ /* 0x000fc800078e00ff */
[----:B------:R-:W-:Y:S01]  /*6810*/  @!P2 IMAD.IADD R148, R148, 0x1, -R0 ;  /* 0x000000019494a824 */ /* 0x000fe200078e0a00 */
[C---:B------:R-:W-:Y:S01]  /*6820*/  ISETP.GT.U32.AND P2, PT, R0.reuse, R144, PT ;  /* 0x000000900000720c */ /* 0x040fe20003f44070 */
[----:B------:R-:W-:Y:S02]  /*6830*/  IMAD R118, R0, R7, R118 ;  /* 0x0000000700767224 */ /* 0x000fe400078e0276 */
[----:B------:R-:W-:-:S04]  /*6840*/  IMAD.HI.U32 R7, R5, R120, RZ ;  /* 0x0000007805077227 */ /* 0x000fc800078e00ff */
[--C-:B------:R-:W-:Y:S01]  /*6850*/  @!P4 IMAD.IADD R116, R116, 0x1, -R0.reuse ;  /* 0x000000017474c824 */ /* 0x100fe200078e0a00 */
[----:B------:R-:W-:Y:S01]  /*6860*/  ISETP.GT.U32.AND P4, PT, R0, R118, PT ;  /* 0x000000760000720c */ /* 0x000fe20003f84070 */
[----:B------:R-:W-:Y:S02]  /*6870*/  IMAD.MOV R7, RZ, RZ, -R7 ;  /* 0x000000ffff077224 */ /* 0x000fe400078e0a07 */
[----:B------:R-:W-:Y:S02]  /*6880*/  IMAD.MOV R9, RZ, RZ, -R9 ;  /* 0x000000ffff097224 */ /* 0x000fe400078e0a09 */
[----:B------:R-:W-:Y:S02]  /*6890*/  @!P2 IMAD.IADD R144, R144, 0x1, -R0 ;  /* 0x000000019090a824 */ /* 0x000fe400078e0a00 */
[C---:B------:R-:W-:Y:S02]  /*68a0*/  IMAD R120, R0.reuse, R7, R120 ;  /* 0x0000000700787224 */ /* 0x040fe400078e0278 */
[----:B------:R-:W-:-:S02]  /*68b0*/  IMAD R142, R0, R9, R142 ;  /* 0x00000009008e7224 */ /* 0x000fc400078e028e */
[----:B------:R-:W-:-:S03]  /*68c0*/  IMAD.HI.U32 R7, R5, R138, RZ ;  /* 0x0000008a05077227 */ /* 0x000fc600078e00ff */
[----:B------:R-:W-:Y:S01]  /*68d0*/  ISETP.GT.U32.AND P2, PT, R0, R142, PT ;  /* 0x0000008e0000720c */ /* 0x000fe20003f44070 */
[----:B------:R-:W-:Y:S01]  /*68e0*/  @!P4 IMAD.IADD R118, R118, 0x1, -R0 ;  /* 0x000000017676c824 */ /* 0x000fe200078e0a00 */
[C---:B------:R-:W-:Y:S01]  /*68f0*/  ISETP.GT.U32.AND P4, PT, R0.reuse, R144, PT ;  /* 0x000000900000720c */ /* 0x040fe20003f84070 */
[----:B------:R-:W-:Y:S02]  /*6900*/  IMAD.MOV R7, RZ, RZ, -R7 ;  /* 0x000000ffff077224 */ /* 0x000fe400078e0a07 */
[----:B------:R-:W-:Y:S01]  /*6910*/  @!P0 IMAD.MOV R104, RZ, RZ, -R104 ;  /* 0x000000ffff688224 */ /* 0x000fe200078e0a68 */
[----:B------:R-:W-:Y:S01]  /*6920*/  ISETP.GE.AND P0, PT, R65, RZ, PT ;  /* 0x000000ff4100720c */ /* 0x000fe20003f06270 */
[----:B------:R-:W-:Y:S02]  /*6930*/  IMAD R138, R0, R7, R138 ;  /* 0x00000007008a7224 */ /* 0x000fe400078e028a */
[----:B------:R-:W-:-:S04]  /*6940*/  IMAD.HI.U32 R7, R5, R124, RZ ;  /* 0x0000007c05077227 */ /* 0x000fc800078e00ff */
[--C-:B------:R-:W-:Y:S01]  /*6950*/  @!P5 IMAD.IADD R114, R114, 0x1, -R0.reuse ;  /* 0x000000017272d824 */ /* 0x100fe200078e0a00 */
[----:B------:R-:W-:Y:S01]  /*6960*/  ISETP.GE.AND P5, PT, R47, RZ, PT ;  /* 0x000000ff2f00720c */ /* 0x000fe20003fa6270 */
[--C-:B------:R-:W-:Y:S01]  /*6970*/  @!P4 IMAD.IADD R144, R144, 0x1, -R0.reuse ;  /* 0x000000019090c824 */ /* 0x100fe200078e0a00 */
[----:B------:R-:W-:Y:S01]  /*6980*/  ISETP.GT.U32.AND P4, PT, R0, R120, PT ;  /* 0x000000780000720c */ /* 0x000fe20003f84070 */
[----:B------:R-:W-:Y:S02]  /*6990*/  @!P2 IMAD.IADD R142, R142, 0x1, -R0 ;  /* 0x000000018e8ea824 */ /* 0x000fe400078e0a00 */
[----:B------:R-:W-:Y:S02]  /*69a0*/  IMAD.MOV R7, RZ, RZ, -R7 ;  /* 0x000000ffff077224 */ /* 0x000fe400078e0a07 */
[----:B------:R-:W-:Y:S01]  /*69b0*/  IMAD.HI.U32 R9, R5, R140, RZ ;  /* 0x0000008c05097227 */ /* 0x000fe200078e00ff */
[----:B------:R-:W-:-:S03]  /*69c0*/  ISETP.GT.U32.AND P2, PT, R0, R142, PT ;  /* 0x0000008e0000720c */ /* 0x000fc60003f44070 */
[----:B------:R-:W-:Y:S01]  /*69d0*/  @!P6 IMAD.MOV R154, RZ, RZ, -R154 ;  /* 0x000000ffff9ae224 */ /* 0x000fe200078e0a9a */
[----:B------:R-:W-:Y:S01]  /*69e0*/  ISETP.GE.AND P6, PT, R59, RZ, PT ;  /* 0x000000ff3b00720c */ /* 0x000fe20003fc6270 */
[----:B------:R-:W-:Y:S01]  /*69f0*/  @!P0 IMAD.MOV R108, RZ, RZ, -R108 ;  /* 0x000000ffff6c8224 */ /* 0x000fe200078e0a6c */
[----:B------:R-:W-:Y:S01]  /*6a00*/  ISETP.GT.U32.AND P0, PT, R0, R112, PT ;  /* 0x000000700000720c */ /* 0x000fe20003f04070 */
[----:B------:R-:W-:Y:S01]  /*6a10*/  @!P4 IMAD.IADD R120, R120, 0x1, -R0 ;  /* 0x000000017878c824 */ /* 0x000fe200078e0a00 */
[C---:B------:R-:W-:Y:S01]  /*6a20*/  ISETP.GT.U32.AND P4, PT, R0.reuse, R138, PT ;  /* 0x0000008a0000720c */ /* 0x040fe20003f84070 */
[----:B------:R-:W-:Y:S01]  /*6a30*/  @!P3 IMAD.MOV R114, RZ, RZ, -R114 ;  /* 0x000000ffff72b224 */ /* 0x000fe200078e0a72 */
[C---:B------:R-:W-:Y:S01]  /*6a40*/  ISETP.GT.U32.AND P3, PT, R0.reuse, R118, PT ;  /* 0x000000760000720c */ /* 0x040fe20003f64070 */
[----:B------:R-:W-:Y:S02]  /*6a50*/  IMAD R124, R0, R7, R124 ;  /* 0x00000007007c7224 */ /* 0x000fe400078e027c */
[----:B------:R-:W-:-:S02]  /*6a60*/  IMAD.MOV R9, RZ, RZ, -R9 ;  /* 0x000000ffff097224 */ /* 0x000fc400078e0a09 */
[----:B------:R-:W-:-:S04]  /*6a70*/  IMAD.HI.U32 R11, R5, R122, RZ ;  /* 0x0000007a050b7227 */ /* 0x000fc800078e00ff */
[----:B------:R-:W-:Y:S02]  /*6a80*/  IMAD R140, R0, R9, R140 ;  /* 0x00000009008c7224 */ /* 0x000fe400078e028c */
[----:B------:R-:W-:Y:S01]  /*6a90*/  @!P4 IMAD.IADD R138, R138, 0x1, -R0 ;  /* 0x000000018a8ac824 */ /* 0x000fe200078e0a00 */
[----:B------:R-:W-:Y:S01]  /*6aa0*/  ISETP.GT.U32.AND P4, PT, R0, R124, PT ;  /* 0x0000007c0000720c */ /* 0x000fe20003f84070 */
[----:B------:R-:W-:Y:S02]  /*6ab0*/  IMAD.MOV R11, RZ, RZ, -R11 ;  /* 0x000000ffff0b7224 */ /* 0x000fe400078e0a0b */
[----:B------:R-:W-:-:S04]  /*6ac0*/  IMAD.HI.U32 R9, R5, R126, RZ ;  /* 0x0000007e05097227 */ /* 0x000fc800078e00ff */
[----:B------:R-:W-:Y:S02]  /*6ad0*/  IMAD R122, R0, R11, R122 ;  /* 0x0000000b007a7224 */ /* 0x000fe400078e027a */
[----:B------:R-:W-:Y:S02]  /*6ae0*/  IMAD.MOV R9, RZ, RZ, -R9 ;  /* 0x000000ffff097224 */ /* 0x000fe400078e0a09 */
[----:B------:R-:W-:Y:S01]  /*6af0*/  @!P0 IMAD.IADD R112, R112, 0x1, -R0 ;  /* 0x0000000170708824 */ /* 0x000fe200078e0a00 */
[----:B------:R-:W-:Y:S01]  /*6b00*/  ISETP.GE.AND P0, PT, R57, RZ, PT ;  /* 0x000000ff3900720c */ /* 0x000fe20003f06270 */
[----:B------:R-:W-:Y:S01]  /*6b10*/  @!P6 IMAD.MOV R150, RZ, RZ, -R150 ;  /* 0x000000ffff96e224 */ /* 0x000fe200078e0a96 */
[----:B------:R-:W-:Y:S01]  /*6b20*/  ISETP.GT.U32.AND P6, PT, R0, R146, PT ;  /* 0x000000920000720c */ /* 0x000fe20003fc4070 */
[--C-:B------:R-:W-:Y:S01]  /*6b30*/  @!P3 IMAD.IADD R118, R118, 0x1, -R0.reuse ;  /* 0x000000017676b824 */ /* 0x100fe200078e0a00 */
[----:B------:R-:W-:Y:S01]  /*6b40*/  ISETP.GT.U32.AND P3, PT, R0, R140, PT ;  /* 0x0000008c0000720c */ /* 0x000fe20003f64070 */
[----:B------:R-:W-:Y:S01]  /*6b50*/  @!P2 IMAD.IADD R142, R142, 0x1, -R0 ;  /* 0x000000018e8ea824 */ /* 0x000fe200078e0a00 */
[C---:B------:R-:W-:Y:S01]  /*6b60*/  ISETP.GT.U32.AND P2, PT, R0.reuse, R122, PT ;  /* 0x0000007a0000720c */ /* 0x040fe20003f44070 */
[----:B------:R-:W-:-:S02]  /*6b70*/  IMAD R126, R0, R9, R126 ;  /* 0x00000009007e7224 */ /* 0x000fc400078e027e */
[----:B------:R-:W-:Y:S01]  /*6b80*/  @!P1 IMAD.MOV R112, RZ, RZ, -R112 ;  /* 0x000000ffff709224 */ /* 0x000fe200078e0a70 */
[----:B------:R-:W-:Y:S01]  /*6b90*/  ISETP.GE.AND P1, PT, R45, RZ, PT ;  /* 0x000000ff2d00720c */ /* 0x000fe20003f26270 */
[----:B------:R-:W-:Y:S01]  /*6ba0*/  @!P4 IMAD.IADD R124, R124, 0x1, -R0 ;  /* 0x000000017c7cc824 */ /* 0x000fe200078e0a00 */
[----:B------:R-:W-:Y:S01]  /*6bb0*/  ISETP.GT.U32.AND P4, PT, R0, R126, PT ;  /* 0x0000007e0000720c */ /* 0x000fe20003f84070 */
[----:B------:R-:W-:-:S04]  /*6bc0*/  IMAD.HI.U32 R11, R5, R136, RZ ;  /* 0x00000088050b7227 */ /* 0x000fc800078e00ff */
[--C-:B------:R-:W-:Y:S01]  /*6bd0*/  @!P6 IMAD.IADD R146, R146, 0x1, -R0.reuse ;  /* 0x000000019292e824 */ /* 0x100fe200078e0a00 */
[----:B------:R-:W-:Y:S01]  /*6be0*/  ISETP.GE.AND P6, PT, R55, RZ, PT ;  /* 0x000000ff3700720c */ /* 0x000fe20003fc6270 */
[--C-:B------:R-:W-:Y:S01]  /*6bf0*/  @!P3 IMAD.IADD R140, R140, 0x1, -R0.reuse ;  /* 0x000000018c8cb824 */ /* 0x100fe200078e0a00 */
[----:B------:R-:W-:Y:S01]  /*6c00*/  ISETP.GE.AND P3, PT, R41, RZ, PT ;  /* 0x000000ff2900720c */ /* 0x000fe20003f66270 */
[----:B------:R-:W-:Y:S01]  /*6c10*/  @!P2 IMAD.IADD R122, R122, 0x1, -R0 ;  /* 0x000000017a7aa824 */ /* 0x000fe200078e0a00 */
[----:B------:R-:W-:Y:S01]  /*6c20*/  ISETP.GE.AND P2, PT, R43, RZ, PT ;  /* 0x000000ff2b00720c */ /* 0x000fe20003f46270 */
[----:B------:R-:W-:Y:S02]  /*6c30*/  IMAD.MOV R11, RZ, RZ, -R11 ;  /* 0x000000ffff0b7224 */ /* 0x000fe400078e0a0b */
[----:B------:R-:W-:Y:S01]  /*6c40*/  @!P0 IMAD.MOV R148, RZ, RZ, -R148 ;  /* 0x000000ffff948224 */ /* 0x000fe200078e0a94 */
[C---:B------:R-:W-:Y:S01]  /*6c50*/  ISETP.GT.U32.AND P0, PT, R0.reuse, R120, PT ;  /* 0x000000780000720c */ /* 0x040fe20003f04070 */
[----:B------:R-:W-:Y:S01]  /*6c60*/  @!P1 IMAD.MOV R146, RZ, RZ, -R146 ;  /* 0x000000ffff929224 */ /* 0x000fe200078e0a92 */
[----:B------:R-:W-:Y:S01]  /*6c70*/  ISETP.GT.U32.AND P1, PT, R0, R140, PT ;  /* 0x0000008c0000720c */ /* 0x000fe20003f24070 */
[----:B------:R-:W-:Y:S01]  /*6c80*/  @!P4 IMAD.IADD R126, R126, 0x1, -R0 ;  /* 0x000000017e7ec824 */ /* 0x000fe200078e0a00 */
[C---:B------:R-:W-:Y:S01]  /*6c90*/  ISETP.GT.U32.AND P4, PT, R0.reuse, R122, PT ;  /* 0x0000007a0000720c */ /* 0x040fe20003f84070 */
[----:B------:R-:W-:-:S02]  /*6ca0*/  IMAD R136, R0, R11, R136 ;  /* 0x0000000b00887224 */ /* 0x000fc400078e0288 */
[----:B------:R-:W-:-:S04]  /*6cb0*/  IMAD.HI.U32 R7, R5, R134, RZ ;  /* 0x0000008605077227 */ /* 0x000fc800078e00ff */
[----:B------:R-:W-:-:S04]  /*6cc0*/  IMAD.HI.U32 R9, R5, R128, RZ ;  /* 0x0000008005097227 */ /* 0x000fc800078e00ff */
[----:B------:R-:W-:-:S04]  /*6cd0*/  IMAD.HI.U32 R11, R5, R132, RZ ;  /* 0x00000084050b7227 */ /* 0x000fc800078e00ff */
[----:B------:R-:W-:Y:S02]  /*6ce0*/  IMAD.MOV R7, RZ, RZ, -R7 ;  /* 0x000000ffff077224 */ /* 0x000fe400078e0a07 */
[----:B------:R-:W-:Y:S02]  /*6cf0*/  IMAD.MOV R9, RZ, RZ, -R9 ;  /* 0x000000ffff097224 */ /* 0x000fe400078e0a09 */
[----:B------:R-:W-:Y:S02]  /*6d00*/  IMAD.MOV R11, RZ, RZ, -R11 ;  /* 0x000000ffff0b7224 */ /* 0x000fe400078e0a0b */
[C---:B------:R-:W-:Y:S02]  /*6d10*/  IMAD R134, R0.reuse, R7, R134 ;  /* 0x0000000700867224 */ /* 0x040fe400078e0286 */
[C---:B------:R-:W-:Y:S02]  /*6d20*/  IMAD R128, R0.reuse, R9, R128 ;  /* 0x0000000900807224 */ /* 0x040fe400078e0280 */
[----:B------:R-:W-:-:S02]  /*6d30*/  IMAD R132, R0, R11, R132 ;  /* 0x0000000b00847224 */ /* 0x000fc400078e0284 */
[----:B------:R-:W-:Y:S01]  /*6d40*/  @!P6 IMAD.MOV R144, RZ, RZ, -R144 ;  /* 0x000000ffff90e224 */ /* 0x000fe200078e0a90 */
[----:B------:R-:W-:Y:S01]  /*6d50*/  ISETP.GT.U32.AND P6, PT, R0, R124, PT ;  /* 0x0000007c0000720c */ /* 0x000fe20003fc4070 */
[----:B------:R-:W-:-:S04]  /*6d60*/  IMAD.HI.U32 R13, R5, R130, RZ ;  /* 0x00000082050d7227 */ /* 0x000fc800078e00ff */
[----:B------:R-:W-:Y:S01]  /*6d70*/  @!P5 IMAD.MOV R116, RZ, RZ, -R116 ;  /* 0x000000ffff74d224 */ /* 0x000fe200078e0a74 */
[----:B------:R-:W-:Y:S01]  /*6d80*/  ISETP.GT.U32.AND P5, PT, R0, R138, PT ;  /* 0x0000008a0000720c */ /* 0x000fe20003fa4070 */
[----:B------:R-:W-:-:S04]  /*6d90*/  IMAD.HI.U32 R5, R5, R15, RZ ;  /* 0x0000000f05057227 */ /* 0x000fc800078e00ff */
[--C-:B------:R-:W-:Y:S01]  /*6da0*/  @!P0 IMAD.IADD R120, R120, 0x1, -R0.reuse ;  /* 0x0000000178788824 */ /* 0x100fe200078e0a00 */
[----:B------:R-:W-:Y:S01]  /*6db0*/  ISETP.GT.U32.AND P0, PT, R0, R134, PT ;  /* 0x000000860000720c */ /* 0x000fe20003f04070 */
[----:B------:R-:W-:Y:S01]  /*6dc0*/  @!P1 IMAD.IADD R140, R140, 0x1, -R0 ;  /* 0x000000018c8c9824 */ /* 0x000fe200078e0a00 */
[C---:B------:R-:W-:Y:S01]  /*6dd0*/  ISETP.GT.U32.AND P1, PT, R0.reuse, R128, PT ;  /* 0x000000800000720c */ /* 0x040fe20003f24070 */
[----:B------:R-:W-:Y:S01]  /*6de0*/  @!P3 IMAD.MOV R118, RZ, RZ, -R118 ;  /* 0x000000ffff76b224 */ /* 0x000fe200078e0a76 */
[C---:B------:R-:W-:Y:S01]  /*6df0*/  ISETP.GT.U32.AND P3, PT, R0.reuse, R126, PT ;  /* 0x0000007e0000720c */ /* 0x040fe20003f64070 */
[----:B------:R-:W-:Y:S01]  /*6e00*/  @!P2 IMAD.MOV R142, RZ, RZ, -R142 ;  /* 0x000000ffff8ea224 */ /* 0x000fe200078e0a8e */
[----:B------:R-:W-:Y:S01]  /*6e10*/  ISETP.GT.U32.AND P2, PT, R0, R136, PT ;  /* 0x000000880000720c */ /* 0x000fe20003f44070 */
[----:B------:R-:W-:Y:S01]  /*6e20*/  @!P4 IMAD.IADD R122, R122, 0x1, -R0 ;  /* 0x000000017a7ac824 */ /* 0x000fe200078e0a00 */
[----:B------:R-:W-:Y:S01]  /*6e30*/  ISETP.GT.U32.AND P4, PT, R0, R132, PT ;  /* 0x000000840000720c */ /* 0x000fe20003f84070 */
[----:B------:R-:W-:-:S02]  /*6e40*/  IMAD.MOV R5, RZ, RZ, -R5 ;  /* 0x000000ffff057224 */ /* 0x000fc400078e0a05 */
[----:B------:R-:W-:Y:S02]  /*6e50*/  IMAD.MOV R13, RZ, RZ, -R13 ;  /* 0x000000ffff0d7224 */ /* 0x000fe400078e0a0d */
[C---:B------:R-:W-:Y:S02]  /*6e60*/  IMAD R5, R0.reuse, R5, R15 ;  /* 0x0000000500057224 */ /* 0x040fe400078e020f */
[----:B------:R-:W-:Y:S02]  /*6e70*/  IMAD R130, R0, R13, R130 ;  /* 0x0000000d00827224 */ /* 0x000fe400078e0282 */
[--C-:B------:R-:W-:Y:S01]  /*6e80*/  @!P6 IMAD.IADD R124, R124, 0x1, -R0.reuse ;  /* 0x000000017c7ce824 */ /* 0x100fe200078e0a00 */
[----:B------:R-:W-:Y:S01]  /*6e90*/  ISETP.GT.U32.AND P6, PT, R0, R5, PT ;  /* 0x000000050000720c */ /* 0x000fe20003fc4070 */
[--C-:B------:R-:W-:Y:S01]  /*6ea0*/  @!P5 IMAD.IADD R138, R138, 0x1, -R0.reuse ;  /* 0x000000018a8ad824 */ /* 0x100fe200078e0a00 */
[----:B------:R-:W-:Y:S01]  /*6eb0*/  ISETP.GT.U32.AND P5, PT, R0, R130, PT ;  /* 0x000000820000720c */ /* 0x000fe20003fa4070 */
[--C-:B------:R-:W-:Y:S01]  /*6ec0*/  @!P0 IMAD.IADD R134, R134, 0x1, -R0.reuse ;  /* 0x0000000186868824 */ /* 0x100fe200078e0a00 */
[----:B------:R-:W-:Y:S01]  /*6ed0*/  ISETP.GE.AND P0, PT, R35, RZ, PT ;  /* 0x000000ff2300720c */ /* 0x000fe20003f06270 */
        /* <DEDUP_REMOVED lines=8> */
[----:B------:R-:W-:-:S02]  /*6f60*/  @!P6 IMAD.IADD R5, R5, 0x1, -R0 ;  /* 0x000000010505e824 */ /* 0x000fc400078e0a00 */
[----:B------:R-:W-:Y:S01]  /*6f70*/  @!P5 IMAD.IADD R130, R130, 0x1, -R0 ;  /* 0x000000018282d824 */ /* 0x000fe200078e0a00 */
[----:B------:R-:W-:Y:S01]  /*6f80*/  ISETP.GE.AND P5, PT, R29, RZ, PT ;  /* 0x000000ff1d00720c */ /* 0x000fe20003fa6270 */
[----:B------:R-:W-:Y:S01]  /*6f90*/  @!P0 IMAD.MOV R122, RZ, RZ, -R122 ;  /* 0x000000ffff7a8224 */ /* 0x000fe200078e0a7a */
[C---:B------:R-:W-:Y:S01]  /*6fa0*/  ISETP.GT.U32.AND P0, PT, R0.reuse, R128, PT ;  /* 0x000000800000720c */ /* 0x040fe20003f04070 */
[----:B------:R-:W-:Y:S01]  /*6fb0*/  @!P1 IMAD.MOV R138, RZ, RZ, -R138 ;  /* 0x000000ffff8a9224 */ /* 0x000fe200078e0a8a */
[C---:B------:R-:W-:Y:S01]  /*6fc0*/  ISETP.GT.U32.AND P1, PT, R0.reuse, R132, PT ;  /* 0x000000840000720c */ /* 0x040fe20003f24070 */
[----:B------:R-:W-:Y:S01]  /*6fd0*/  @!P3 IMAD.MOV R120, RZ, RZ, -R120 ;  /* 0x000000ffff78b224 */ /* 0x000fe200078e0a78 */
[C---:B------:R-:W-:Y:S01]  /*6fe0*/  ISETP.GT.U32.AND P3, PT, R0.reuse, R136, PT ;  /* 0x000000880000720c */ /* 0x040fe20003f64070 */
[----:B------:R-:W-:Y:S01]  /*6ff0*/  @!P2 IMAD.MOV R140, RZ, RZ, -R140 ;  /* 0x000000ffff8ca224 */ /* 0x000fe200078e0a8c */
[C---:B------:R-:W-:Y:S01]  /*7000*/  ISETP.GT.U32.AND P2, PT, R0.reuse, R134, PT ;  /* 0x000000860000720c */ /* 0x040fe20003f44070 */
[----:B------:R-:W-:Y:S01]  /*7010*/  @!P4 IMAD.MOV R124, RZ, RZ, -R124 ;  /* 0x000000ffff7cc224 */ /* 0x000fe200078e0a7c */
[----:B------:R-:W-:-:S02]  /*7020*/  ISETP.GT.U32.AND P4, PT, R0, R5, PT ;  /* 0x000000050000720c */ /* 0x000fc40003f84070 */
[----:B------:R-:W-:Y:S01]  /*7030*/  ISETP.GT.U32.AND P6, PT, R0, R130, PT ;  /* 0x000000820000720c */ /* 0x000fe20003fc4070 */
[----:B------:R-:W-:Y:S01]  /*7040*/  @!P5 IMAD.MOV R126, RZ, RZ, -R126 ;  /* 0x000000ffff7ed224 */ /* 0x000fe200078e0a7e */
        /* <DEDUP_REMOVED lines=10> */
[----:B------:R-:W-:Y:S01]  /*70f0*/  ISETP.NE.AND P4, PT, R131, RZ, PT ;  /* 0x000000ff8300720c */ /* 0x000fe20003f85270 */
[----:B------:R-:W-:Y:S01]  /*7100*/  @!P6 IMAD.IADD R130, R130, 0x1, -R0 ;  /* 0x000000018282e824 */ /* 0x000fe200078e0a00 */
[----:B------:R-:W-:Y:S01]  /*7110*/  ISETP.GE.AND P6, PT, R27, RZ, PT ;  /* 0x000000ff1b00720c */ /* 0x000fe20003fc6270 */
[----:B------:R-:W-:Y:S01]  /*7120*/  IMAD.MOV.U32 R0, RZ, RZ, R5 ;  /* 0x000000ffff007224 */ /* 0x000fe200078e0005 */
[----:B------:R-:W-:Y:S01]  /*7130*/  LOP3.LUT R131, RZ, R131, RZ, 0x33, !PT ;  /* 0x00000083ff837212 */ /* 0x000fe200078e33ff */
[----:B------:R-:W-:-:S02]  /*7140*/  @!P0 IMAD.MOV R132, RZ, RZ, -R132 ;  /* 0x000000ffff848224 */ /* 0x000fc400078e0a84 */
[----:B------:R-:W-:Y:S01]  /*7150*/  @!P1 IMAD.MOV R130, RZ, RZ, -R130 ;  /* 0x000000ffff829224 */ /* 0x000fe200078e0a82 */
[C---:B------:R-:W-:Y:S01]  /*7160*/  SEL R13, R131.reuse, R22, !P4 ;  /* 0x00000016830d7207 */ /* 0x040fe20006000000 */
[----:B------:R-:W-:Y:S01]  /*7170*/  @!P5 IMAD.MOV R136, RZ, RZ, -R136 ;  /* 0x000000ffff88d224 */ /* 0x000fe200078e0a88 */
[C---:B------:R-:W-:Y:S01]  /*7180*/  SEL R22, R131.reuse, R40, !P4 ;  /* 0x0000002883167207 */ /* 0x040fe20006000000 */
[----:B------:R-:W-:Y:S01]  /*7190*/  @!P3 IMAD.MOV R134, RZ, RZ, -R134 ;  /* 0x000000ffff86b224 */ /* 0x000fe200078e0a86 */
[----:B------:R-:W-:Y:S01]  /*71a0*/  SEL R40, R131, R218, !P4 ;  /* 0x000000da83287207 */ /* 0x000fe20006000000 */
[----:B------:R-:W-:Y:S01]  /*71b0*/  IMAD R218, R127, UR4, RZ ;  /* 0x000000047fda7c24 */ /* 0x000fe2000f8e02ff */
[C---:B------:R-:W-:Y:S01]  /*71c0*/  SEL R5, R131.reuse, R6, !P4 ;  /* 0x0000000683057207 */ /* 0x040fe20006000000 */
[----:B------:R-:W-:Y:S01]  /*71d0*/  @!P2 IMAD.MOV R128, RZ, RZ, -R128 ;  /* 0x000000ffff80a224 */ /* 0x000fe200078e0a80 */
[----:B------:R-:W-:Y:S01]  /*71e0*/  SEL R11, R131, R18, !P4 ;  /* 0x00000012830b7207 */ /* 0x000fe20006000000 */
[----:B------:R-:W-:Y:S01]  /*71f0*/  @!P6 IMAD.MOV R0, RZ, RZ, -R0 ;  /* 0x000000ffff00e224 */ /* 0x000fe200078e0a00 */
[----:B------:R-:W-:Y:S01]  /*7200*/  IADD3 R219, P0, R218, UR6, RZ ;  /* 0x00000006dadb7c10 */ /* 0x000fe2000ff1e0ff */
[----:B------:R-:W-:Y:S01]  /*7210*/  IMAD R5, R5, UR30, RZ ;  /* 0x0000001e05057c24 */ /* 0x000fe2000f8e02ff */
[----:B------:R-:W-:Y:S01]  /*7220*/  IADD3 R221, P1, R3, UR6, RZ ;  /* 0x0000000603dd7c10 */ /* 0x000fe2000ff3e0ff */
[----:B------:R-:W-:Y:S01]  /*7230*/  ULDC UR6, c[0x0][0x238] ;  /* 0x00008e0000067ab9 */ /* 0x000fe20000000800 */
[----:B------:R-:W-:Y:S01]  /*7240*/  SEL R6, R131, R8, !P4 ;  /* 0x0000000883067207 */ /* 0x000fe20006000000 */
[----:B------:R-:W-:Y:S01]  /*7250*/  IMAD R11, R11, UR30, RZ ;  /* 0x0000001e0b0b7c24 */ /* 0x000fe2000f8e02ff */
[----:B------:R-:W-:Y:S01]  /*7260*/  SEL R7, R131, R10, !P4 ;  /* 0x0000000a83077207 */ /* 0x000fe20006000000 */
[----:B------:R-:W-:Y:S01]  /*7270*/  IMAD R13, R13, UR30, RZ ;  /* 0x0000001e0d0d7c24 */ /* 0x000fe2000f8e02ff */
[C---:B------:R-:W-:Y:S01]  /*7280*/  SEL R18, R131.reuse, R32, !P4 ;  /* 0x0000002083127207 */ /* 0x040fe20006000000 */
[----:B------:R-:W-:Y:S01]  /*7290*/  IMAD R6, R6, UR30, RZ ;  /* 0x0000001e06067c24 */ /* 0x000fe2000f8e02ff */
[----:B------:R-:W-:Y:S01]  /*72a0*/  SEL R8, R131, R12, !P4 ;  /* 0x0000000c83087207 */ /* 0x000fe20006000000 */
[----:B------:R-:W-:Y:S01]  /*72b0*/  IMAD R7, R7, UR30, RZ ;  /* 0x0000001e07077c24 */ /* 0x000fe2000f8e02ff */
[C---:B------:R-:W-:Y:S01]  /*72c0*/  SEL R9, R131.reuse, R14, !P4 ;  /* 0x0000000e83097207 */ /* 0x040fe20006000000 */
        /* <DEDUP_REMOVED lines=19> */
[----:B------:R-:W-:Y:S01]  /*7400*/  SEL R50, R131, R51, !P4 ;  /* 0x0000003383327207 */ /* 0x000fe20006000000 */
[----:B------:R-:W-:Y:S01]  /*7410*/  IMAD R17, R17, UR30, RZ ;  /* 0x0000001e11117c24 */ /* 0x000fe2000f8e02ff */
[----:B------:R-:W-:Y:S01]  /*7420*/  SEL R60, R131, R220, !P4 ;  /* 0x000000dc833c7207 */ /* 0x000fe20006000000 */
[----:B------:R-:W-:Y:S01]  /*7430*/  IMAD R19, R19, UR30, RZ ;  /* 0x0000001e13137c24 */ /* 0x000fe2000f8e02ff */
[C---:B------:R-:W-:Y:S01]  /*7440*/  SEL R20, R131.reuse, R36, !P4 ;  /* 0x0000002483147207 */ /* 0x040fe20006000000 */
[----:B------:R-:W-:Y:S01]  /*7450*/  IMAD R32, R32, UR30, RZ ;  /* 0x0000001e20207c24 */ /* 0x000fe2000f8e02ff */
[C---:B------:R-:W-:Y:S01]  /*7460*/  SEL R21, R131.reuse, R38, !P4 ;  /* 0x0000002683157207 */ /* 0x040fe20006000000 */
        /* <DEDUP_REMOVED lines=29> */
[----:B------:R-:W-:Y:S01]  /*7640*/  LEA.HI.X.SX32 R218, R218, UR7, 0x1, P0 ;  /* 0x00000007dada7c11 */ /* 0x000fe200080f0eff */
[----:B------:R-:W-:Y:S01]  /*7650*/  IMAD R60, R60, UR30, RZ ;  /* 0x0000001e3c3c7c24 */ /* 0x000fe2000f8e02ff */
[----:B------:R-:W-:Y:S01]  /*7660*/  LEA.HI.X.SX32 R220, R3, UR7, 0x1, P1 ;  /* 0x0000000703dc7c11 */ /* 0x000fe200088f0eff */
[----:B------:R-:W-:Y:S01]  /*7670*/  ULDC UR7, c[0x0][0x23c] ;  /* 0x00008f0000077ab9 */ /* 0x000fe20000000800 */
[----:B------:R-:W-:Y:S01]  /*7680*/  SEL R4, R131, R4, !P4 ;  /* 0x0000000483047207 */ /* 0x000fe20006000000 */
[----:B------:R-:W-:Y:S01]  /*7690*/  IMAD R91, R91, UR30, RZ ;  /* 0x0000001e5b5b7c24 */ /* 0x000fe2000f8e02ff */
[----:B------:R-:W-:Y:S01]  /*76a0*/  SEL R35, R131, R198, !P4 ;  /* 0x000000c683237207 */ /* 0x000fe20006000000 */
        /* <DEDUP_REMOVED lines=179> */
[----:B------:R-:W-:Y:S01]  /*81e0*/  ULDC UR4, c[0x0][0x238] ;  /* 0x00008e0000047ab9 */ /* 0x000fe20000000800 */
[----:B------:R-:W-:Y:S01]  /*81f0*/  IMAD R129, R129, UR30, RZ ;  /* 0x0000001e81817c24 */ /* 0x000fe2000f8e02ff */
[----:B------:R-:W-:Y:S01]  /*8200*/  UIMAD UR4, UR4, 0x31, URZ ;  /* 0x00000031040478a4 */ /* 0x000fe2000f8e023f */
[----:B------:R-:W-:Y:S01]  /*8210*/  IMAD R130, R130, UR30, RZ ;  /* 0x0000001e82827c24 */ /* 0x000fe2000f8e02ff */
[C---:B------:R-:W-:Y:S01]  /*8220*/  IADD3 R3, P0, R0.reuse, UR10, RZ ;  /* 0x0000000a00037c10 */ /* 0x040fe2000ff1e0ff */
[----:B------:R-:W-:Y:S01]  /*8230*/  UIMAD UR10, UR6, 0x7f, URZ ;  /* 0x0000007f060a78a4 */ /* 0x000fe2000f8e023f */
[----:B------:R-:W-:Y:S01]  /*8240*/  IMAD R131, R131, UR30, RZ ;  /* 0x0000001e83837c24 */ /* 0x000fe2000f8e02ff */
[----:B------:R-:W-:Y:S01]  /*8250*/  USHF.L.U32 UR7, UR7, 0x7, URZ ;  /* 0x0000000707077899 */ /* 0x000fe2000800063f */
[----:B------:R-:W-:Y:S01]  /*8260*/  LEA.HI.X.SX32 R0, R0, UR11, 0x1, P0 ;  /* 0x0000000b00007c11 */ /* 0x000fe200080f0eff */
[----:B------:R-:W-:Y:S01]  /*8270*/  USHF.R.S32.HI UR11, URZ, 0x1f, UR10 ;  /* 0x0000001f3f0b7899 */ /* 0x000fe2000801140a */
[----:B------:R-:W-:Y:S01]  /*8280*/  IMAD R4, R4, UR30, RZ ;  /* 0x0000001e04047c24 */ /* 0x000fe2000f8e02ff */
[----:B------:R-:W-:Y:S01]  /*8290*/  IADD3 R132, P0, R221, UR10, RZ ;  /* 0x0000000add847c10 */ /* 0x000fe2000ff1e0ff */
[----:B------:R-:W-:Y:S01]  /*82a0*/  UIMAD UR30, UR6, 0x7e, URZ ;  /* 0x0000007e061e78a4 */ /* 0x000fe2000f8e023f */
[----:B------:R-:W-:-:S02]  /*82b0*/  IADD3 R134, P1, R219, UR10, RZ ;  /* 0x0000000adb867c10 */ /* 0x000fc4000ff3e0ff */
[----:B------:R-:W-:Y:S02]  /*82c0*/  CS2R R152, SRZ ;  /* 0x0000000000987805 */ /* 0x000fe4000001ff00 */
[----:B------:R-:W-:Y:S01]  /*82d0*/  CS2R R154, SRZ ;  /* 0x00000000009a7805 */ /* 0x000fe2000001ff00 */
[----:B------:R0:W-:Y:S01]  /*82e0*/  STL [R1+0x90c], R132 ;  /* 0x00090c8401007387 */ /* 0x0001e20000100800 */
[----:B------:R-:W-:Y:S01]  /*82f0*/  USHF.R.S32.HI UR10, URZ, 0x1f, UR30 ;  /* 0x0000001f3f0a7899 */ /* 0x000fe2000801141e */
[----:B------:R-:W-:Y:S02]  /*8300*/  CS2R R156, SRZ ;  /* 0x00000000009c7805 */ /* 0x000fe4000001ff00 */
[----:B------:R-:W-:Y:S01]  /*8310*/  CS2R R158, SRZ ;  /* 0x00000000009e7805 */ /* 0x000fe2000001ff00 */
[----:B------:R1:W-:Y:S01]  /*8320*/  STL [R1+0x914], R134 ;  /* 0x0009148601007387 */ /* 0x0003e20000100800 */
[----:B------:R-:W-:Y:S02]  /*8330*/  CS2R R160, SRZ ;  /* 0x0000000000a07805 */ /* 0x000fe4000001ff00 */
[----:B------:R-:W-:-:S02]  /*8340*/  CS2R R162, SRZ ;  /* 0x0000000000a27805 */ /* 0x000fc4000001ff00 */
[----:B------:R-:W-:Y:S02]  /*8350*/  CS2R R164, SRZ ;  /* 0x0000000000a47805 */ /* 0x000fe4000001ff00 */
[----:B------:R-:W-:Y:S02]  /*8360*/  CS2R R166, SRZ ;  /* 0x0000000000a67805 */ /* 0x000fe4000001ff00 */
[----:B------:R-:W-:Y:S02]  /*8370*/  CS2R R168, SRZ ;  /* 0x0000000000a87805 */ /* 0x000fe4000001ff00 */
[----:B0-----:R-:W-:Y:S02]  /*8380*/  IADD3.X R132, R220, UR11, RZ, P0, !PT ;  /* 0x0000000bdc847c10 */ /* 0x001fe400087fe4ff */
[----:B------:R-:W-:Y:S02]  /*8390*/  CS2R R170, SRZ ;  /* 0x0000000000aa7805 */ /* 0x000fe4000001ff00 */
[----:B------:R-:W-:-:S02]  /*83a0*/  CS2R R172, SRZ ;  /* 0x0000000000ac7805 */ /* 0x000fc4000001ff00 */
[----:B------:R-:W-:Y:S02]  /*83b0*/  CS2R R174, SRZ ;  /* 0x0000000000ae7805 */ /* 0x000fe4000001ff00 */
[----:B-1----:R-:W-:Y:S01]  /*83c0*/  IADD3.X R134, R218, UR11, RZ, P1, !PT ;  /* 0x0000000bda867c10 */ /* 0x002fe20008ffe4ff */
[----:B------:R0:W-:Y:S01]  /*83d0*/  STL [R1+0x908], R132 ;  /* 0x0009088401007387 */ /* 0x0001e20000100800 */
[----:B------:R-:W-:Y:S01]  /*83e0*/  UIMAD UR11, UR6, 0x7d, URZ ;  /* 0x0000007d060b78a4 */ /* 0x000fe2000f8e023f */
        /* <DEDUP_REMOVED lines=8> */
[----:B0-----:R-:W-:Y:S02]  /*8470*/  IADD3 R132, P0, R221, UR30, RZ ;  /* 0x0000001edd847c10 */ /* 0x001fe4000ff1e0ff */
[----:B------:R-:W-:Y:S02]  /*8480*/  CS2R R190, SRZ ;  /* 0x0000000000be7805 */ /* 0x000fe4000001ff00 */
[----:B------:R-:W-:-:S02]  /*8490*/  CS2R R192, SRZ ;  /* 0x0000000000c07805 */ /* 0x000fc4000001ff00 */
[----:B------:R-:W-:Y:S02]  /*84a0*/  CS2R R194, SRZ ;  /* 0x0000000000c27805 */ /* 0x000fe4000001ff00 */
[----:B-1----:R-:W-:Y:S01]  /*84b0*/  IADD3 R134, P1, R219, UR30, RZ ;  /* 0x0000001edb867c10 */ /* 0x002fe2000ff3e0ff */
        /* <DEDUP_REMOVED lines=27> */
[----:B-1----:R-:W-:Y:S01]  /*8670*/  IADD3 R134, P1, R219, UR11, RZ ;  /* 0x0000000bdb867c10 */ /* 0x002fe2000ff3e0ff */
[----:B------:R0:W-:Y:S01]  /*8680*/  STL [R1+0x92c], R132 ;  /* 0x00092c8401007387 */ /* 0x0001e20000100800 */
[----:B------:R-:W-:-:S03]  /*8690*/  USHF.R.S32.HI UR11, URZ, 0x1f, UR10 ;  /* 0x0000001f3f0b7899 */ /* 0x000fc6000801140a */
[----:B------:R1:W-:Y:S01]  /*86a0*/  STL [R1+0x934], R134 ;  /* 0x0009348601007387 */ /* 0x0003e20000100800 */
[----:B0-----:R-:W-:Y:S02]  /*86b0*/  IADD3.X R132, R220, UR30, RZ, P0, !PT ;  /* 0x0000001edc847c10 */ /* 0x001fe400087fe4ff */
[----:B-1----:R-:W-:-:S03]  /*86c0*/  IADD3.X R134, R218, UR30, RZ, P1, !PT ;  /* 0x0000001eda867c10 */ /* 0x002fc60008ffe4ff */
[----:B------:R0:W-:Y:S01]  /*86d0*/  STL [R1+0x928], R132 ;  /* 0x0009288401007387 */ /* 0x0001e20000100800 */
[----:B------:R-:W-:-:S03]  /*86e0*/  UIMAD UR30, UR6, 0x7b, URZ ;  /* 0x0000007b061e78a4 */ /* 0x000fc6000f8e023f */
[----:B------:R1:W-:Y:S01]  /*86f0*/  STL [R1+0x930], R134 ;  /* 0x0009308601007387 */ /* 0x0003e20000100800 */
[----:B0-----:R-:W-:Y:S02]  /*8700*/  IADD3 R132, P0, R221, UR10, RZ ;  /* 0x0000000add847c10 */ /* 0x001fe4000ff1e0ff */
[----:B-1----:R-:W-:-:S03]  /*8710*/  IADD3 R134, P1, R219, UR10, RZ ;  /* 0x0000000adb867c10 */ /* 0x002fc6000ff3e0ff */
        /* <DEDUP_REMOVED lines=586> */
[----:B------:R-:W-:-:S03]  /*abc0*/  USHF.L.U32 UR10, UR6, 0x6, URZ ;  /* 0x00000006060a7899 */ /* 0x000fc6000800063f */
        /* <DEDUP_REMOVED lines=34> */
[----:B------:R-:W-:-:S03]  /*adf0*/  UIMAD UR11, UR6, 0x3c, URZ ;  /* 0x0000003c060b78a4 */ /* 0x000fc6000f8e023f */
[----:B------:R1:W-:Y:S03]  /*ae00*/  STL [R1+0xd24], R134 ;  /* 0x000d248601007387 */ /* 0x0003e60000100800 */
[----:B------:R-:W-:Y:S02]  /*ae10*/  IADD3 R135, P3, R219, UR11, RZ ;  /* 0x0000000bdb877c10 */ /* 0x000fe4000ff7e0ff */
[----:B0-----:R-:W-:Y:S02]  /*ae20*/  IADD3.X R132, R220, UR30, RZ, P0, !PT ;  /* 0x0000001edc847c10 */ /* 0x001fe400087fe4ff */
[----:B-1----:R-:W-:-:S03]  /*ae30*/  IADD3.X R134, R218, UR30, RZ, P1, !PT ;  /* 0x0000001eda867c10 */ /* 0x002fc60008ffe4ff */
[----:B------:R0:W-:Y:S01]  /*ae40*/  STL [R1+0xd18], R132 ;  /* 0x000d188401007387 */ /* 0x0001e20000100800 */
[----:B------:R-:W-:-:S03]  /*ae50*/  USHF.R.S32.HI UR30, URZ, 0x1f, UR10 ;  /* 0x0000001f3f1e7899 */ /* 0x000fc6000801140a */
[----:B------:R1:W-:Y:S01]  /*ae60*/  STL [R1+0xd20], R134 ;  /* 0x000d208601007387 */ /* 0x0003e20000100800 */
[----:B0-----:R-:W-:Y:S02]  /*ae70*/  IADD3 R132, P0, R221, UR10, RZ ;  /* 0x0000000add847c10 */ /* 0x001fe4000ff1e0ff */
[----:B-1----:R-:W-:-:S03]  /*ae80*/  IADD3 R134, P1, R219, UR10, RZ ;  /* 0x0000000adb867c10 */ /* 0x002fc6000ff3e0ff */
[----:B------:R0:W-:Y:S01]  /*ae90*/  STL [R1+0xd2c], R132 ;  /* 0x000d2c8401007387 */ /* 0x0001e20000100800 */
[----:B------:R-:W-:-:S03]  /*aea0*/  USHF.R.S32.HI UR10, URZ, 0x1f, UR11 ;  /* 0x0000001f3f0a7899 */ /* 0x000fc6000801140b */
[----:B------:R1:W-:Y:S01]  /*aeb0*/  STL [R1+0xd34], R134 ;  /* 0x000d348601007387 */ /* 0x0003e20000100800 */
[----:B0-----:R-:W-:Y:S01]  /*aec0*/  IADD3 R132, P2, R221, UR11, RZ ;  /* 0x0000000bdd847c10 */ /* 0x001fe2000ff5e0ff */
[----:B------:R-:W-:Y:S02]  /*aed0*/  UIMAD UR11, UR6, 0x3b, URZ ;  /* 0x0000003b060b78a4 */ /* 0x000fe4000f8e023f */
[----:B------:R-:W-:Y:S01]  /*aee0*/  USHF.L.U32 UR6, UR6, 0x7, URZ ;  /* 0x0000000706067899 */ /* 0x000fe2000800063f */
[----:B-1----:R-:W-:Y:S01]  /*aef0*/  IADD3.X R134, R220, UR30, RZ, P0, !PT ;  /* 0x0000001edc867c10 */ /* 0x002fe200087fe4ff */
[----:B------:R0:W-:Y:S04]  /*af00*/  STL [R1+0xd3c], R132 ;  /* 0x000d3c8401007387 */ /* 0x0001e80000100800 */
[----:B------:R-:W-:Y:S04]  /*af10*/  STL [R1+0xd44], R135 ;  /* 0x000d448701007387 */ /* 0x000fe80000100800 */
[----:B------:R1:W-:Y:S01]  /*af20*/  STL [R1+0xd28], R134 ;  /* 0x000d288601007387 */ /* 0x0003e20000100800 */
[----:B0-----:R-:W-:Y:S01]  /*af30*/  IADD3.X R132, R218, UR30, RZ, P1, !PT ;  /* 0x0000001eda847c10 */ /* 0x001fe20008ffe4ff */
[----:B------:R-:W-:-:S03]  /*af40*/  UIMAD UR30, UR14, 0x3a, URZ ;  /* 0x0000003a0e1e78a4 */ /* 0x000fc6000f8e023f */
[----:B------:R-:W-:Y:S01]  /*af50*/  ULDC UR14, c[0x0][0x238] ;  /* 0x00008e00000e7ab9 */ /* 0x000fe20000000800 */
[----:B------:R0:W-:Y:S01]  /*af60*/  STL [R1+0xd30], R132 ;  /* 0x000d308401007387 */ /* 0x0001e20000100800 */
[----:B------:R-:W-:Y:S01]  /*af70*/  UIMAD UR14, UR14, 0x7, URZ ;  /* 0x000000070e0e78a4 */ /* 0x000fe2000f8e023f */
[----:B-1----:R-:W-:-:S05]  /*af80*/  IADD3.X R134, R220, UR10, RZ, P2, !PT ;  /* 0x0000000adc867c10 */ /* 0x002fca00097fe4ff */
[----:B------:R1:W-:Y:S01]  /*af90*/  STL [R1+0xd38], R134 ;  /* 0x000d388601007387 */ /* 0x0003e20000100800 */
[----:B0-----:R-:W-:Y:S01]  /*afa0*/  IADD3.X R132, R218, UR10, RZ, P3, !PT ;  /* 0x0000000ada847c10 */ /* 0x001fe20009ffe4ff */
[----:B------:R-:W-:-:S04]  /*afb0*/  USHF.R.S32.HI UR10, URZ, 0x1f, UR11 ;  /* 0x0000001f3f0a7899 */ /* 0x000fc8000801140b */
[----:B------:R0:W-:Y:S01]  /*afc0*/  STL [R1+0xd40], R132 ;  /* 0x000d408401007387 */ /* 0x0001e20000100800 */
[----:B-1----:R-:W-:-:S05]  /*afd0*/  IADD3 R134, P0, R221, UR11, RZ ;  /* 0x0000000bdd867c10 */ /* 0x002fca000ff1e0ff */
[----:B------:R1:W-:Y:S01]  /*afe0*/  STL [R1+0xd4c], R134 ;  /* 0x000d4c8601007387 */ /* 0x0003e20000100800 */
[----:B0-----:R-:W-:Y:S01]  /*aff0*/  IADD3 R132, P1, R219, UR11, RZ ;  /* 0x0000000bdb847c10 */ /* 0x001fe2000ff3e0ff */
[----:B------:R-:W-:-:S04]  /*b000*/  USHF.R.S32.HI UR11, URZ, 0x1f, UR30 ;  /* 0x0000001f3f0b7899 */ /* 0x000fc8000801141e */
[----:B------:R0:W-:Y:S01]  /*b010*/  STL [R1+0xd54], R132 ;  /* 0x000d548401007387 */ /* 0x0001e20000100800 */
[----:B-1----:R-:W-:-:S05]  /*b020*/  IADD3.X R134, R220, UR10, RZ, P0, !PT ;  /* 0x0000000adc867c10 */ /* 0x002fca00087fe4ff */
[----:B------:R1:W-:Y:S01]  /*b030*/  STL [R1+0xd48], R134 ;  /* 0x000d488601007387 */ /* 0x0003e20000100800 */
[----:B0-----:R-:W-:Y:S01]  /*b040*/  IADD3.X R132, R218, UR10, RZ, P1, !PT ;  /* 0x0000000ada847c10 */ /* 0x001fe20008ffe4ff */
[----:B------:R-:W-:-:S03]  /*b050*/  UIMAD UR10, UR18, 0x39, URZ ;  /* 0x00000039120a78a4 */ /* 0x000fc6000f8e023f */
[----:B------:R-:W-:Y:S01]  /*b060*/  ULDC UR18, c[0x0][0x238] ;  /* 0x00008e0000127ab9 */ /* 0x000fe20000000800 */
[----:B------:R0:W-:Y:S01]  /*b070*/  STL [R1+0xd50], R132 ;  /* 0x000d508401007387 */ /* 0x0001e20000100800 */
[----:B------:R-:W-:Y:S01]  /*b080*/  UIMAD UR18, UR18, 0x6, URZ ;  /* 0x00000006121278a4 */ /* 0x000fe2000f8e023f */
[----:B-1----:R-:W-:-:S05]  /*b090*/  IADD3 R134, P0, R221, UR30, RZ ;  /* 0x0000001edd867c10 */ /* 0x002fca000ff1e0ff */
[----:B------:R1:W-:Y:S01]  /*b0a0*/  STL [R1+0xd5c], R134 ;  /* 0x000d5c8601007387 */ /* 0x0003e20000100800 */
[----:B0-----:R-:W-:Y:S01]  /*b0b0*/  IADD3 R132, P1, R219, UR30, RZ ;  /* 0x0000001edb847c10 */ /* 0x001fe2000ff3e0ff */
        /* <DEDUP_REMOVED lines=20> */
[----:B------:R-:W-:Y:S01]  /*b200*/  USHF.L.U32 UR23, UR23, 0x2, URZ ;  /* 0x0000000217177899 */ /* 0x000fe2000800063f */
        /* <DEDUP_REMOVED lines=27> */
[----:B------:R-:W-:Y:S02]  /*b3c0*/  ULDC UR30, c[0x0][0x238] ;  /* 0x00008e00001e7ab9 */ /* 0x000fe40000000800 */
[----:B------:R-:W-:Y:S02]  /*b3d0*/  USHF.R.S32.HI UR30, URZ, 0x1f, UR30 ;  /* 0x0000001f3f1e7899 */ /* 0x000fe4000801141e */
[----:B------:R0:W-:Y:S01]  /*b3e0*/  STL [R1+0xda4], R132 ;  /* 0x000da48401007387 */ /* 0x0001e20000100800 */
[----:B-1----:R-:W-:Y:S02]  /*b3f0*/  IADD3.X R134, R218, UR11, RZ, P1, !PT ;  /* 0x0000000bda867c10 */ /* 0x002fe40008ffe4ff */
[----:B0-----:R-:W-:Y:S01]  /*b400*/  IADD3.X R132, R220, UR11, RZ, P0, !PT ;  /* 0x0000000bdc847c10 */ /* 0x001fe200087fe4ff */
[----:B------:R-:W-:Y:S01]  /*b410*/  UIMAD UR11, UR21, 0x32, URZ ;  /* 0x00000032150b78a4 */ /* 0x000fe2000f8e023f */
[----:B------:R-:W-:Y:S01]  /*b420*/  IADD3 R135, P0, R221, UR10, RZ ;  /* 0x0000000add877c10 */ /* 0x000fe2000ff1e0ff */
[----:B------:R-:W-:-:S02]  /*b430*/  USHF.R.S32.HI UR21, URZ, 0x1f, UR20 ;  /* 0x0000001f3f157899 */ /* 0x000fc40008011414 */
[----:B------:R0:W-:Y:S04]  /*b440*/  STL [R1+0xd98], R132 ;  /* 0x000d988401007387 */ /* 0x0001e80000100800 */
[----:B------:R1:W-:Y:S04]  /*b450*/  STL [R1+0xda0], R134 ;  /* 0x000da08601007387 */ /* 0x0003e80000100800 */
[----:B------:R2:W-:Y:S01]  /*b460*/  STL [R1+0xdac], R135 ;  /* 0x000dac8701007387 */ /* 0x0005e20000100800 */
[----:B0-----:R-:W-:Y:S02]  /*b470*/  SHF.R.S32.HI R132, RZ, 0x1f, R216 ;  /* 0x0000001fff847819 */ /* 0x001fe400000114d8 */
[----:B-1----:R-:W-:Y:S01]  /*b480*/  IADD3 R134, P1, R219, UR10, RZ ;  /* 0x0000000adb867c10 */ /* 0x002fe2000ff3e0ff */
[----:B------:R-:W-:Y:S01]  /*b490*/  USHF.R.S32.HI UR10, URZ, 0x1f, UR10 ;  /* 0x0000001f3f0a7899 */ /* 0x000fe2000801140a */
[----:B------:R-:W-:-:S02]  /*b4a0*/  LEA.HI R216, R132, R216, RZ, 0x7 ;  /* 0x000000d884d87211 */ /* 0x000fc400078f38ff */
[----:B--2---:R-:W-:Y:S01]  /*b4b0*/  IADD3 R135, P3, R219, UR43, RZ ;  /* 0x0000002bdb877c10 */ /* 0x004fe2000ff7e0ff */
[----:B------:R0:W-:Y:S02]  /*b4c0*/  STL [R1+0xdb4], R134 ;  /* 0x000db48601007387 */ /* 0x0001e40000100800 */
[----:B------:R-:W-:-:S05]  /*b4d0*/  IADD3.X R132, R220, UR10, RZ, P0, !PT ;  /* 0x0000000adc847c10 */ /* 0x000fca00087fe4ff */
[----:B------:R1:W-:Y:S01]  /*b4e0*/  STL [R1+0xda8], R132 ;  /* 0x000da88401007387 */ /* 0x0003e20000100800 */
[----:B0-----:R-:W-:Y:S01]  /*b4f0*/  IADD3.X R134, R218, UR10, RZ, P1, !PT ;  /* 0x0000000ada867c10 */ /* 0x001fe20008ffe4ff */
[----:B------:R-:W-:-:S04]  /*b500*/  USHF.R.S32.HI UR10, URZ, 0x1f, UR43 ;  /* 0x0000001f3f0a7899 */ /* 0x000fc8000801142b */
[----:B------:R0:W-:Y:S01]  /*b510*/  STL [R1+0xdb0], R134 ;  /* 0x000db08601007387 */ /* 0x0001e20000100800 */
[----:B-1----:R-:W-:-:S05]  /*b520*/  IADD3 R132, P0, R221, UR20, RZ ;  /* 0x00000014dd847c10 */ /* 0x002fca000ff1e0ff */
[----:B------:R1:W-:Y:S01]  /*b530*/  STL [R1+0xdbc], R132 ;  /* 0x000dbc8401007387 */ /* 0x0003e20000100800 */
[----:B0-----:R-:W-:Y:S01]  /*b540*/  IADD3 R134, P1, R219, UR20, RZ ;  /* 0x00000014db867c10 */ /* 0x001fe2000ff3e0ff */
[----:B------:R-:W-:-:S04]  /*b550*/  USHF.R.U32.HI UR20, URZ, 0x4, UR58 ;  /* 0x000000043f147899 */ /* 0x000fc8000801163a */
[----:B------:R0:W-:Y:S01]  /*b560*/  STL [R1+0xdc4], R134 ;  /* 0x000dc48601007387 */ /* 0x0001e20000100800 */
[----:B------:R-:W-:Y:S01]  /*b570*/  USGXT.U32 UR20, UR20, 0xe ;  /* 0x0000000e1414789a */ /* 0x000fe20008000000 */
[----:B-1----:R-:W-:Y:S01]  /*b580*/  IADD3 R132, P2, R221, UR43, RZ ;  /* 0x0000002bdd847c10 */ /* 0x002fe2000ff5e0ff */
[----:B------:R-:W-:-:S04]  /*b590*/  UIADD3 UR43, UR58, 0x8000, URZ ;  /* 0x000080003a2b7890 */ /* 0x000fc8000fffe03f */
[----:B------:R1:W-:Y:S01]  /*b5a0*/  STL [R1+0xdcc], R132 ;  /* 0x000dcc8401007387 */ /* 0x0003e20000100800 */
[----:B------:R-:W-:Y:S01]  /*b5b0*/  USHF.R.U32.HI UR43, URZ, 0x4, UR43 ;  /* 0x000000043f2b7899 */ /* 0x000fe2000801162b */
[----:B0-----:R-:W-:Y:S02]  /*b5c0*/  IADD3.X R134, R220, UR21, RZ, P0, !PT ;  /* 0x00000015dc867c10 */ /* 0x001fe400087fe4ff */
[----:B------:R0:W-:Y:S01]  /*b5d0*/  STL [R1+0xdd4], R135 ;  /* 0x000dd48701007387 */ /* 0x0001e20000100800 */
[----:B------:R-:W-:-:S03]  /*b5e0*/  USGXT.U32 UR43, UR43, 0xe ;  /* 0x0000000e2b2b789a */ /* 0x000fc60008000000 */
[----:B------:R2:W-:Y:S01]  /*b5f0*/  STL [R1+0xdb8], R134 ;  /* 0x000db88601007387 */ /* 0x0005e20000100800 */
[----:B-1----:R-:W-:Y:S01]  /*b600*/  IADD3.X R132, R218, UR21, RZ, P1, !PT ;  /* 0x00000015da847c10 */ /* 0x002fe20008ffe4ff */
[----:B------:R-:W-:Y:S01]  /*b610*/  ULDC UR21, c[0x0][0x238] ;  /* 0x00008e0000157ab9 */ /* 0x000fe20000000800 */
[----:B0-----:R-:W-:-:S03]  /*b620*/  IADD3 R135, P4, R5, R3, RZ ;  /* 0x0000000305877210 */ /* 0x001fc60007f9e0ff */
[----:B------:R0:W-:Y:S01]  /*b630*/  STL [R1+0xdc0], R132 ;  /* 0x000dc08401007387 */ /* 0x0001e20000100800 */
[----:B--2---:R-:W-:Y:S02]  /*b640*/  IADD3.X R134, R220, UR10, RZ, P2, !PT ;  /* 0x0000000adc867c10 */ /* 0x004fe400097fe4ff */
[----:B------:R-:W-:-:S03]  /*b650*/  LEA.HI.X.SX32 R5, R5, R0, 0x1, P4 ;  /* 0x0000000005057211 */ /* 0x000fc600020f0eff */
        /* <DEDUP_REMOVED lines=9> */
[----:B-1----:R-:W-:-:S04]  /*b6f0*/  IADD3 R134, P2, R4, R3, RZ ;  /* 0x0000000304867210 */ /* 0x002fc80007f5e0ff */
[----:B------:R-:W-:Y:S01]  /*b700*/  LEA.HI.X.SX32 R4, R4, R0, 0x1, P2 ;  /* 0x0000000004047211 */ /* 0x000fe200010f0eff */
[----:B------:R1:W-:Y:S01]  /*b710*/  STL [R1+0x904], R134 ;  /* 0x0009048601007387 */ /* 0x0003e20000100800 */
[----:B0-----:R-:W-:-:S03]  /*b720*/  IADD3 R132, P5, R6, R3, RZ ;  /* 0x0000000306847210 */ /* 0x001fc60007fbe0ff */
[----:B------:R-:W-:Y:S01]  /*b730*/  STL [R1+0x1f4], R135 ;  /* 0x0001f48701007387 */ /* 0x000fe20000100800 */
[----:B------:R-:W-:-:S03]  /*b740*/  LEA.HI.X.SX32 R6, R6, R0, 0x1, P5 ;  /* 0x0000000006067211 */ /* 0x000fc600028f0eff */
[----:B------:R0:W-:Y:S01]  /*b750*/  STL [R1+0x1fc], R132 ;  /* 0x0001fc8401007387 */ /* 0x0001e20000100800 */
[----:B-1----:R-:W-:-:S05]  /*b760*/  IADD3 R134, P3, R7, R3, RZ ;  /* 0x0000000307867210 */ /* 0x002fca0007f7e0ff */
[----:B------:R1:W-:Y:S01]  /*b770*/  STL [R1+0x204], R134 ;  /* 0x0002048601007387 */ /* 0x0003e20000100800 */
[----:B0-----:R-:W-:-:S03]  /*b780*/  IADD3 R132, P2, R8, R3, RZ ;  /* 0x0000000308847210 */ /* 0x001fc60007f5e0ff */
[----:B------:R0:W-:Y:S04]  /*b790*/  STL [R1+0x900], R4 ;  /* 0x0009000401007387 */ /* 0x0001e80000100800 */
[----:B------:R-:W-:Y:S01]  /*b7a0*/  STL [R1+0x20c], R132 ;  /* 0x00020c8401007387 */ /* 0x000fe20000100800 */
[----:B-1----:R-:W-:-:S03]  /*b7b0*/  CS2R R134, SRZ ;  /* 0x0000000000867805 */ /* 0x002fc6000001ff00 */
[----:B------:R1:W-:Y:S01]  /*b7c0*/  STL [R1+0x1f0], R5 ;  /* 0x0001f00501007387 */ /* 0x0003e20000100800 */
[----:B0-----:R-:W-:-:S05]  /*b7d0*/  IADD3 R4, P4, R9, R3, RZ ;  /* 0x0000000309047210 */ /* 0x001fca0007f9e0ff */
[----:B------:R0:W-:Y:S01]  /*b7e0*/  STL [R1+0x214], R4 ;  /* 0x0002140401007387 */ /* 0x0001e20000100800 */
[----:B-1----:R-:W-:-:S03]  /*b7f0*/  IADD3 R5, P5, R10, R3, RZ ;  /* 0x000000030a057210 */ /* 0x002fc60007fbe0ff */
[----:B------:R1:W-:Y:S04]  /*b800*/  STL [R1+0x1f8], R6 ;  /* 0x0001f80601007387 */ /* 0x0003e80000100800 */
[----:B------:R2:W-:Y:S01]  /*b810*/  STL [R1+0x21c], R5 ;  /* 0x00021c0501007387 */ /* 0x0005e20000100800 */
[----:B0-----:R-:W-:Y:S02]  /*b820*/  LEA.HI.X.SX32 R4, R7, R0, 0x1, P3 ;  /* 0x0000000007047211 */ /* 0x001fe400018f0eff */
[----:B-1----:R-:W-:-:S03]  /*b830*/  IADD3 R6, P3, R11, R3, RZ ;  /* 0x000000030b067210 */ /* 0x002fc60007f7e0ff */
[----:B------:R0:W-:Y:S01]  /*b840*/  STL [R1+0x200], R4 ;  /* 0x0002000401007387 */ /* 0x0001e20000100800 */
[----:B--2---:R-:W-:-:S03]  /*b850*/  LEA.HI.X.SX32 R5, R8, R0, 0x1, P2 ;  /* 0x0000000008057211 */ /* 0x004fc600010f0eff */
[----:B------:R1:W-:Y:S04]  /*b860*/  STL [R1+0x224], R6 ;  /* 0x0002240601007387 */ /* 0x0003e80000100800 */
[----:B------:R2:W-:Y:S01]  /*b870*/  STL [R1+0x208], R5 ;  /* 0x0002080501007387 */ /* 0x0005e20000100800 */
[----:B0-----:R-:W-:Y:S02]  /*b880*/  IADD3 R4, P2, R12, R3, RZ ;  /* 0x000000030c047210 */ /* 0x001fe40007f5e0ff */
[----:B-1----:R-:W-:-:S03]  /*b890*/  LEA.HI.X.SX32 R6, R9, R0, 0x1, P4 ;  /* 0x0000000009067211 */ /* 0x002fc600020f0eff */
[----:B------:R0:W-:Y:S01]  /*b8a0*/  STL [R1+0x22c], R4 ;  /* 0x00022c0401007387 */ /* 0x0001e20000100800 */
[----:B--2---:R-:W-:-:S03]  /*b8b0*/  IADD3 R5, P4, R13, R3, RZ ;  /* 0x000000030d057210 */ /* 0x004fc60007f9e0ff */
        /* <DEDUP_REMOVED lines=62> */
[-C--:B0-----:R-:W-:Y:S02]  /*bca0*/  LEA.HI.X.SX32 R4, R25, R0.reuse, 0x1, P4 ;  /* 0x0000000019047211 */ /* 0x081fe400020f0eff */
[----:B------:R-:W-:Y:S02]  /*bcb0*/  CS2R R24, SRZ ;  /* 0x0000000000187805 */ /* 0x000fe4000001ff00 */
[----:B-1----:R-:W-:Y:S01]  /*bcc0*/  IADD3 R6, P4, R29, R3, RZ ;  /* 0x000000031d067210 */ /* 0x002fe20007f9e0ff */
[----:B------:R0:W-:Y:S01]  /*bcd0*/  STL [R1+0x290], R4 ;  /* 0x0002900401007387 */ /* 0x0001e20000100800 */
[----:B--2---:R-:W-:-:S03]  /*bce0*/  LEA.HI.X.SX32 R5, R26, R0, 0x1, P5 ;  /* 0x000000001a057211 */ /* 0x004fc600028f0eff */
[----:B------:R1:W-:Y:S04]  /*bcf0*/  STL [R1+0x2b4], R6 ;  /* 0x0002b40601007387 */ /* 0x0003e80000100800 */
[----:B------:R2:W-:Y:S01]  /*bd00*/  STL [R1+0x298], R5 ;  /* 0x0002980501007387 */ /* 0x0005e20000100800 */
[----:B0-----:R-:W-:Y:S02]  /*bd10*/  IADD3 R4, P5, R30, R3, RZ ;  /* 0x000000031e047210 */ /* 0x001fe40007fbe0ff */
[----:B-1----:R-:W-:-:S03]  /*bd20*/  LEA.HI.X.SX32 R6, R27, R0, 0x1, P3 ;  /* 0x000000001b067211 */ /* 0x002fc600018f0eff */
[----:B------:R0:W-:Y:S01]  /*bd30*/  STL [R1+0x2bc], R4 ;  /* 0x0002bc0401007387 */ /* 0x0001e20000100800 */
[----:B------:R-:W-:Y:S02]  /*bd40*/  CS2R R26, SRZ ;  /* 0x00000000001a7805 */ /* 0x000fe4000001ff00 */
[-C--:B--2---:R-:W-:Y:S01]  /*bd50*/  IADD3 R5, P3, R31, R3.reuse, RZ ;  /* 0x000000031f057210 */ /* 0x084fe20007f7e0ff */
[----:B------:R1:W-:Y:S04]  /*bd60*/  STL [R1+0x2a0], R6 ;  /* 0x0002a00601007387 */ /* 0x0003e80000100800 */
[----:B------:R2:W-:Y:S01]  /*bd70*/  STL [R1+0x2c4], R5 ;  /* 0x0002c40501007387 */ /* 0x0005e20000100800 */
[----:B0-----:R-:W-:Y:S02]  /*bd80*/  LEA.HI.X.SX32 R4, R28, R0, 0x1, P2 ;  /* 0x000000001c047211 */ /* 0x001fe400010f0eff */
[----:B-1----:R-:W-:-:S03]  /*bd90*/  IADD3 R6, P2, R32, R3, RZ ;  /* 0x0000000320067210 */ /* 0x002fc60007f5e0ff */
[----:B------:R0:W-:Y:S01]  /*bda0*/  STL [R1+0x2a8], R4 ;  /* 0x0002a80401007387 */ /* 0x0001e20000100800 */
[----:B--2---:R-:W-:-:S03]  /*bdb0*/  LEA.HI.X.SX32 R5, R29, R0, 0x1, P4 ;  /* 0x000000001d057211 */ /* 0x004fc600020f0eff */
[----:B------:R1:W-:Y:S01]  /*bdc0*/  STL [R1+0x2cc], R6 ;  /* 0x0002cc0601007387 */ /* 0x0003e20000100800 */
[----:B------:R-:W-:-:S03]  /*bdd0*/  CS2R R28, SRZ ;  /* 0x00000000001c7805 */ /* 0x000fc6000001ff00 */
        /* <DEDUP_REMOVED lines=437> */
[----:B------:R-:W-:Y:S04]  /*d930*/  STL [R1+0x5b8], R6 ;  /* 0x0005b80601007387 */ /* 0x000fe80000100800 */
[----:B------:R1:W-:Y:S01]  /*d940*/  STL [R1+0x8fc], R5 ;  /* 0x0008fc0501007387 */ /* 0x0003e20000100800 */
[-C--:B0-----:R-:W-:Y:S02]  /*d950*/  LEA.HI.X.SX32 R4, R127, R0.reuse, 0x1, P3 ;  /* 0x000000007f047211 */ /* 0x081fe400018f0eff */
[----:B------:R-:W-:Y:S02]  /*d960*/  CS2R R126, SRZ ;  /* 0x00000000007e7805 */ /* 0x000fe4000001ff00 */
[----:B------:R-:W-:Y:S01]  /*d970*/  IADD3 R3, P3, R131, R3, RZ ;  /* 0x0000000383037210 */ /* 0x000fe20007f7e0ff */
[----:B------:R0:W-:Y:S01]  /*d980*/  STL [R1+0x8ec], R4 ;  /* 0x0008ec0401007387 */ /* 0x0001e20000100800 */
[----:B-1----:R-:W-:-:S03]  /*d990*/  LEA.HI.X.SX32 R5, R128, R0, 0x1, P2 ;  /* 0x0000000080057211 */ /* 0x002fc600010f0eff */
[----:B------:R1:W-:Y:S04]  /*d9a0*/  STL [R1+0x8e4], R3 ;  /* 0x0008e40301007387 */ /* 0x0003e80000100800 */
[----:B------:R2:W-:Y:S01]  /*d9b0*/  STL [R1+0x5bc], R5 ;  /* 0x0005bc0501007387 */ /* 0x0005e20000100800 */
[-C--:B0-----:R-:W-:Y:S02]  /*d9c0*/  LEA.HI.X.SX32 R4, R129, R0.reuse, 0x1, P4 ;  /* 0x0000000081047211 */ /* 0x081fe400020f0eff */
[----:B------:R-:W-:Y:S02]  /*d9d0*/  CS2R R128, SRZ ;  /* 0x0000000000807805 */ /* 0x000fe4000001ff00 */
[-C--:B-1----:R-:W-:Y:S01]  /*d9e0*/  LEA.HI.X.SX32 R3, R130, R0.reuse, 0x1, P5 ;  /* 0x0000000082037211 */ /* 0x082fe200028f0eff */
[----:B------:R0:W-:Y:S01]  /*d9f0*/  STL [R1+0x8dc], R4 ;  /* 0x0008dc0401007387 */ /* 0x0001e20000100800 */
[----:B------:R-:W-:-:S02]  /*da00*/  LEA.HI.X.SX32 R0, R131, R0, 0x1, P3 ;  /* 0x0000000083007211 */ /* 0x000fc400018f0eff */
[----:B------:R-:W-:Y:S02]  /*da10*/  CS2R R130, SRZ ;  /* 0x0000000000827805 */ /* 0x000fe4000001ff00 */
[----:B--2---:R-:W-:Y:S01]  /*da20*/  IADD3 R5, P3, R219, UR9, RZ ;  /* 0x00000009db057c10 */ /* 0x004fe2000ff7e0ff */
[----:B------:R1:W-:Y:S04]  /*da30*/  STL [R1+0x8e0], R3 ;  /* 0x0008e00301007387 */ /* 0x0003e80000100800 */
[----:B------:R2:W-:Y:S01]  /*da40*/  STL [R1+0x5c0], R0 ;  /* 0x0005c00001007387 */ /* 0x0005e20000100800 */
[----:B0-----:R-:W-:Y:S01]  /*da50*/  IADD3.X R4, R220, UR11, RZ, P1, !PT ;  /* 0x0000000bdc047c10 */ /* 0x001fe20008ffe4ff */
[----:B-1----:R-:W-:Y:S01]  /*da60*/  IMAD.SHL.U32 R3, R133, 0x10, RZ ;  /* 0x0000001085037824 */ /* 0x002fe200078e00ff */
[----:B------:R-:W-:-:S02]  /*da70*/  CS2R R132, SRZ ;  /* 0x0000000000847805 */ /* 0x000fc4000001ff00 */
[----:B--2---:R-:W-:Y:S02]  /*da80*/  IADD3.X R0, R218, UR11, RZ, P0, !PT ;  /* 0x0000000bda007c10 */ /* 0x004fe400087fe4ff */
[----:B------:R-:W-:Y:S01]  /*da90*/  STL [R1+0xe44], R3 ;  /* 0x000e440301007387 */ /* 0x000fe20000100800 */
[----:B------:R-:W-:-:S03]  /*daa0*/  UIMAD UR11, UR48, 0x24, URZ ;  /* 0x00000024300b78a4 */ /* 0x000fc6000f8e023f */
[----:B------:R0:W-:Y:S04]  /*dab0*/  STL [R1+0x5c4], R4 ;  /* 0x0005c40401007387 */ /* 0x0001e80000100800 */
[----:B------:R1:W-:Y:S01]  /*dac0*/  STL [R1+0x5c8], R0 ;  /* 0x0005c80001007387 */ /* 0x0003e20000100800 */
[----:B0-----:R-:W-:Y:S02]  /*dad0*/  IADD3 R4, P1, R219, UR4, RZ ;  /* 0x00000004db047c10 */ /* 0x001fe4000ff3e0ff */
[----:B-1----:R-:W-:Y:S01]  /*dae0*/  IADD3 R0, P0, R221, UR4, RZ ;  /* 0x00000004dd007c10 */ /* 0x002fe2000ff1e0ff */
[----:B------:R-:W-:-:S04]  /*daf0*/  USHF.R.S32.HI UR4, URZ, 0x1f, UR9 ;  /* 0x0000001f3f047899 */ /* 0x000fc80008011409 */
[----:B------:R0:W-:Y:S04]  /*db00*/  STL [R1+0x5d0], R0 ;  /* 0x0005d00001007387 */ /* 0x0001e80000100800 */
[----:B------:R1:W-:Y:S01]  /*db10*/  STL [R1+0x5d8], R4 ;  /* 0x0005d80401007387 */ /* 0x0003e20000100800 */
[----:B0-----:R-:W-:Y:S01]  /*db20*/  IADD3 R0, P2, R221, UR9, RZ ;  /* 0x00000009dd007c10 */ /* 0x001fe2000ff5e0ff */
[----:B------:R-:W-:Y:S01]  /*db30*/  UMOV UR9, URZ ;  /* 0x0000003f00097c82 */ /* 0x000fe20008000000 */
[----:B-1----:R-:W-:-:S03]  /*db40*/  IADD3.X R4, R220, UR10, RZ, P0, !PT ;  /* 0x0000000adc047c10 */ /* 0x002fc600087fe4ff */
        /* <DEDUP_REMOVED lines=8> */
[----:B-1----:R-:W-:Y:S01]  /*dbd0*/  IADD3.X R4, R220, UR4, RZ, P2, !PT ;  /* 0x00000004dc047c10 */ /* 0x002fe200097fe4ff */
[----:B------:R-:W-:-:S04]  /*dbe0*/  USHF.R.S32.HI UR60, URZ, 0x1f, UR12 ;  /* 0x0000001f3f3c7899 */ /* 0x000fc8000801140c */
[----:B------:R1:W-:Y:S01]  /*dbf0*/  STL [R1+0x5dc], R4 ;  /* 0x0005dc0401007387 */ /* 0x0003e20000100800 */
[----:B0-----:R-:W-:Y:S01]  /*dc00*/  IADD3.X R0, R218, UR4, RZ, P3, !PT ;  /* 0x00000004da007c10 */ /* 0x001fe20009ffe4ff */
[----:B------:R-:W-:-:S04]  /*dc10*/  UMOV UR4, URZ ;  /* 0x0000003f00047c82 */ /* 0x000fc80008000000 */
[----:B------:R0:W-:Y:S01]  /*dc20*/  STL [R1+0x5e4], R0 ;  /* 0x0005e40001007387 */ /* 0x0001e20000100800 */
[----:B-1----:R-:W-:-:S03]  /*dc30*/  IADD3 R4, P0, R221, UR29, RZ ;  /* 0x0000001ddd047c10 */ /* 0x002fc6000ff1e0ff */
[----:B------:R-:W-:Y:S04]  /*dc40*/  STL [R1+0x17c], RZ ;  /* 0x00017cff01007387 */ /* 0x000fe80000100800 */
[----:B------:R-:W-:Y:S01]  /*dc50*/  STL [R1], RZ ;  /* 0x000000ff01007387 */ /* 0x000fe20000100800 */
[----:B0-----:R-:W-:Y:S01]  /*dc60*/  IADD3 R0, P1, R219, UR29, RZ ;  /* 0x0000001ddb007c10 */ /* 0x001fe2000ff3e0ff */
[----:B------:R-:W-:Y:S02]  /*dc70*/  USHF.R.S32.HI UR29, URZ, 0x1f, UR29 ;  /* 0x0000001f3f1d7899 */ /* 0x000fe4000801141d */
[----:B------:R-:W-:Y:S04]  /*dc80*/  STL [R1+0x4], RZ ;  /* 0x000004ff01007387 */ /* 0x000fe80000100800 */
        /* <DEDUP_REMOVED lines=62> */
[----:B------:R0:W-:Y:S04]  /*e070*/  STL [R1+0x5f0], R4 ;  /* 0x0005f00401007387 */ /* 0x0001e80000100800 */
[----:B------:R1:W-:Y:S01]  /*e080*/  STL [R1+0x5f8], R0 ;  /* 0x0005f80001007387 */ /* 0x0003e20000100800 */
[----:B0-----:R-:W-:-:S02]  /*e090*/  IADD3.X R4, R220, UR29, RZ, P0, !PT ;  /* 0x0000001ddc047c10 */ /* 0x001fc400087fe4ff */
        /* <DEDUP_REMOVED lines=220> */
[----:B------:R-:W-:Y:S02]  /*ee60*/  IADD3 R5, P0, R221, UR8, RZ ;  /* 0x00000008dd057c10 */ /* 0x000fe4000ff1e0ff */
[----:B-1----:R-:W-:Y:S01]  /*ee70*/  IADD3.X R0, R218, UR11, RZ, P1, !PT ;  /* 0x0000000bda007c10 */ /* 0x002fe20008ffe4ff */
[----:B------:R0:W-:Y:S04]  /*ee80*/  STL [R1+0x74c], R4 ;  /* 0x00074c0401007387 */ /* 0x0001e80000100800 */
[----:B------:R1:W-:Y:S04]  /*ee90*/  STL [R1+0x754], R0 ;  /* 0x0007540001007387 */ /* 0x0003e80000100800 */
[----:B------:R2:W-:Y:S01]  /*eea0*/  STL [R1+0x760], R5 ;  /* 0x0007600501007387 */ /* 0x0005e20000100800 */
[----:B0-----:R-:W-:Y:S01]  /*eeb0*/  IADD3 R4, P1, R219, UR8, RZ ;  /* 0x00000008db047c10 */ /* 0x001fe2000ff3e0ff */
[----:B------:R-:W-:Y:S01]  /*eec0*/  UIADD3 UR8, UP0, UR20, 0x2, URZ ;  /* 0x0000000214087890 */ /* 0x000fe2000ff1e03f */
[----:B-1----:R-:W-:-:S03]  /*eed0*/  LOP3.LUT R0, R3, 0x70, RZ, 0xc0, !PT ;  /* 0x0000007003007812 */ /* 0x002fc600078ec0ff */
[----:B------:R0:W-:Y:S01]  /*eee0*/  STL [R1+0x768], R4 ;  /* 0x0007680401007387 */ /* 0x0001e20000100800 */
[----:B------:R-:W-:Y:S01]  /*eef0*/  IADD3.X R3, R220, UR10, RZ, P0, !PT ;  /* 0x0000000adc037c10 */ /* 0x000fe200087fe4ff */
[----:B------:R-:W-:Y:S01]  /*ef00*/  UIADD3.X UR9, UR9, 0x40000040, URZ, UP0, !UPT ;  /* 0x4000004009097890 */ /* 0x000fe200087fe43f */
[----:B--2---:R-:W-:Y:S01]  /*ef10*/  IADD3 R5, P5, R219, UR12, RZ ;  /* 0x0000000cdb057c10 */ /* 0x004fe2000ffbe0ff */
[----:B------:R-:W-:Y:S02]  /*ef20*/  IMAD R0, R217, 0x80, R0 ;  /* 0x00000080d9007824 */ /* 0x000fe400078e0200 */
[----:B------:R1:W-:Y:S01]  /*ef30*/  STL [R1+0x75c], R3 ;  /* 0x00075c0301007387 */ /* 0x0003e20000100800 */
[----:B0-----:R-:W-:Y:S01]  /*ef40*/  IADD3.X R4, R218, UR10, RZ, P1, !PT ;  /* 0x0000000ada047c10 */ /* 0x001fe20008ffe4ff */
[----:B------:R-:W-:-:S04]  /*ef50*/  UIADD3 UR10, UP1, UR43, 0x2, URZ ;  /* 0x000000022b0a7890 */ /* 0x000fc8000ff3e03f */
[----:B------:R0:W-:Y:S01]  /*ef60*/  STL [R1+0x764], R4 ;  /* 0x0007640401007387 */ /* 0x0001e20000100800 */
[----:B-1----:R-:W-:Y:S01]  /*ef70*/  SHF.R.S32.HI R3, RZ, 0x7, R216 ;  /* 0x00000007ff037819 */ /* 0x002fe200000114d8 */
[----:B------:R-:W-:Y:S02]  /*ef80*/  UIADD3.X UR11, UR4, 0x40000040, URZ, UP1, !UPT ;  /* 0x40000040040b7890 */ /* 0x000fe40008ffe43f */
[----:B------:R-:W-:Y:S02]  /*ef90*/  USHF.R.S32.HI UR4, URZ, 0x1f, UR7 ;  /* 0x0000001f3f047899 */ /* 0x000fe40008011407 */
[----:B------:R1:W-:Y:S01]  /*efa0*/  STL [R1+0xe40], R3 ;  /* 0x000e400301007387 */ /* 0x0003e20000100800 */
[----:B0-----:R-:W-:-:S03]  /*efb0*/  IADD3 R4, P2, R221, UR5, RZ ;  /* 0x00000005dd047c10 */ /* 0x001fc6000ff5e0ff */
[----:B------:R-:W-:Y:S04]  /*efc0*/  STL [R1+0xde0], R0 ;  /* 0x000de00001007387 */ /* 0x000fe80000100800 */
[----:B------:R0:W-:Y:S01]  /*efd0*/  STL [R1+0x770], R4 ;  /* 0x0007700401007387 */ /* 0x0001e20000100800 */
[----:B-1----:R-:W-:Y:S01]  /*efe0*/  IADD3 R3, P3, R219, UR5, RZ ;  /* 0x00000005db037c10 */ /* 0x002fe2000ff7e0ff */
[----:B------:R-:W-:-:S04]  /*eff0*/  USHF.R.S32.HI UR5, URZ, 0x1f, UR6 ;  /* 0x0000001f3f057899 */ /* 0x000fc80008011406 */
[----:B------:R1:W-:Y:S01]  /*f000*/  STL [R1+0x778], R3 ;  /* 0x0007780301007387 */ /* 0x0003e20000100800 */
[----:B0-----:R-:W-:-:S05]  /*f010*/  IADD3 R4, P0, R221, UR61, RZ ;  /* 0x0000003ddd047c10 */ /* 0x001fca000ff1e0ff */
[----:B------:R0:W-:Y:S01]  /*f020*/  STL [R1+0x780], R4 ;  /* 0x0007800401007387 */ /* 0x0001e20000100800 */
[----:B-1----:R-:W-:-:S05]  /*f030*/  IADD3 R3, P1, R219, UR61, RZ ;  /* 0x0000003ddb037c10 */ /* 0x002fca000ff3e0ff */
[----:B------:R1:W-:Y:S01]  /*f040*/  STL [R1+0x788], R3 ;  /* 0x0007880301007387 */ /* 0x0003e20000100800 */
[----:B0-----:R-:W-:-:S05]  /*f050*/  IADD3 R4, P4, R221, UR12, RZ ;  /* 0x0000000cdd047c10 */ /* 0x001fca000ff9e0ff */
[----:B------:R0:W-:Y:S01]  /*f060*/  STL [R1+0x790], R4 ;  /* 0x0007900401007387 */ /* 0x0001e20000100800 */
[----:B-1----:R-:W-:-:S03]  /*f070*/  IADD3.X R3, R220, UR13, RZ, P2, !PT ;  /* 0x0000000ddc037c10 */ /* 0x002fc600097fe4ff */
[----:B------:R1:W-:Y:S04]  /*f080*/  STL [R1+0x798], R5 ;  /* 0x0007980501007387 */ /* 0x0003e80000100800 */
[----:B------:R2:W-:Y:S01]  /*f090*/  STL [R1+0x76c], R3 ;  /* 0x00076c0301007387 */ /* 0x0005e20000100800 */
[----:B0-----:R-:W-:Y:S01]  /*f0a0*/  IADD3.X R4, R218, UR13, RZ, P3, !PT ;  /* 0x0000000dda047c10 */ /* 0x001fe20009ffe4ff */
[----:B------:R-:W-:Y:S01]  /*f0b0*/  UIADD3.64 UR12, UR8, 0x2, URZ ;  /* 0x00000002080c7897 */ /* 0x000fe2000fffe03f */
[----:B-1----:R-:W-:-:S03]  /*f0c0*/  IADD3 R5, P3, R219, UR16, RZ ;  /* 0x00000010db057c10 */ /* 0x002fc6000ff7e0ff */
[----:B------:R0:W-:Y:S01]  /*f0d0*/  STL [R1+0x774], R4 ;  /* 0x0007740401007387 */ /* 0x0001e20000100800 */
[----:B--2---:R-:W-:-:S05]  /*f0e0*/  IADD3 R3, P2, R221, UR16, RZ ;  /* 0x00000010dd037c10 */ /* 0x004fca000ff5e0ff */
[----:B------:R1:W-:Y:S01]  /*f0f0*/  STL [R1+0x7a0], R3 ;  /* 0x0007a00301007387 */ /* 0x0003e20000100800 */
[----:B0-----:R-:W-:-:S03]  /*f100*/  IADD3.X R4, R220, UR17, RZ, P0, !PT ;  /* 0x00000011dc047c10 */ /* 0x001fc600087fe4ff */
[----:B------:R0:W-:Y:S04]  /*f110*/  STL [R1+0x7a8], R5 ;  /* 0x0007a80501007387 */ /* 0x0001e80000100800 */
[----:B------:R2:W-:Y:S01]  /*f120*/  STL [R1+0x77c], R4 ;  /* 0x00077c0401007387 */ /* 0x0005e20000100800 */
[----:B-1----:R-:W-:Y:S01]  /*f130*/  IADD3.X R3, R218, UR17, RZ, P1, !PT ;  /* 0x00000011da037c10 */ /* 0x002fe20008ffe4ff */
[----:B------:R-:W-:Y:S01]  /*f140*/  UIADD3.64 UR16, UR8, 0x4, URZ ;  /* 0x0000000408107897 */ /* 0x000fe2000fffe03f */
[----:B0-----:R-:W-:-:S03]  /*f150*/  IADD3 R5, P1, R219, UR59, RZ ;  /* 0x0000003bdb057c10 */ /* 0x001fc6000ff3e0ff */
        /* <DEDUP_REMOVED lines=10> */
[----:B--2---:R-:W-:Y:S02]  /*f200*/  IADD3 R3, P4, R221, UR54, RZ ;  /* 0x00000036dd037c10 */ /* 0x004fe4000ff9e0ff */
[----:B------:R-:W-:-:S03]  /*f210*/  ULDC UR61, c[0x0][0x238] ;  /* 0x00008e00003d7ab9 */ /* 0x000fc60000000800 */
        /* <DEDUP_REMOVED lines=14> */
[----:B------:R-:W-:Y:S02]  /*f300*/  UIADD3.64 UR52, UR8, 0x202, URZ ;  /* 0x0000020208347897 */ /* 0x000fe4000fffe03f */
[----:B------:R-:W-:Y:S01]  /*f310*/  UIADD3.64 UR52, UR8, 0x604, URZ ;  /* 0x0000060408347897 */ /* 0x000fe2000fffe03f */
[----:B0-----:R-:W-:Y:S01]  /*f320*/  IADD3 R5, P1, R219, UR50, RZ ;  /* 0x00000032db057c10 */ /* 0x001fe2000ff3e0ff */
        /* <DEDUP_REMOVED lines=78> */
[----:B-1----:R-:W-:Y:S02]  /*f810*/  IADD3.X R3, R218, UR47, RZ, P1, !PT ;  /* 0x0000002fda037c10 */ /* 0x002fe40008ffe4ff */
        /* <DEDUP_REMOVED lines=18> */
[----:B0-----:R-:W-:-:S03]  /*f940*/  LOP3.LUT R5, R0, 0x20, RZ, 0x3c, !PT ;  /* 0x0000002000057812 */ /* 0x001fc600078e3cff */
[----:B------:R0:W-:Y:S01]  /*f950*/  STL [R1+0x864], R3 ;  /* 0x0008640301007387 */ /* 0x0001e20000100800 */
[----:B--2---:R-:W-:-:S05]  /*f960*/  LOP3.LUT R4, R0, 0x10, RZ, 0x3c, !PT ;  /* 0x0000001000047812 */ /* 0x004fca00078e3cff */
[----:B------:R1:W-:Y:S01]  /*f970*/  STL [R1+0xdfc], R4 ;  /* 0x000dfc0401007387 */ /* 0x0003e20000100800 */
[----:B0-----:R-:W-:-:S03]  /*f980*/  LOP3.LUT R3, R0, 0x30, RZ, 0x3c, !PT ;  /* 0x0000003000037812 */ /* 0x001fc600078e3cff */
[----:B------:R0:W-:Y:S04]  /*f990*/  STL [R1+0xdf8], R5 ;  /* 0x000df80501007387 */ /* 0x0001e80000100800 */
[----:B------:R2:W-:Y:S01]  /*f9a0*/  STL [R1+0xdf4], R3 ;  /* 0x000df40301007387 */ /* 0x0005e20000100800 */
[C---:B-1----:R-:W-:Y:S02]  /*f9b0*/  LOP3.LUT R4, R0.reuse, 0x40, RZ, 0x3c, !PT ;  /* 0x0000004000047812 */ /* 0x042fe400078e3cff */
[----:B0-----:R-:W-:-:S03]  /*f9c0*/  LOP3.LUT R5, R0, 0x50, RZ, 0x3c, !PT ;  /* 0x0000005000057812 */ /* 0x001fc600078e3cff */
[----:B------:R0:W-:Y:S01]  /*f9d0*/  STL [R1+0xdf0], R4 ;  /* 0x000df00401007387 */ /* 0x0001e20000100800 */
[----:B--2---:R-:W-:-:S03]  /*f9e0*/  LOP3.LUT R3, R0, 0x60, RZ, 0x3c, !PT ;  /* 0x0000006000037812 */ /* 0x004fc600078e3cff */
[----:B------:R-:W-:Y:S04]  /*f9f0*/  STL [R1+0xdec], R5 ;  /* 0x000dec0501007387 */ /* 0x000fe80000100800 */
[----:B------:R1:W-:Y:S01]  /*fa00*/  STL [R1+0xde8], R3 ;  /* 0x000de80301007387 */ /* 0x0003e20000100800 */
[----:B0-----:R-:W-:Y:S02]  /*fa10*/  LOP3.LUT R4, R0, 0x70, RZ, 0x3c, !PT ;  /* 0x0000007000047812 */ /* 0x001fe400078e3cff */
[----:B------:R-:W-:-:S03]  /*fa20*/  IADD3 R0, P6, R221, UR22, RZ ;  /* 0x00000016dd007c10 */ /* 0x000fc6000ffde0ff */
[----:B------:R0:W-:Y:S01]  /*fa30*/  STL [R1+0xde4], R4 ;  /* 0x000de40401007387 */ /* 0x0001e20000100800 */
[----:B-1----:R-:W-:-:S03]  /*fa40*/  IADD3 R3, P3, R219, UR22, RZ ;  /* 0x00000016db037c10 */ /* 0x002fc6000ff7e0ff */
[----:B------:R1:W-:Y:S01]  /*fa50*/  STL [R1+0x890], R0 ;  /* 0x0008900001007387 */ /* 0x0003e20000100800 */
[----:B------:R-:W-:-:S03]  /*fa60*/  UMOV UR22, UR43 ;  /* 0x0000002b00167c82 */ /* 0x000fc60008000000 */
[----:B------:R2:W-:Y:S01]  /*fa70*/  STL [R1+0x898], R3 ;  /* 0x0008980301007387 */ /* 0x0005e20000100800 */
[----:B0-----:R-:W-:Y:S02]  /*fa80*/  IADD3 R4, P2, R221, UR23, RZ ;  /* 0x00000017dd047c10 */ /* 0x001fe4000ff5e0ff */
[----:B-1----:R-:W-:-:S03]  /*fa90*/  IADD3.X R0, R220, UR31, RZ, P1, !PT ;  /* 0x0000001fdc007c10 */ /* 0x002fc60008ffe4ff */
[----:B------:R0:W-:Y:S01]  /*faa0*/  STL [R1+0x8a0], R4 ;  /* 0x0008a00401007387 */ /* 0x0001e20000100800 */
[----:B--2---:R-:W-:-:S03]  /*fab0*/  IADD3 R3, P1, R219, UR23, RZ ;  /* 0x00000017db037c10 */ /* 0x004fc6000ff3e0ff */
[----:B------:R1:W-:Y:S01]  /*fac0*/  STL [R1+0x86c], R0 ;  /* 0x00086c0001007387 */ /* 0x0003e20000100800 */
[----:B------:R-:W-:-:S03]  /*fad0*/  UMOV UR23, 0x40000040 ;  /* 0x4000004000177882 */ /* 0x000fc60000000000 */
[----:B------:R2:W-:Y:S01]  /*fae0*/  STL [R1+0x8a8], R3 ;  /* 0x0008a80301007387 */ /* 0x0005e20000100800 */
[----:B0-----:R-:W-:Y:S02]  /*faf0*/  IADD3.X R4, R218, UR31, RZ, P0, !PT ;  /* 0x0000001fda047c10 */ /* 0x001fe400087fe4ff */
[----:B-1----:R-:W-:-:S03]  /*fb00*/  IADD3 R0, P0, R221, UR26, RZ ;  /* 0x0000001add007c10 */ /* 0x002fc6000ff1e0ff */
[----:B------:R0:W-:Y:S01]  /*fb10*/  STL [R1+0x874], R4 ;  /* 0x0008740401007387 */ /* 0x0001e20000100800 */
[----:B--2---:R-:W-:-:S03]  /*fb20*/  IADD3.X R3, R220, UR34, RZ, P5, !PT ;  /* 0x00000022dc037c10 */ /* 0x004fc6000affe4ff */
[----:B------:R1:W-:Y:S04]  /*fb30*/  STL [R1+0x8b0], R0 ;  /* 0x0008b00001007387 */ /* 0x0003e80000100800 */
[----:B------:R2:W-:Y:S01]  /*fb40*/  STL [R1+0x87c], R3 ;  /* 0x00087c0301007387 */ /* 0x0005e20000100800 */
[----:B0-----:R-:W-:Y:S02]  /*fb50*/  IADD3 R4, P5, R219, UR26, RZ ;  /* 0x0000001adb047c10 */ /* 0x001fe4000ffbe0ff */
[----:B-1----:R-:W-:-:S03]  /*fb60*/  IADD3.X R0, R218, UR34, RZ, P4, !PT ;  /* 0x00000022da007c10 */ /* 0x002fc6000a7fe4ff */
[----:B------:R-:W-:Y:S01]  /*fb70*/  STL [R1+0x8b8], R4 ;  /* 0x0008b80401007387 */ /* 0x000fe20000100800 */
[----:B--2---:R-:W-:-:S03]  /*fb80*/  IADD3 R3, P4, R221, UR27, RZ ;  /* 0x0000001bdd037c10 */ /* 0x004fc6000ff9e0ff */
[----:B------:R0:W-:Y:S04]  /*fb90*/  STL [R1+0x884], R0 ;  /* 0x0008840001007387 */ /* 0x0001e80000100800 */
[----:B------:R1:W-:Y:S01]  /*fba0*/  STL [R1+0x8c0], R3 ;  /* 0x0008c00301007387 */ /* 0x0003e20000100800 */
[----:B0-----:R-:W-:Y:S02]  /*fbb0*/  IADD3.X R0, R220, UR35, RZ, P6, !PT ;  /* 0x00000023dc007c10 */ /* 0x001fe4000b7fe4ff */
[----:B------:R-:W-:Y:S02]  /*fbc0*/  IADD3 R4, P6, R219, UR27, RZ ;  /* 0x0000001bdb047c10 */ /* 0x000fe4000ffde0ff */
[----:B-1----:R-:W-:Y:S01]  /*fbd0*/  IADD3.X R3, R218, UR35, RZ, P3, !PT ;  /* 0x00000023da037c10 */ /* 0x002fe20009ffe4ff */
[----:B------:R0:W-:Y:S04]  /*fbe0*/  STL [R1+0x88c], R0 ;  /* 0x00088c0001007387 */ /* 0x0001e80000100800 */
[----:B------:R1:W-:Y:S04]  /*fbf0*/  STL [R1+0x8c8], R4 ;  /* 0x0008c80401007387 */ /* 0x0003e80000100800 */
[----:B------:R2:W-:Y:S01]  /*fc00*/  STL [R1+0x894], R3 ;  /* 0x0008940301007387 */ /* 0x0005e20000100800 */
[----:B0-----:R-:W-:-:S02]  /*fc10*/  IADD3 R0, P3, R221, UR61, RZ ;  /* 0x0000003ddd007c10 */ /* 0x001fc4000ff7e0ff */
[----:B-1----:R-:W-:-:S03]  /*fc20*/  IADD3.X R4, R220, UR38, RZ, P2, !PT ;  /* 0x00000026dc047c10 */ /* 0x002fc600097fe4ff */
[----:B------:R0:W-:Y:S01]  /*fc30*/  STL [R1+0x8d0], R0 ;  /* 0x0008d00001007387 */ /* 0x0001e20000100800 */
[----:B--2---:R-:W-:-:S03]  /*fc40*/  IADD3 R3, P2, R219, UR21, RZ ;  /* 0x00000015db037c10 */ /* 0x004fc6000ff5e0ff */
[----:B------:R1:W-:Y:S04]  /*fc50*/  STL [R1+0x89c], R4 ;  /* 0x00089c0401007387 */ /* 0x0003e80000100800 */
[----:B------:R2:W-:Y:S01]  /*fc60*/  STL [R1+0x8d8], R3 ;  /* 0x0008d80301007387 */ /* 0x0005e20000100800 */
[----:B0-----:R-:W-:Y:S02]  /*fc70*/  IADD3.X R0, R218, UR38, RZ, P1, !PT ;  /* 0x00000026da007c10 */ /* 0x001fe40008ffe4ff */
[----:B-1----:R-:W-:-:S03]  /*fc80*/  IADD3.X R4, R220, UR39, RZ, P0, !PT ;  /* 0x00000027dc047c10 */ /* 0x002fc600087fe4ff */
[----:B------:R0:W-:Y:S01]  /*fc90*/  STL [R1+0x8a4], R0 ;  /* 0x0008a40001007387 */ /* 0x0001e20000100800 */
[----:B--2---:R-:W-:-:S03]  /*fca0*/  IADD3.X R3, R218, UR39, RZ, P5, !PT ;  /* 0x00000027da037c10 */ /* 0x004fc6000affe4ff */
        /* <DEDUP_REMOVED lines=8> */
[----:B0-----:R-:W-:-:S05]  /*fd30*/  IADD3.X R0, R218, UR30, RZ, P2, !PT ;  /* 0x0000001eda007c10 */ /* 0x001fca00097fe4ff */
[----:B------:R1:W-:Y:S02]  /*fd40*/  STL [R1+0x8d4], R0 ;  /* 0x0008d40001007387 */ /* 0x0003e40000100800 */
.L_x_2:
[----:B-12---:R-:W2:Y:S04]  /*fd50*/  LDL R4, [R1+0x17c] ;  /* 0x00017c0001047983 */ /* 0x006ea80000100800 */
[----:B------:R-:W-:Y:S04]  /*fd60*/  STL [R1+0x1404], R233 ;  /* 0x001404e901007387 */ /* 0x000fe80000100800 */
        /* <DEDUP_REMOVED lines=102> */
[----:B------:R-:W-:Y:S04]  /*103d0*/  STL.64 [R1+0x1060], R214 ;  /* 0x001060d601007387 */ /* 0x000fe80000100a00 */
        /* <DEDUP_REMOVED lines=95> */
[----:B------:R-:W-:Y:S04]  /*109d0*/  STL [R1+0xf60], R151 ;  /* 0x000f609701007387 */ /* 0x000fe80000100800 */
[----:B------:R0:W-:Y:S04]  /*109e0*/  STL [R1+0xf4c], R24 ;  /* 0x000f4c1801007387 */ /* 0x0001e80000100800 */
[----:B0-----:R-:W3:Y:S04]  /*109f0*/  LDL.LU R24, [R1+0xcb0] ;  /* 0x000cb00001187983 */ /* 0x001ee80000300800 */
[----:B------:R0:W-:Y:S04]  /*10a00*/  STL [R1+0xf48], R25 ;  /* 0x000f481901007387 */ /* 0x0001e80000100800 */
[----:B0-----:R-:W4:Y:S04]  /*10a10*/  LDL.LU R25, [R1+0xc84] ;  /* 0x000c840001197983 */ /* 0x001f280000300800 */
        /* <DEDUP_REMOVED lines=110> */
[----:B------:R0:W-:Y:S01]  /*11100*/  STL [R1+0xe68], R81 ;  /* 0x000e685101007387 */ /* 0x0001e20000100800 */
[----:B------:R-:W-:-:S03]  /*11110*/  MOV R150, UR48 ;  /* 0x0000003000967c02 */ /* 0x000fc60008000f00 */
        /* <DEDUP_REMOVED lines=10> */
[----:B------:R0:W-:Y:S04]  /*111c0*/  STL [R1+0xe58], R85 ;  /* 0x000e585501007387 */ /* 0x0001e80000100800 */
[----:B0-----:R-:W4:Y:S04]  /*111d0*/  LDL.LU R85, [R1+0xb94] ;  /* 0x000b940001557983 */ /* 0x001f280000300800 */
[----:B------:R0:W-:Y:S04]  /*111e0*/  STL [R1+0xe54], R86 ;  /* 0x000e545601007387 */ /* 0x0001e80000100800 */
[----:B0-----:R-:W4:Y:S01]  /*111f0*/  LDL.LU R86, [R1+0xbb8] ;  /* 0x000bb80001567983 */ /* 0x001f220000300800 */
[----:B------:R-:W-:-:S02]  /*11200*/  PRMT R88, RZ, 0x7610, R88 ;  /* 0x00007610ff587816 */ /* 0x000fc40000000058 */
[----:B------:R-:W-:Y:S01]  /*11210*/  PRMT R233, RZ, 0x7610, R233 ;  /* 0x00007610ffe97816 */ /* 0x000fe200000000e9 */
[----:B------:R-:W-:Y:S04]  /*11220*/  STL [R1+0xe50], R87 ;  /* 0x000e505701007387 */ /* 0x000fe80000100800 */
[----:B-----5:R-:W-:Y:S04]  /*11230*/  STL [R1+0xe48], R2 ;  /* 0x000e480201007387 */ /* 0x020fe80000100800 */
[----:B------:R-:W-:Y:S04]  /*11240*/  STL [R1+0x1160], R150 ;  /* 0x0011609601007387 */ /* 0x000fe80000100800 */
[----:B------:R0:W-:Y:S04]  /*11250*/  STL [R1+0xe1c], R0 ;  /* 0x000e1c0001007387 */ /* 0x0001e80000100800 */
[----:B------:R-:W-:Y:S04]  /*11260*/  STL [R1+0x1164], R151 ;  /* 0x0011649701007387 */ /* 0x000fe80000100800 */
[----:B------:R1:W-:Y:S01]  /*11270*/  STL [R1+0xe10], R5 ;  /* 0x000e100501007387 */ /* 0x0003e20000100800 */
[----:B0-----:R-:W-:-:S05]  /*11280*/  MOV R0, UR7 ;  /* 0x0000000700007c02 */ /* 0x001fca0008000f00 */
[----:B------:R0:W-:Y:S01]  /*11290*/  STL [R1+0xe0c], R0 ;  /* 0x000e0c0001007387 */ /* 0x0001e20000100800 */
[----:B-1----:R-:W-:-:S05]  /*112a0*/  MOV R5, UR6 ;  /* 0x0000000600057c02 */ /* 0x002fca0008000f00 */
[----:B------:R1:W-:Y:S01]  /*112b0*/  STL [R1+0xe08], R5 ;  /* 0x000e080501007387 */ /* 0x0003e20000100800 */
[----:B0-----:R-:W-:-:S05]  /*112c0*/  MOV R0, UR5 ;  /* 0x0000000500007c02 */ /* 0x001fca0008000f00 */
[----:B------:R0:W-:Y:S01]  /*112d0*/  STL [R1+0xe04], R0 ;  /* 0x000e040001007387 */ /* 0x0001e20000100800 */
[----:B-1----:R-:W-:-:S05]  /*112e0*/  MOV R5, UR4 ;  /* 0x0000000400057c02 */ /* 0x002fca0008000f00 */
[----:B------:R1:W-:Y:S01]  /*112f0*/  STL [R1+0xe00], R5 ;  /* 0x000e000501007387 */ /* 0x0003e20000100800 */
[----:B0-----:R-:W2:Y:S03]  /*11300*/  LDC R0, c[0x0][0x230] ;  /* 0x00008c00ff007b82 */ /* 0x001ea60000000800 */
[----:B------:R-:W-:Y:S04]  /*11310*/  STL [R1+0x116c], R219 ;  /* 0x00116cdb01007387 */ /* 0x000fe80000100800 */
[----:B------:R-:W-:Y:S01]  /*11320*/  STL [R1+0x1168], R218 ;  /* 0x001168da01007387 */ /* 0x000fe20000100800 */
[----:B--2---:R-:W-:-:S05]  /*11330*/  IMAD R0, R4, -0x80, R0 ;  /* 0xffffff8004007824 */ /* 0x004fca00078e0200 */
[C---:B------:R-:W-:Y:S01]  /*11340*/  ISETP.GT.AND P0, PT, R0.reuse, RZ, PT ;  /* 0x000000ff0000720c */ /* 0x040fe20003f04270 */
[----:B------:R-:W-:Y:S01]  /*11350*/  STL [R1+0x1170], R221 ;  /* 0x001170dd01007387 */ /* 0x000fe20000100800 */
[----:B------:R-:W-:-:S11]  /*11360*/  ISETP.GT.AND P1, PT, R0, 0x1, PT ;  /* 0x000000010000780c */ /* 0x000fd60003f24270 */
[----:B------:R-:W-:Y:S02]  /*11370*/  @P0 IMAD.MOV.U32 R4, RZ, RZ, R219 ;  /* 0x000000ffff040224 */ /* 0x000fe400078e00db */
[----:B-1----:R-:W-:-:S05]  /*11380*/  @P0 IMAD.MOV.U32 R5, RZ, RZ, R218 ;  /* 0x000000ffff050224 */ /* 0x002fca00078e00da */
[----:B------:R0:W2:Y:S01]  /*11390*/  @P0 LDG.E.U8 R88, desc[UR56][R4.64] ;  /* 0x0000003804580981 */ /* 0x0000a2000c1e1100 */
[----:B------:R-:W-:Y:S02]  /*113a0*/  PRMT R3, RZ, 0x7610, R3 ;  /* 0x00007610ff037816 */ /* 0x000fe40000000003 */
[----:B------:R-:W-:Y:S01]  /*113b0*/  PRMT R229, RZ, 0x7610, R229 ;  /* 0x00007610ffe57816 */ /* 0x000fe200000000e5 */
[----:B------:R1:W-:Y:S01]  /*113c0*/  STL [R1+0xf5c], R220 ;  /* 0x000f5cdc01007387 */ /* 0x0003e20000100800 */
[----:B------:R-:W-:Y:S01]  /*113d0*/  ISETP.GT.AND P2, PT, R0, 0x2, PT ;  /* 0x000000020000780c */ /* 0x000fe20003f44270 */
[----:B0-----:R-:W-:Y:S02]  /*113e0*/  @P0 IMAD.MOV.U32 R4, RZ, RZ, R221 ;  /* 0x000000ffff040224 */ /* 0x001fe400078e00dd */
[----:B------:R-:W-:Y:S02]  /*113f0*/  @P0 IMAD.MOV.U32 R5, RZ, RZ, R220 ;  /* 0x000000ffff050224 */ /* 0x000fe400078e00dc */
[----:B-1----:R-:W3:Y:S04]  /*11400*/  LDL.LU R220, [R1+0x8c0] ;  /* 0x0008c00001dc7983 */ /* 0x002ee80000300800 */
[----:B------:R-:W4:Y:S04]  /*11410*/  @P0 LDG.E.U8 R233, desc[UR56][R4.64] ;  /* 0x0000003804e90981 */ /* 0x000f28000c1e1100 */
[----:B----4-:R0:W-:Y:S04]  /*11420*/  STL [R1+0x120], R233 ;  /* 0x000120e901007387 */ /* 0x0101e80000100800 */
[----:B0-----:R-:W4:Y:S04]  /*11430*/  LDL.LU R233, [R1+0x1404] ;  /* 0x0014040001e97983 */ /* 0x001f280000300800 */
[----:B------:R-:W2:Y:S04]  /*11440*/  LDL R4, [R1+0x8d4] ;  /* 0x0008d40001047983 */ /* 0x000ea80000100800 */
[----:B------:R-:W2:Y:S02]  /*11450*/  LDL R5, [R1+0x8d8] ;  /* 0x0008d80001057983 */ /* 0x000ea40000100800 */
[----:B--2---:R-:W-:-:S04]  /*11460*/  @P1 LOP3.LUT R5, R5, R4, RZ, 0x3c, !PT ;  /* 0x0000000405051212 */ /* 0x004fc800078e3cff */
[----:B------:R-:W-:-:S04]  /*11470*/  @P1 LOP3.LUT R4, R5, R4, RZ, 0x3c, !PT ;  /* 0x0000000405041212 */ /* 0x000fc800078e3cff */
[----:B------:R-:W-:-:S05]  /*11480*/  @P1 LOP3.LUT R5, R5, R4, RZ, 0x3c, !PT ;  /* 0x0000000405051212 */ /* 0x000fca00078e3cff */
[----:B------:R0:W2:Y:S04]  /*11490*/  @P1 LDG.E.U8 R3, desc[UR56][R4.64] ;  /* 0x0000003804031981 */ /* 0x0000a8000c1e1100 */
[----:B------:R-:W0:Y:S04]  /*114a0*/  LDL R4, [R1+0x8cc] ;  /* 0x0008cc0001047983 */ /* 0x000e280000100800 */
[----:B------:R-:W0:Y:S01]  /*114b0*/  LDL R5, [R1+0x8d0] ;  /* 0x0008d00001057983 */ /* 0x000e220000100800 */
[----:B------:R-:W-:Y:S02]  /*114c0*/  PRMT R225, RZ, 0x7610, R225 ;  /* 0x00007610ffe17816 */ /* 0x000fe400000000e1 */
[----:B------:R-:W-:-:S02]  /*114d0*/  PRMT R210, RZ, 0x7610, R210 ;  /* 0x00007610ffd27816 */ /* 0x000fc400000000d2 */
[----:B------:R-:W-:Y:S02]  /*114e0*/  ISETP.GT.AND P0, PT, R0, 0x3, PT ;  /* 0x000000030000780c */ /* 0x000fe40003f04270 */
[----:B0-----:R-:W-:-:S04]  /*114f0*/  @P1 LOP3.LUT R5, R5, R4, RZ, 0x3c, !PT ;  /* 0x0000000405051212 */ /* 0x001fc800078e3cff */
[----:B------:R-:W-:-:S04]  /*11500*/  @P1 LOP3.LUT R4, R5, R4, RZ, 0x3c, !PT ;  /* 0x0000000405041212 */ /* 0x000fc800078e3cff */
[----:B------:R-:W-:-:S05]  /*11510*/  @P1 LOP3.LUT R5, R5, R4, RZ, 0x3c, !PT ;  /* 0x0000000405051212 */ /* 0x000fca00078e3cff */
[----:B------:R-:W3:Y:S04]  /*11520*/  @P1 LDG.E.U8 R229, desc[UR56][R4.64] ;  /* 0x0000003804e51981 */ /* 0x000ee8000c1e1100 */
[----:B---3--:R0:W-:Y:S04]  /*11530*/  STL [R1+0x11c], R229 ;  /* 0x00011ce501007387 */ /* 0x0081e80000100800 */
[----:B0-----:R-:W3:Y:S04]  /*11540*/  LDL.LU R229, [R1+0x1400] ;  /* 0x0014000001e57983 */ /* 0x001ee80000300800 */
[----:B------:R-:W4:Y:S04]  /*11550*/  LDL R4, [R1+0x8c4] ;  /* 0x0008c40001047983 */ /* 0x000f280000100800 */
[----:B------:R-:W4:Y:S01]  /*11560*/  LDL R5, [R1+0x8c8] ;  /* 0x0008c80001057983 */ /* 0x000f220000100800 */
[----:B------:R-:W-:-:S02]  /*11570*/  PRMT R89, RZ, 0x7610, R89 ;  /* 0x00007610ff597816 */ /* 0x000fc40000000059 */
[----:B------:R-:W-:Y:S02]  /*11580*/  PRMT R209, RZ, 0x7610, R209 ;  /* 0x00007610ffd17816 */ /* 0x000fe400000000d1 */
[----:B------:R-:W-:Y:S02]  /*11590*/  ISETP.GT.AND P1, PT, R0, 0x4, PT ;  /* 0x000000040000780c */ /* 0x000fe40003f24270 */
[----:B----4-:R-:W-:-:S04]  /*115a0*/  @P2 LOP3.LUT R5, R5, R4, RZ, 0x3c, !PT ;  /* 0x0000000405052212 */ /* 0x010fc800078e3cff */
[----:B------:R-:W-:-:S04]  /*115b0*/  @P2 LOP3.LUT R4, R5, R4, RZ, 0x3c, !PT ;  /* 0x0000000405042212 */ /* 0x000fc800078e3cff */
[----:B------:R-:W-:-:S05]  /*115c0*/  @P2 LOP3.LUT R5, R5, R4, RZ, 0x3c, !PT ;  /* 0x0000000405052212 */ /* 0x000fca00078e3cff */
[----:B------:R-:W4:Y:S04]  /*115d0*/  @P2 LDG.E.U8 R225, desc[UR56][R4.64] ;  /* 0x0000003804e12981 */ /* 0x000f28000c1e1100 */
[----:B----4-:R0:W-:Y:S04]  /*115e0*/  STL [R1+0x114], R225 ;  /* 0x000114e101007387 */ /* 0x0101e80000100800 */
[----:B0-----:R-:W4:Y:S04]  /*115f0*/  LDL.LU R225, [R1+0x13fc] ;  /* 0x0013fc0001e17983 */ /* 0x001f280000300800 */
[----:B------:R-:W2:Y:S01]  /*11600*/  LDL R5, [R1+0x8bc] ;  /* 0x0008bc0001057983 */ /* 0x000ea20000100800 */
[----:B------:R-:W-:-:S03]  /*11610*/  @P2 IMAD.MOV.U32 R4, RZ, RZ, R220 ;  /* 0x000000ffff042224 */ /* 0x000fc600078e00dc */
[----:B------:R-:W-:Y:S04]  /*11620*/  STL [R1+0x1174], R220 ;  /* 0x001174dc01007387 */ /* 0x000fe80000100800 */
[----:B--2---:R-:W2:Y:S04]  /*11630*/  @P2 LDG.E.U8 R210, desc[UR56][R4.64] ;  /* 0x0000003804d22981 */ /* 0x004ea8000c1e1100 */
[----:B------:R-:W3:Y:S04]  /*11640*/  LDL R4, [R1+0x8b4] ;  /* 0x0008b40001047983 */ /* 0x000ee80000100800 */
[----:B------:R-:W3:Y:S01]  /*11650*/  LDL R5, [R1+0x8b8] ;  /* 0x0008b80001057983 */ /* 0x000ee20000100800 */
[----:B------:R-:W-:-:S02]  /*11660*/  PRMT R217, RZ, 0x7610, R217 ;  /* 0x00007610ffd97816 */ /* 0x000fc400000000d9 */
[----:B------:R-:W-:Y:S02]  /*11670*/  PRMT R22, RZ, 0x7610, R22 ;  /* 0x00007610ff167816 */ /* 0x000fe40000000016 */
[----:B------:R-:W-:Y:S01]  /*11680*/  ISETP.GT.AND P2, PT, R0, 0x5, PT ;  /* 0x000000050000780c */ /* 0x000fe20003f44270 */
[----:B--2---:R-:W-:Y:S01]  /*11690*/  STL [R1+0x13c4], R210 ;  /* 0x0013c4d201007387 */ /* 0x004fe20000100800 */
[----:B---3--:R-:W-:-:S04]  /*116a0*/  @P0 LOP3.LUT R5, R5, R4, RZ, 0x3c, !PT ;  /* 0x0000000405050212 */ /* 0x008fc800078e3cff */
[----:B------:R-:W-:-:S04]  /*116b0*/  @P0 LOP3.LUT R4, R5, R4, RZ, 0x3c, !PT ;  /* 0x0000000405040212 */ /* 0x000fc800078e3cff */
[----:B------:R-:W-:-:S05]  /*116c0*/  @P0 LOP3.LUT R5, R5, R4, RZ, 0x3c, !PT ;  /* 0x0000000405050212 */ /* 0x000fca00078e3cff */
[----:B------:R0:W2:Y:S04]  /*116d0*/  @P0 LDG.E.U8 R89, desc[UR56][R4.64] ;  /* 0x0000003804590981 */ /* 0x0000a8000c1e1100 */
[----:B------:R-:W0:Y:S04]  /*116e0*/  LDL R4, [R1+0x8ac] ;  /* 0x0008ac0001047983 */ /* 0x000e280000100800 */
[----:B------:R-:W0:Y:S02]  /*116f0*/  LDL R5, [R1+0x8b0] ;  /* 0x0008b00001057983 */ /* 0x000e240000100800 */
[----:B0-----:R-:W-:-:S04]  /*11700*/  @P0 LOP3.LUT R5, R5, R4, RZ, 0x3c, !PT ;  /* 0x0000000405050212 */ /* 0x001fc800078e3cff */
[----:B------:R-:W-:-:S04]  /*11710*/  @P0 LOP3.LUT R4, R5, R4, RZ, 0x3c, !PT ;  /* 0x0000000405040212 */ /* 0x000fc800078e3cff */
[----:B------:R-:W-:-:S05]  /*11720*/  @P0 LOP3.LUT R5, R5, R4, RZ, 0x3c, !PT ;  /* 0x0000000405050212 */ /* 0x000fca00078e3cff */
[----:B------:R-:W3:Y:S04]  /*11730*/  @P0 LDG.E.U8 R209, desc[UR56][R4.64] ;  /* 0x0000003804d10981 */ /* 0x000ee8000c1e1100 */
[----:B------:R-:W4:Y:S04]  /*11740*/  LDL R4, [R1+0x8a4] ;  /* 0x0008a40001047983 */ /* 0x000f280000100800 */
[----:B------:R-:W4:Y:S04]  /*11750*/  LDL R5, [R1+0x8a8] ;  /* 0x0008a80001057983 */ /* 0x000f280000100800 */
[----:B---3--:R-:W-:Y:S01]  /*11760*/  STL [R1+0x13c8], R209 ;  /* 0x0013c8d101007387 */ /* 0x008fe20000100800 */
[----:B----4-:R-:W-:-:S04]  /*11770*/  @P1 LOP3.LUT R5, R5, R4, RZ, 0x3c, !PT ;  /* 0x0000000405051212 */ /* 0x010fc800078e3cff */
        /* <DEDUP_REMOVED lines=26> */
[----:B------:R-:W-:Y:S02]  /*11920*/  PRMT R17, RZ, 0x7610, R17 ;  /* 0x00007610ff117816 */ /* 0x000fe40000000011 */
[----:B------:R-:W-:Y:S02]  /*11930*/  ISETP.GT.AND P1, PT, R0, 0x7, PT ;  /* 0x000000070000780c */ /* 0x000fe40003f24270 */
[----:B0-----:R-:W-:-:S04]  /*11940*/  @P2 LOP3.LUT R5, R5, R4, RZ, 0x3c, !PT ;  /* 0x0000000405052212 */ /* 0x001fc800078e3cff */
[----:B------:R-:W-:-:S04]  /*11950*/  @P2 LOP3.LUT R4, R5, R4, RZ, 0x3c, !PT ;  /* 0x0000000405042212 */ /* 0x000fc800078e3cff */
[----:B------:R-:W-:-:S05]  /*11960*/  @P2 LOP3.LUT R5, R5, R4, RZ, 0x3c, !PT ;  /* 0x0000000405052212 */ /* 0x000fca00078e3cff */
[----:B------:R-:W3:Y:S04]  /*11970*/  @P2 LDG.E.U8 R153, desc[UR56][R4.64] ;  /* 0x0000003804992981 */ /* 0x000ee8000c1e1100 */
[----:B------:R-:W4:Y:S04]  /*11980*/  LDL R4, [R1+0x884] ;  /* 0x0008840001047983 */ /* 0x000f280000100800 */
[----:B------:R-:W4:Y:S01]  /*11990*/  LDL R5, [R1+0x888] ;  /* 0x0008880001057983 */ /* 0x000f220000100800 */
[----:B------:R-:W-:Y:S02]  /*119a0*/  PRMT R211, RZ, 0x7610, R211 ;  /* 0x00007610ffd37816 */ /* 0x000fe400000000d3 */
[----:B------:R-:W-:Y:S01]  /*119b0*/  ISETP.GT.AND P2, PT, R0, 0x8, PT ;  /* 0x000000080000780c */ /* 0x000fe20003f44270 */
        /* <DEDUP_REMOVED lines=8> */
[----:B------:R-:W4:Y:S04]  /*11a40*/  LDL R5, [R1+0x880] ;  /* 0x0008800001057983 */ /* 0x000f280000100800 */
[----:B------:R0:W-:Y:S04]  /*11a50*/  STL.S16 [R1+0x108], R17 ;  /* 0x0001081101007387 */ /* 0x0001e80000100600 */
[----:B0-----:R-:W2:Y:S01]  /*11a60*/  LDL.LU R17, [R1+0x13ec] ;  /* 0x0013ec0001117983 */ /* 0x001ea20000300800 */
[----:B----4-:R-:W-:-:S04]  /*11a70*/  @P0 LOP3.LUT R5, R5, R4, RZ, 0x3c, !PT ;  /* 0x0000000405050212 */ /* 0x010fc800078e3cff */
[----:B------:R-:W-:-:S04]  /*11a80*/  @P0 LOP3.LUT R4, R5, R4, RZ, 0x3c, !PT ;  /* 0x0000000405040212 */ /* 0x000fc800078e3cff */
[----:B------:R-:W-:-:S05]  /*11a90*/  @P0 LOP3.LUT R5, R5, R4, RZ, 0x3c, !PT ;  /* 0x0000000405050212 */ /* 0x000fca00078e3cff */
[----:B------:R-:W4:Y:S04]  /*11aa0*/  @P0 LDG.E.U8 R212, desc[UR56][R4.64] ;  /* 0x0000003804d40981 */ /* 0x000f28000c1e1100 */
[----:B------:R-:W3:Y:S04]  /*11ab0*/  LDL R4, [R1+0x874] ;  /* 0x0008740001047983 */ /* 0x000ee80000100800 */
[----:B------:R-:W3:Y:S04]  /*11ac0*/  LDL R5, [R1+0x878] ;  /* 0x0008780001057983 */ /* 0x000ee80000100800 */
[----:B----4-:R0:W-:Y:S04]  /*11ad0*/  STL [R1+0x13d0], R212 ;  /* 0x0013d0d401007387 */ /* 0x0101e80000100800 */
[----:B0-----:R-:W4:Y:S01]  /*11ae0*/  LDL.LU R212, [R1+0x108] ;  /* 0x0001080001d47983 */ /* 0x001f220000300800 */
[----:B------:R-:W-:-:S02]  /*11af0*/  PRMT R6, RZ, 0x7610, R6 ;  /* 0x00007610ff067816 */ /* 0x000fc40000000006 */
[----:B------:R-:W-:Y:S02]  /*11b00*/  PRMT R154, RZ, 0x7610, R154 ;  /* 0x00007610ff9a7816 */ /* 0x000fe4000000009a */
[-C--:B---3--:R-:W-:Y:S02]  /*11b10*/  @P1 LOP3.LUT R5, R5, R4.reuse, RZ, 0x3c, !PT ;  /* 0x0000000405051212 */ /* 0x088fe400078e3cff */
[----:B------:R-:W-:Y:S02]  /*11b20*/  ISETP.GT.AND P0, PT, R0, 0x9, PT ;  /* 0x000000090000780c */ /* 0x000fe40003f04270 */
[----:B------:R-:W-:-:S04]  /*11b30*/  @P1 LOP3.LUT R4, R5, R4, RZ, 0x3c, !PT ;  /* 0x0000000405041212 */ /* 0x000fc800078e3cff */
[----:B------:R-:W-:-:S05]  /*11b40*/  @P1 LOP3.LUT R5, R5, R4, RZ, 0x3c, !PT ;  /* 0x0000000405051212 */ /* 0x000fca00078e3cff */
[----:B----4-:R0:W3:Y:S04]  /*11b50*/  @P1 LDG.E.U8 R212, desc[UR56][R4.64] ;  /* 0x0000003804d41981 */ /* 0x0100e8000c1e1100 */
[----:B------:R-:W0:Y:S04]  /*11b60*/  LDL R4, [R1+0x86c] ;  /* 0x00086c0001047983 */ /* 0x000e280000100800 */
[----:B------:R-:W0:Y:S02]  /*11b70*/  LDL R5, [R1+0x870] ;  /* 0x0008700001057983 */ /* 0x000e240000100800 */
[----:B0-----:R-:W-:-:S04]  /*11b80*/  @P1 LOP3.LUT R5, R5, R4, RZ, 0x3c, !PT ;  /* 0x0000000405051212 */ /* 0x001fc800078e3cff */
[----:B------:R-:W-:-:S04]  /*11b90*/  @P1 LOP3.LUT R4, R5, R4, RZ, 0x3c, !PT ;  /* 0x0000000405041212 */ /* 0x000fc800078e3cff */
[----:B------:R-:W-:-:S05]  /*11ba0*/  @P1 LOP3.LUT R5, R5, R4, RZ, 0x3c, !PT ;  /* 0x0000000405051212 */ /* 0x000fca00078e3cff */
[----:B------:R-:W4:Y:S04]  /*11bb0*/  @P1 LDG.E.U8 R211, desc[UR56][R4.64] ;  /* 0x0000003804d31981 */ /* 0x000f28000c1e1100 */
[----:B------:R-:W2:Y:S04]  /*11bc0*/  LDL R4, [R1+0x864] ;  /* 0x0008640001047983 */ /* 0x000ea80000100800 */
[----:B------:R-:W2:Y:S04]  /*11bd0*/  LDL R5, [R1+0x868] ;  /* 0x0008680001057983 */ /* 0x000ea80000100800 */
[----:B----4-:R-:W-:Y:S01]  /*11be0*/  STL [R1+0x13d4], R211 ;  /* 0x0013d4d301007387 */ /* 0x010fe20000100800 */
        /* <DEDUP_REMOVED lines=12> */
[----:B------:R-:W4:Y:S04]  /*11cb0*/  @P2 LDG.E.U8 R154, desc[UR56][R4.64] ;  /* 0x00000038049a2981 */ /* 0x000f28000c1e1100 */
[----:B------:R-:W3:Y:S04]  /*11cc0*/  LDL R4, [R1+0x854] ;  /* 0x0008540001047983 */ /* 0x000ee80000100800 */
[----:B------:R-:W3:Y:S04]  /*11cd0*/  LDL R5, [R1+0x858] ;  /* 0x0008580001057983 */ /* 0x000ee80000100800 */
[----:B----4-:R-:W-:Y:S01]  /*11ce0*/  STL [R1+0x13d8], R154 ;  /* 0x0013d89a01007387 */ /* 0x010fe20000100800 */
[----:B---3--:R-:W-:-:S04]  /*11cf0*/  @P0 LOP3.LUT R5, R5, R4, RZ, 0x3c, !PT ;  /* 0x0000000405050212 */ /* 0x008fc800078e3cff */
[----:B------:R-:W-:-:S04]  /*11d00*/  @P0 LOP3.LUT R4, R5, R4, RZ, 0x3c, !PT ;  /* 0x0000000405040212 */ /* 0x000fc800078e3cff */
[----:B------:R-:W-:-:S05]  /*11d10*/  @P0 LOP3.LUT R5, R5, R4, RZ, 0x3c, !PT ;  /* 0x0000000405050212 */ /* 0x000fca00078e3cff */
[----:B------:R0:W3:Y:S04]  /*11d20*/  @P0 LDG.E.U8 R213, desc[UR56][R4.64] ;  /* 0x0000003804d50981 */ /* 0x0000e8000c1e1100 */
        /* <DEDUP_REMOVED lines=8> */
[----:B------:R0:W4:Y:S04]  /*11db0*/  @P0 LDG.E.U8 R155, desc[UR56][R4.64] ;  /* 0x00000038049b0981 */ /* 0x000128000c1e1100 */
        /* <DEDUP_REMOVED lines=10> */
[----:B------:R-:W0:Y:S02]  /*11e60*/  LDL R5, [R1+0x840] ;  /* 0x0008400001057983 */ /* 0x000e240000100800 */
        /* <DEDUP_REMOVED lines=12> */
[----:B------:R0:W3:Y:S04]  /*11f30*/  @P2 LDG.E.U8 R209, desc[UR56][R4.64] ;  /* 0x0000003804d12981 */ /* 0x0000e8000c1e1100 */
[----:B------:R-:W0:Y:S04]  /*11f40*/  LDL R4, [R1+0x82c] ;  /* 0x00082c0001047983 */ /* 0x000e280000100800 */
[----:B------:R-:W0:Y:S02]  /*11f50*/  LDL R5, [R1+0x830] ;  /* 0x0008300001057983 */ /* 0x000e240000100800 */
        /* <DEDUP_REMOVED lines=860> */
[----:B------:R1:W-:Y:S01]  /*15520*/  STL [R1+0xf58], R24 ;  /* 0x000f581801007387 */ /* 0x0003e20000100800 */
[----:B0-----:R-:W-:Y:S02]  /*15530*/  @P0 IMAD.MOV.U32 R4, RZ, RZ, R5 ;  /* 0x000000ffff040224 */ /* 0x001fe400078e0005 */
[----:B------:R-:W-:-:S02]  /*15540*/  @P0 IMAD.MOV.U32 R5, RZ, RZ, R24 ;  /* 0x000000ffff050224 */ /* 0x000fc400078e0018 */
[----:B-1----:R-:W2:Y:S04]  /*15550*/  LDL.LU R24, [R1+0xc9c] ;  /* 0x000c9c0001187983 */ /* 0x002ea80000300800 */
[----:B------:R0:W4:Y:S04]  /*15560*/  @P0 LDG.E.U8 R182, desc[UR56][R4.64] ;  /* 0x0000003804b60981 */ /* 0x000128000c1e1100 */
[----:B------:R-:W0:Y:S01]  /*15570*/  LDL R5, [R1+0xcac] ;  /* 0x000cac0001057983 */ /* 0x000e220000100800 */
[----:B------:R-:W-:Y:S02]  /*15580*/  ISETP.GT.AND P2, PT, R0, 0x47, PT ;  /* 0x000000470000780c */ /* 0x000fe40003f44270 */
[----:B------:R-:W-:Y:S01]  /*15590*/  PRMT R183, RZ, 0x7610, R183 ;  /* 0x00007610ffb77816 */ /* 0x000fe200000000b7 */
[----:B------:R1:W-:Y:S01]  /*155a0*/  STL [R1+0xf54], R26 ;  /* 0x000f541a01007387 */ /* 0x0003e20000100800 */
[----:B0-----:R-:W-:-:S02]  /*155b0*/  @P0 IMAD.MOV.U32 R4, RZ, RZ, R5 ;  /* 0x000000ffff040224 */ /* 0x001fc400078e0005 */
[----:B------:R-:W-:Y:S02]  /*155c0*/  @P0 IMAD.MOV.U32 R5, RZ, RZ, R26 ;  /* 0x000000ffff050224 */ /* 0x000fe400078e001a */
[----:B-1----:R-:W3:Y:S04]  /*155d0*/  LDL.LU R26, [R1+0xc94] ;  /* 0x000c9400011a7983 */ /* 0x002ee80000300800 */
[----:B------:R0:W4:Y:S04]  /*155e0*/  @P0 LDG.E.U8 R165, desc[UR56][R4.64] ;  /* 0x0000003804a50981 */ /* 0x000128000c1e1100 */
[----:B------:R-:W0:Y:S01]  /*155f0*/  LDL R5, [R1+0xca4] ;  /* 0x000ca40001057983 */ /* 0x000e220000100800 */
[----:B------:R-:W-:-:S02]  /*15600*/  PRMT R166, RZ, 0x7610, R166 ;  /* 0x00007610ffa67816 */ /* 0x000fc400000000a6 */
[----:B------:R-:W-:Y:S01]  /*15610*/  ISETP.GT.AND P0, PT, R0, 0x48, PT ;  /* 0x000000480000780c */ /* 0x000fe20003f04270 */
[----:B------:R1:W-:Y:S01]  /*15620*/  STL [R1+0xf50], R28 ;  /* 0x000f501c01007387 */ /* 0x0003e20000100800 */
[----:B------:R-:W-:Y:S01]  /*15630*/  PRMT R184, RZ, 0x7610, R184 ;  /* 0x00007610ffb87816 */ /* 0x000fe200000000b8 */
[----:B0-----:R-:W-:Y:S02]  /*15640*/  @P1 IMAD.MOV.U32 R4, RZ, RZ, R5 ;  /* 0x000000ffff041224 */ /* 0x001fe400078e0005 */
[----:B------:R-:W-:Y:S02]  /*15650*/  @P1 IMAD.MOV.U32 R5, RZ, RZ, R28 ;  /* 0x000000ffff051224 */ /* 0x000fe400078e001c */
[----:B-1----:R-:W4:Y:S04]  /*15660*/  LDL.LU R28, [R1+0xc8c] ;  /* 0x000c8c00011c7983 */ /* 0x002f280000300800 */
[----:B------:R0:W4:Y:S01]  /*15670*/  @P1 LDG.E.U8 R183, desc[UR56][R4.64] ;  /* 0x0000003804b71981 */ /* 0x000122000c1e1100 */
[----:B------:R-:W-:-:S02]  /*15680*/  PRMT R167, RZ, 0x7610, R167 ;  /* 0x00007610ffa77816 */ /* 0x000fc400000000a7 */
[----:B------:R-:W-:Y:S01]  /*15690*/  PRMT R185, RZ, 0x7610, R185 ;  /* 0x00007610ffb97816 */ /* 0x000fe200000000b9 */
[----:B--2---:R-:W-:Y:S01]  /*156a0*/  STL [R1+0x117c], R24 ;  /* 0x00117c1801007387 */ /* 0x004fe20000100800 */
[----:B------:R-:W-:Y:S02]  /*156b0*/  PRMT R168, RZ, 0x7610, R168 ;  /* 0x00007610ffa87816 */ /* 0x000fe400000000a8 */
[----:B------:R-:W-:Y:S01]  /*156c0*/  PRMT R186, RZ, 0x7610, R186 ;  /* 0x00007610ffba7816 */ /* 0x000fe200000000ba */
[----:B------:R-:W-:Y:S01]  /*156d0*/  STL [R1+0x1178], R30 ;  /* 0x0011781e01007387 */ /* 0x000fe20000100800 */
[----:B0-----:R-:W-:Y:S02]  /*156e0*/  @P1 IMAD.MOV.U32 R4, RZ, RZ, R24 ;  /* 0x000000ffff041224 */ /* 0x001fe400078e0018 */
[----:B------:R-:W-:-:S05]  /*156f0*/  @P1 IMAD.MOV.U32 R5, RZ, RZ, R30 ;  /* 0x000000ffff051224 */ /* 0x000fca00078e001e */
[----:B------:R0:W2:Y:S01]  /*15700*/  @P1 LDG.E.U8 R166, desc[UR56][R4.64] ;  /* 0x0000003804a61981 */ /* 0x0000a2000c1e1100 */
[----:B------:R-:W-:Y:S02]  /*15710*/  ISETP.GT.AND P1, PT, R0, 0x49, PT ;  /* 0x000000490000780c */ /* 0x000fe40003f24270 */
[----:B------:R-:W-:Y:S01]  /*15720*/  PRMT R169, RZ, 0x7610, R169 ;  /* 0x00007610ffa97816 */ /* 0x000fe200000000a9 */
[----:B---3--:R-:W-:Y:S01]  /*15730*/  STL [R1+0x1184], R26 ;  /* 0x0011841a01007387 */ /* 0x008fe20000100800 */
[----:B------:R-:W-:Y:S02]  /*15740*/  PRMT R187, RZ, 0x7610, R187 ;  /* 0x00007610ffbb7816 */ /* 0x000fe400000000bb */
[----:B------:R-:W-:Y:S01]  /*15750*/  PRMT R170, RZ, 0x7610, R170 ;  /* 0x00007610ffaa7816 */ /* 0x000fe200000000aa */
[----:B------:R-:W-:Y:S01]  /*15760*/  STL [R1+0x1180], R32 ;  /* 0x0011802001007387 */ /* 0x000fe20000100800 */
[----:B0-----:R-:W-:Y:S02]  /*15770*/  @P2 IMAD.MOV.U32 R4, RZ, RZ, R26 ;  /* 0x000000ffff042224 */ /* 0x001fe400078e001a */
[----:B------:R-:W-:-:S05]  /*15780*/  @P2 IMAD.MOV.U32 R5, RZ, RZ, R32 ;  /* 0x000000ffff052224 */ /* 0x000fca00078e0020 */
[----:B------:R0:W3:Y:S02]  /*15790*/  @P2 LDG.E.U8 R184, desc[UR56][R4.64] ;  /* 0x0000003804b82981 */ /* 0x0000e4000c1e1100 */
[----:B0-----:R-:W-:Y:S01]  /*157a0*/  @P2 IMAD.MOV.U32 R5, RZ, RZ, R34 ;  /* 0x000000ffff052224 */ /* 0x001fe200078e0022 */
[----:B------:R-:W-:Y:S02]  /*157b0*/  PRMT R2, RZ, 0x7610, R2 ;  /* 0x00007610ff027816 */ /* 0x000fe40000000002 */
[----:B------:R-:W-:Y:S02]  /*157c0*/  PRMT R171, RZ, 0x7610, R171 ;  /* 0x00007610ffab7816 */ /* 0x000fe400000000ab */
[----:B------:R-:W-:Y:S02]  /*157d0*/  PRMT R191, RZ, 0x7610, R191 ;  /* 0x00007610ffbf7816 */ /* 0x000fe400000000bf */
[----:B------:R-:W-:Y:S02]  /*157e0*/  PRMT R172, RZ, 0x7610, R172 ;  /* 0x00007610ffac7816 */ /* 0x000fe400000000ac */
[----:B------:R-:W-:-:S02]  /*157f0*/  PRMT R188, RZ, 0x7610, R188 ;  /* 0x00007610ffbc7816 */ /* 0x000fc400000000bc */
[----:B------:R-:W-:Y:S02]  /*15800*/  PRMT R175, RZ, 0x7610, R175 ;  /* 0x00007610ffaf7816 */ /* 0x000fe400000000af */
        /* <DEDUP_REMOVED lines=9> */
[----:B------:R-:W-:Y:S01]  /*158a0*/  PRMT R87, RZ, 0x7610, R87 ;  /* 0x00007610ff577816 */ /* 0x000fe20000000057 */
[----:B----4-:R-:W-:Y:S01]  /*158b0*/  @P2 IMAD.MOV.U32 R4, RZ, RZ, R28 ;  /* 0x000000ffff042224 */ /* 0x010fe200078e001c */
[----:B------:R-:W-:Y:S04]  /*158c0*/  STL [R1+0x118c], R28 ;  /* 0x00118c1c01007387 */ /* 0x000fe80000100800 */
[----:B------:R0:W4:Y:S04]  /*158d0*/  @P2 LDG.E.U8 R167, desc[UR56][R4.64] ;  /* 0x0000003804a72981 */ /* 0x000128000c1e1100 */
[----:B------:R-:W-:Y:S01]  /*158e0*/  STL [R1+0x1188], R34 ;  /* 0x0011882201007387 */ /* 0x000fe20000100800 */
[----:B0-----:R-:W-:-:S02]  /*158f0*/  @P0 IMAD.MOV.U32 R4, RZ, RZ, R25 ;  /* 0x000000ffff040224 */ /* 0x001fc400078e0019 */
[----:B------:R-:W-:-:S05]  /*15900*/  @P0 IMAD.MOV.U32 R5, RZ, RZ, R36 ;  /* 0x000000ffff050224 */ /* 0x000fca00078e0024 */
[----:B------:R0:W2:Y:S01]  /*15910*/  @P0 LDG.E.U8 R185, desc[UR56][R4.64] ;  /* 0x0000003804b90981 */ /* 0x0000a2000c1e1100 */
[----:B------:R-:W-:Y:S01]  /*15920*/  ISETP.GT.AND P2, PT, R0, 0x4a, PT ;  /* 0x0000004a0000780c */ /* 0x000fe20003f44270 */
[----:B0-----:R-:W-:Y:S02]  /*15930*/  @P0 IMAD.MOV.U32 R4, RZ, RZ, R27 ;  /* 0x000000ffff040224 */ /* 0x001fe400078e001b */
[----:B------:R-:W-:-:S05]  /*15940*/  @P0 IMAD.MOV.U32 R5, RZ, RZ, R38 ;  /* 0x000000ffff050224 */ /* 0x000fca00078e0026 */
[----:B------:R0:W4:Y:S02]  /*15950*/  @P0 LDG.E.U8 R168, desc[UR56][R4.64] ;  /* 0x0000003804a80981 */ /* 0x000124000c1e1100 */
[----:B0-----:R-:W-:Y:S02]  /*15960*/  @P1 IMAD.MOV.U32 R4, RZ, RZ, R29 ;  /* 0x000000ffff041224 */ /* 0x001fe400078e001d */
[----:B------:R-:W-:-:S05]  /*15970*/  @P1 IMAD.MOV.U32 R5, RZ, RZ, R40 ;  /* 0x000000ffff051224 */ /* 0x000fca00078e0028 */
[----:B------:R0:W4:Y:S01]  /*15980*/  @P1 LDG.E.U8 R186, desc[UR56][R4.64] ;  /* 0x0000003804ba1981 */ /* 0x000122000c1e1100 */
        /* <DEDUP_REMOVED lines=48> */
[----:B------:R0:W3:Y:S01]  /*15c90*/  @P2 LDG.E.U8 R211, desc[UR56][R4.64] ;  /* 0x0000003804d32981 */ /* 0x0000e2000c1e1100 */
[----:B------:R-:W-:Y:S01]  /*15ca0*/  ISETP.GT.AND P1, PT, R0, 0x52, PT ;  /* 0x000000520000780c */ /* 0x000fe20003f24270 */
[----:B0-----:R-:W-:Y:S02]  /*15cb0*/  @P2 IMAD.MOV.U32 R4, RZ, RZ, R59 ;  /* 0x000000ffff042224 */ /* 0x001fe400078e003b */
[----:B------:R-:W-:-:S05]  /*15cc0*/  @P2 IMAD.MOV.U32 R5, RZ, RZ, R70 ;  /* 0x000000ffff052224 */ /* 0x000fca00078e0046 */
[----:B------:R0:W2:Y:S02]  /*15cd0*/  @P2 LDG.E.U8 R154, desc[UR56][R4.64] ;  /* 0x00000038049a2981 */ /* 0x0000a4000c1e1100 */
[----:B0-----:R-:W-:Y:S02]  /*15ce0*/  @P0 IMAD.MOV.U32 R4, RZ, RZ, R61 ;  /* 0x000000ffff040224 */ /* 0x001fe400078e003d */
[----:B------:R-:W-:-:S05]  /*15cf0*/  @P0 IMAD.MOV.U32 R5, RZ, RZ, R72 ;  /* 0x000000ffff050224 */ /* 0x000fca00078e0048 */
[----:B------:R0:W4:Y:S02]  /*15d00*/  @P0 LDG.E.U8 R151, desc[UR56][R4.64] ;  /* 0x0000003804970981 */ /* 0x000124000c1e1100 */
        /* <DEDUP_REMOVED lines=8> */
[----:B------:R0:W3:Y:S04]  /*15d90*/  @P1 LDG.E.U8 R87, desc[UR56][R4.64] ;  /* 0x0000003804571981 */ /* 0x0000e8000c1e1100 */
        /* <DEDUP_REMOVED lines=23> */
[----:B------:R-:W-:Y:S01]  /*15f10*/  STL [R1+0x11e8], R58 ;  /* 0x0011e83a01007387 */ /* 0x000fe20000100800 */
[----:B------:R-:W-:-:S03]  /*15f20*/  ISETP.GT.AND P2, PT, R0, 0x53, PT ;  /* 0x000000530000780c */ /* 0x000fc60003f44270 */
        /* <DEDUP_REMOVED lines=12> */
[----:B------:R-:W-:-:S03]  /*15ff0*/  PRMT R218, RZ, 0x7610, R218 ;  /* 0x00007610ffda7816 */ /* 0x000fc600000000da */
[----:B------:R-:W-:Y:S01]  /*16000*/  STL [R1+0x1224], R61 ;  /* 0x0012243d01007387 */ /* 0x000fe20000100800 */
[----:B0-----:R-:W-:-:S03]  /*16010*/  @P2 IMAD.MOV.U32 R4, RZ, RZ, R69 ;  /* 0x000000ffff042224 */ /* 0x001fc600078e0045 */
[----:B------:R-:W-:Y:S01]  /*16020*/  STL [R1+0x1220], R72 ;  /* 0x0012204801007387 */ /* 0x000fe20000100800 */
[----:B------:R-:W-:-:S03]  /*16030*/  @P2 IMAD.MOV.U32 R5, RZ, RZ, R80 ;  /* 0x000000ffff052224 */ /* 0x000fc600078e0050 */
[----:B------:R-:W-:Y:S04]  /*16040*/  STL [R1+0x122c], R63 ;  /* 0x00122c3f01007387 */ /* 0x000fe80000100800 */
[----:B------:R-:W-:Y:S04]  /*16050*/  STL [R1+0x1228], R74 ;  /* 0x0012284a01007387 */ /* 0x000fe80000100800 */
[----:B------:R-:W-:Y:S04]  /*16060*/  STL [R1+0x1234], R65 ;  /* 0x0012344101007387 */ /* 0x000fe80000100800 */
[----:B------:R-:W-:Y:S04]  /*16070*/  STL [R1+0x1230], R76 ;  /* 0x0012304c01007387 */ /* 0x000fe80000100800 */
[----:B------:R-:W-:Y:S04]  /*16080*/  STL [R1+0x123c], R67 ;  /* 0x00123c4301007387 */ /* 0x000fe80000100800 */
[----:B------:R-:W-:Y:S04]  /*16090*/  STL [R1+0x1238], R78 ;  /* 0x0012384e01007387 */ /* 0x000fe80000100800 */
[----:B------:R0:W4:Y:S02]  /*160a0*/  @P2 LDG.E.U8 R218, desc[UR56][R4.64] ;  /* 0x0000003804da2981 */ /* 0x000124000c1e1100 */
[----:B0-----:R-:W-:-:S02]  /*160b0*/  PRMT R4, RZ, 0x7610, R4 ;  /* 0x00007610ff047816 */ /* 0x001fc40000000004 */
[----:B---3--:R0:W-:Y:S04]  /*160c0*/  STL [R1+0x1d8], R87 ;  /* 0x0001d85701007387 */ /* 0x0081e80000100800 */
[----:B0-----:R-:W3:Y:S04]  /*160d0*/  LDL R87, [R1+0xbb0] ;  /* 0x000bb00001577983 */ /* 0x001ee80000100800 */
[----:B------:R0:W-:Y:S04]  /*160e0*/  STL [R1+0x1ec], R211 ;  /* 0x0001ecd301007387 */ /* 0x0001e80000100800 */
[----:B------:R-:W-:Y:S04]  /*160f0*/  STL [R1+0x1244], R69 ;  /* 0x0012444501007387 */ /* 0x000fe80000100800 */
[----:B------:R-:W-:Y:S04]  /*16100*/  STL [R1+0x1240], R80 ;  /* 0x0012405001007387 */ /* 0x000fe80000100800 */
[----:B--2---:R1:W-:Y:S04]  /*16110*/  STL [R1+0x1e8], R154 ;  /* 0x0001e89a01007387 */ /* 0x0043e80000100800 */
[----:B0-----:R-:W2:Y:S04]  /*16120*/  LDL R211, [R1+0xb98] ;  /* 0x000b980001d37983 */ /* 0x001ea80000100800 */
[----:B-1----:R-:W2:Y:S04]  /*16130*/  LDL R154, [R1+0xb90] ;  /* 0x000b9000019a7983 */ /* 0x002ea80000100800 */
[----:B------:R0:W-:Y:S04]  /*16140*/  STL.S16 [R1+0x1cc], R4 ;  /* 0x0001cc0401007387 */ /* 0x0001e80000100600 */
[----:B------:R1:W-:Y:S01]  /*16150*/  STL [R1+0x124c], R71 ;  /* 0x00124c4701007387 */ /* 0x0003e20000100800 */
[----:B0-----:R-:W-:-:S03]  /*16160*/  @P2 IMAD.MOV.U32 R4, RZ, RZ, R71 ;  /* 0x000000ffff042224 */ /* 0x001fc600078e0047 */
[----:B-1----:R-:W3:Y:S01]  /*16170*/  LDL.LU R71, [R1+0x1cc] ;  /* 0x0001cc0001477983 */ /* 0x002ee20000300800 */
[C---:B------:R-:W-:Y:S01]  /*16180*/  ISETP.GT.AND P0, PT, R0.reuse, 0x54, PT ;  /* 0x000000540000780c */ /* 0x040fe20003f04270 */
[----:B------:R-:W-:Y:S01]  /*16190*/  @P2 IMAD.MOV.U32 R5, RZ, RZ, R82 ;  /* 0x000000ffff052224 */ /* 0x000fe200078e0052 */
[----:B------:R-:W-:Y:S02]  /*161a0*/  PRMT R91, RZ, 0x7610, R91 ;  /* 0x00007610ff5b7816 */ /* 0x000fe4000000005b */
[----:B------:R-:W-:-:S04]  /*161b0*/  ISETP.GT.AND P1, PT, R0, 0x55, PT ;  /* 0x000000550000780c */ /* 0x000fc80003f24270 */
[----:B------:R0:W2:Y:S04]  /*161c0*/  @P2 LDG.E.U8 R91, desc[UR56][R4.64] ;  /* 0x00000038045b2981 */ /* 0x0000a8000c1e1100 */
[----:B------:R1:W-:Y:S01]  /*161d0*/  STL [R1+0x1248], R82 ;  /* 0x0012485201007387 */ /* 0x0003e20000100800 */
[----:B0-----:R-:W-:Y:S02]  /*161e0*/  @P0 IMAD.MOV.U32 R4, RZ, RZ, R73 ;  /* 0x000000ffff040224 */ /* 0x001fe400078e0049 */
[----:B------:R-:W-:Y:S01]  /*161f0*/  @P0 IMAD.MOV.U32 R5, RZ, RZ, R84 ;  /* 0x000000ffff050224 */ /* 0x000fe200078e0054 */
[----:B-1----:R-:W-:Y:S02]  /*16200*/  PRMT R82, RZ, 0x7610, R82 ;  /* 0x00007610ff527816 */ /* 0x002fe40000000052 */
[----:B------:R-:W-:Y:S01]  /*16210*/  PRMT R150, RZ, 0x7610, R150 ;  /* 0x00007610ff967816 */ /* 0x000fe20000000096 */
[----:B----4-:R0:W-:Y:S04]  /*16220*/  STL [R1+0x1dc], R153 ;  /* 0x0001dc9901007387 */ /* 0x0101e80000100800 */
[----:B0-----:R-:W4:Y:S04]  /*16230*/  LDL R153, [R1+0xb88] ;  /* 0x000b880001997983 */ /* 0x001f280000100800 */
[----:B---3--:R0:W3:Y:S02]  /*16240*/  @P0 LDG.E.U8 R71, desc[UR56][R4.64] ;  /* 0x0000003804470981 */ /* 0x0080e4000c1e1100 */
[----:B0-----:R-:W-:-:S02]  /*16250*/  @P0 IMAD.MOV.U32 R4, RZ, RZ, R75 ;  /* 0x000000ffff040224 */ /* 0x001fc400078e004b */
[----:B------:R-:W-:-:S05]  /*16260*/  @P0 IMAD.MOV.U32 R5, RZ, RZ, R86 ;  /* 0x000000ffff050224 */ /* 0x000fca00078e0056 */
[----:B------:R0:W3:Y:S02]  /*16270*/  @P0 LDG.E.U8 R82, desc[UR56][R4.64] ;  /* 0x0000003804520981 */ /* 0x0000e4000c1e1100 */
[----:B0-----:R-:W-:Y:S02]  /*16280*/  @P1 IMAD.MOV.U32 R4, RZ, RZ, R77 ;  /* 0x000000ffff041224 */ /* 0x001fe400078e004d */
[----:B------:R-:W-:Y:S02]  /*16290*/  @P1 IMAD.MOV.U32 R5, RZ, RZ, R87 ;  /* 0x000000ffff051224 */ /* 0x000fe400078e0057 */
[----:B------:R-:W4:Y:S04]  /*162a0*/  LDL.LU R87, [R1+0xb8c] ;  /* 0x000b8c0001577983 */ /* 0x000f280000300800 */
[----:B------:R0:W3:Y:S04]  /*162b0*/  @P1 LDG.E.U8 R150, desc[UR56][R4.64] ;  /* 0x0000003804961981 */ /* 0x0000e8000c1e1100 */
[----:B------:R-:W2:Y:S01]  /*162c0*/  LDL R5, [R1+0xba8] ;  /* 0x000ba80001057983 */ /* 0x000ea20000100800 */
[----:B------:R-:W-:Y:S01]  /*162d0*/  PRMT R93, RZ, 0x7610, R93 ;  /* 0x00007610ff5d7816 */ /* 0x000fe2000000005d */
[----:B0-----:R-:W-:Y:S01]  /*162e0*/  @P1 IMAD.MOV.U32 R4, RZ, RZ, R79 ;  /* 0x000000ffff041224 */ /* 0x001fe200078e004f */
[----:B------:R-:W-:-:S02]  /*162f0*/  ISETP.GT.AND P0, PT, R0, 0x56, PT ;  /* 0x000000560000780c */ /* 0x000fc40003f04270 */
[----:B------:R-:W-:Y:S02]  /*16300*/  PRMT R69, RZ, 0x7610, R69 ;  /* 0x00007610ff457816 */ /* 0x000fe40000000045 */
[----:B--2---:R0:W2:Y:S04]  /*16310*/  @P1 LDG.E.U8 R93, desc[UR56][R4.64] ;  /* 0x00000038045d1981 */ /* 0x0040a8000c1e1100 */
[----:B------:R-:W4:Y:S01]  /*16320*/  LDL R5, [R1+0xba0] ;  /* 0x000ba00001057983 */ /* 0x000f220000100800 */
[----:B------:R-:W-:-:S04]  /*16330*/  ISETP.GT.AND P1, PT, R0, 0x57, PT ;  /* 0x000000570000780c */ /* 0x000fc80003f24270 */
[----:B0-----:R-:W-:Y:S01]  /*16340*/  @P0 IMAD.MOV.U32 R4, RZ, RZ, R81 ;  /* 0x000000ffff040224 */ /* 0x001fe200078e0051 */
[----:B------:R-:W-:Y:S02]  /*16350*/  PRMT R80, RZ, 0x7610, R80 ;  /* 0x00007610ff507816 */ /* 0x000fe40000000050 */
[----:B------:R-:W-:Y:S02]  /*16360*/  PRMT R67, RZ, 0x7610, R67 ;  /* 0x00007610ff437816 */ /* 0x000fe40000000043 */
[----:B------:R-:W-:Y:S01]  /*16370*/  PRMT R78, RZ, 0x7610, R78 ;  /* 0x00007610ff4e7816 */ /* 0x000fe2000000004e */
[----:B----4-:R0:W4:Y:S02]  /*16380*/  @P0 LDG.E.U8 R69, desc[UR56][R4.64] ;  /* 0x0000003804450981 */ /* 0x010124000c1e1100 */
[----:B0-----:R-:W-:Y:S02]  /*16390*/  @P0 IMAD.MOV.U32 R4, RZ, RZ, R83 ;  /* 0x000000ffff040224 */ /* 0x001fe400078e0053 */
[----:B------:R-:W-:Y:S01]  /*163a0*/  @P0 IMAD.MOV.U32 R5, RZ, RZ, R211 ;  /* 0x000000ffff050224 */ /* 0x000fe200078e00d3 */
[----:B------:R-:W-:Y:S01]  /*163b0*/  PRMT R65, RZ, 0x7610, R65 ;  /* 0x00007610ff417816 */ /* 0x000fe20000000041 */
[----:B------:R-:W3:Y:S04]  /*163c0*/  LDL R211, [R1+0xb60] ;  /* 0x000b600001d37983 */ /* 0x000ee80000100800 */
[----:B------:R0:W4:Y:S02]  /*163d0*/  @P0 LDG.E.U8 R80, desc[UR56][R4.64] ;  /* 0x0000003804500981 */ /* 0x000124000c1e1100 */
[----:B0-----:R-:W-:-:S02]  /*163e0*/  @P1 IMAD.MOV.U32 R4, RZ, RZ, R85 ;  /* 0x000000ffff041224 */ /* 0x001fc400078e0055 */
[----:B------:R-:W-:Y:S01]  /*163f0*/  @P1 IMAD.MOV.U32 R5, RZ, RZ, R154 ;  /* 0x000000ffff051224 */ /* 0x000fe200078e009a */
[----:B------:R-:W-:Y:S01]  /*16400*/  ISETP.GT.AND P0, PT, R0, 0x58, PT ;  /* 0x000000580000780c */ /* 0x000fe20003f04270 */
[----:B------:R-:W2:Y:S04]  /*16410*/  LDL R154, [R1+0xb6c] ;  /* 0x000b6c00019a7983 */ /* 0x000ea80000100800 */
[----:B------:R0:W4:Y:S02]  /*16420*/  @P1 LDG.E.U8 R67, desc[UR56][R4.64] ;  /* 0x0000003804431981 */ /* 0x000124000c1e1100 */
[----:B0-----:R-:W-:Y:S02]  /*16430*/  @P1 IMAD.MOV.U32 R4, RZ, RZ, R87 ;  /* 0x000000ffff041224 */ /* 0x001fe400078e0057 */
[----:B------:R-:W-:Y:S01]  /*16440*/  @P1 IMAD.MOV.U32 R5, RZ, RZ, R153 ;  /* 0x000000ffff051224 */ /* 0x000fe200078e0099 */
[----:B------:R-:W-:Y:S01]  /*16450*/  PRMT R76, RZ, 0x7610, R76 ;  /* 0x00007610ff4c7816 */ /* 0x000fe2000000004c */
[----:B------:R-:W3:Y:S04]  /*16460*/  LDL R153, [R1+0xb64] ;  /* 0x000b640001997983 */ /* 0x000ee80000100800 */
        /* <DEDUP_REMOVED lines=15> */
[----:B------:R-:W-:Y:S02]  /*16560*/  ISETP.GT.AND P1, PT, R0, 0x59, PT ;  /* 0x000000590000780c */ /* 0x000fe40003f24270 */
[----:B------:R-:W-:-:S11]  /*16570*/  PRMT R63, RZ, 0x7610, R63 ;  /* 0x00007610ff3f7816 */ /* 0x000fd6000000003f */
[----:B0-----:R-:W-:-:S04]  /*16580*/  @P1 LOP3.LUT R5, R5, R4, RZ, 0x3c, !PT ;  /* 0x0000000405051212 */ /* 0x001fc800078e3cff */
[----:B------:R-:W-:-:S04]  /*16590*/  @P1 LOP3.LUT R4, R5, R4, RZ, 0x3c, !PT ;  /* 0x0000000405041212 */ /* 0x000fc800078e3cff */
[----:B------:R-:W-:-:S05]  /*165a0*/  @P1 LOP3.LUT R5, R5, R4, RZ, 0x3c, !PT ;  /* 0x0000000405051212 */ /* 0x000fca00078e3cff */
[----:B------:R2:W4:Y:S04]  /*165b0*/  @P1 LDG.E.U8 R63, desc[UR56][R4.64] ;  /* 0x00000038043f1981 */ /* 0x000528000c1e1100 */
[----:B------:R-:W3:Y:S01]  /*165c0*/  LDL R5, [R1+0xb68] ;  /* 0x000b680001057983 */ /* 0x000ee20000100800 */
[----:B------:R-:W-:Y:S01]  /*165d0*/  ISETP.GT.AND P0, PT, R0, 0x5a, PT ;  /* 0x0000005a0000780c */ /* 0x000fe20003f04270 */
[----:B--2---:R-:W-:Y:S01]  /*165e0*/  @P1 IMAD.MOV.U32 R4, RZ, RZ, R154 ;  /* 0x000000ffff041224 */ /* 0x004fe200078e009a */
[----:B------:R-:W-:Y:S01]  /*165f0*/  PRMT R94, RZ, 0x7610, R94 ;  /* 0x00007610ff5e7816 */ /* 0x000fe2000000005e */
[----:B------:R-:W2:Y:S01]  /*16600*/  LDL R154, [R1+0xb44] ;  /* 0x000b4400019a7983 */ /* 0x000ea20000100800 */
[----:B------:R-:W-:-:S04]  /*16610*/  PRMT R74, RZ, 0x7610, R74 ;  /* 0x00007610ff4a7816 */ /* 0x000fc8000000004a */
[----:B---3--:R0:W3:Y:S05]  /*16620*/  @P1 LDG.E.U8 R94, desc[UR56][R4.64] ;  /* 0x00000038045e1981 */ /* 0x0080ea000c1e1100 */
[----:B0-----:R-:W-:Y:S02]  /*16630*/  @P0 IMAD.MOV.U32 R4, RZ, RZ, R153 ;  /* 0x000000ffff040224 */ /* 0x001fe400078e0099 */
[----:B------:R-:W-:Y:S01]  /*16640*/  @P0 IMAD.MOV.U32 R5, RZ, RZ, R211 ;  /* 0x000000ffff050224 */ /* 0x000fe200078e00d3 */
[----:B------:R-:W-:Y:S01]  /*16650*/  PRMT R61, RZ, 0x7610, R61 ;  /* 0x00007610ff3d7816 */ /* 0x000fe2000000003d */
[----:B------:R-:W4:Y:S04]  /*16660*/  LDL R211, [R1+0xb38] ;  /* 0x000b380001d37983 */ /* 0x000f280000100800 */
[----:B------:R0:W3:Y:S01]  /*16670*/  @P0 LDG.E.U8 R74, desc[UR56][R4.64] ;  /* 0x00000038044a0981 */ /* 0x0000e2000c1e1100 */
[----:B------:R-:W-:-:S02]  /*16680*/  ISETP.GT.AND P1, PT, R0, 0x5b, PT ;  /* 0x0000005b0000780c */ /* 0x000fc40003f24270 */
[----:B------:R-:W-:Y:S01]  /*16690*/  PRMT R72, RZ, 0x7610, R72 ;  /* 0x00007610ff487816 */ /* 0x000fe20000000048 */
[----:B------:R-:W4:Y:S04]  /*166a0*/  LDL R153, [R1+0xb3c] ;  /* 0x000b3c0001997983 */ /* 0x000f280000100800 */
[----:B------:R-:W0:Y:S04]  /*166b0*/  LDL R4, [R1+0xb58] ;  /* 0x000b580001047983 */ /* 0x000e280000100800 */
[----:B------:R-:W0:Y:S02]  /*166c0*/  LDL R5, [R1+0xb5c] ;  /* 0x000b5c0001057983 */ /* 0x000e240000100800 */
        /* <DEDUP_REMOVED lines=9> */
[----:B------:R0:W3:Y:S04]  /*16760*/  @P1 LDG.E.U8 R72, desc[UR56][R4.64] ;  /* 0x0000003804481981 */ /* 0x0000e8000c1e1100 */
[----:B------:R-:W0:Y:S04]  /*16770*/  LDL R4, [R1+0xb48] ;  /* 0x000b480001047983 */ /* 0x000e280000100800 */
[----:B------:R-:W0:Y:S01]  /*16780*/  LDL R5, [R1+0xb4c] ;  /* 0x000b4c0001057983 */ /* 0x000e220000100800 */
[----:B------:R-:W-:Y:S02]  /*16790*/  PRMT R59, RZ, 0x7610, R59 ;  /* 0x00007610ff3b7816 */ /* 0x000fe4000000003b */
[----:B------:R-:W-:-:S02]  /*167a0*/  ISETP.GT.AND P0, PT, R0, 0x5c, PT ;  /* 0x0000005c0000780c */ /* 0x000fc40003f04270 */
[----:B0-----:R-:W-:-:S04]  /*167b0*/  @P1 LOP3.LUT R5, R5, R4, RZ, 0x3c, !PT ;  /* 0x0000000405051212 */ /* 0x001fc800078e3cff */
[----:B------:R-:W-:-:S04]  /*167c0*/  @P1 LOP3.LUT R4, R5, R4, RZ, 0x3c, !PT ;  /* 0x0000000405041212 */ /* 0x000fc800078e3cff */
[----:B------:R-:W-:-:S05]  /*167d0*/  @P1 LOP3.LUT R5, R5, R4, RZ, 0x3c, !PT ;  /* 0x0000000405051212 */ /* 0x000fca00078e3cff */
[----:B------:R2:W3:Y:S04]  /*167e0*/  @P1 LDG.E.U8 R59, desc[UR56][R4.64] ;  /* 0x00000038043b1981 */ /* 0x0004e8000c1e1100 */
[----:B------:R-:W4:Y:S01]  /*167f0*/  LDL R5, [R1+0xb40] ;  /* 0x000b400001057983 */ /* 0x000f220000100800 */
[----:B------:R-:W-:Y:S01]  /*16800*/  PRMT R70, RZ, 0x7610, R70 ;  /* 0x00007610ff467816 */ /* 0x000fe20000000046 */
[----:B--2---:R-:W-:Y:S01]  /*16810*/  @P0 IMAD.MOV.U32 R4, RZ, RZ, R154 ;  /* 0x000000ffff040224 */ /* 0x004fe200078e009a */
[----:B------:R-:W-:Y:S01]  /*16820*/  PRMT R57, RZ, 0x7610, R57 ;  /* 0x00007610ff397816 */ /* 0x000fe20000000039 */
[----:B------:R-:W2:Y:S01]  /*16830*/  LDL R154, [R1+0xb1c] ;  /* 0x000b1c00019a7983 */ /* 0x000ea20000100800 */
[----:B------:R-:W-:-:S03]  /*16840*/  ISETP.GT.AND P1, PT, R0, 0x5d, PT ;  /* 0x0000005d0000780c */ /* 0x000fc60003f24270 */
[----:B----4-:R0:W4:Y:S02]  /*16850*/  @P0 LDG.E.U8 R70, desc[UR56][R4.64] ;  /* 0x0000003804460981 */ /* 0x010124000c1e1100 */
[----:B0-----:R-:W-:Y:S02]  /*16860*/  @P0 IMAD.MOV.U32 R4, RZ, RZ, R153 ;  /* 0x000000ffff040224 */ /* 0x001fe400078e0099 */
[----:B------:R-:W-:Y:S01]  /*16870*/  @P0 IMAD.MOV.U32 R5, RZ, RZ, R211 ;  /* 0x000000ffff050224 */ /* 0x000fe200078e00d3 */
[----:B------:R-:W-:Y:S01]  /*16880*/  PRMT R68, RZ, 0x7610, R68 ;  /* 0x00007610ff447816 */ /* 0x000fe20000000044 */
[----:B------:R-:W3:Y:S04]  /*16890*/  LDL R211, [R1+0xb10] ;  /* 0x000b100001d37983 */ /* 0x000ee80000100800 */
[----:B------:R0:W4:Y:S01]  /*168a0*/  @P0 LDG.E.U8 R57, desc[UR56][R4.64] ;  /* 0x0000003804390981 */ /* 0x000122000c1e1100 */
[----:B------:R-:W-:-:S02]  /*168b0*/  PRMT R95, RZ, 0x7610, R95 ;  /* 0x00007610ff5f7816 */ /* 0x000fc4000000005f */
[----:B------:R-:W-:Y:S01]  /*168c0*/  PRMT R55, RZ, 0x7610, R55 ;  /* 0x00007610ff377816 */ /* 0x000fe20000000037 */
[----:B------:R-:W3:Y:S04]  /*168d0*/  LDL R153, [R1+0xb14] ;  /* 0x000b140001997983 */ /* 0x000ee80000100800 */
        /* <DEDUP_REMOVED lines=14> */
[----:B------:R-:W-:-:S13]  /*169c0*/  ISETP.GT.AND P0, PT, R0, 0x5e, PT ;  /* 0x0000005e0000780c */ /* 0x000fda0003f04270 */
        /* <DEDUP_REMOVED lines=388> */
[----:B------:R-:W2:Y:S01]  /*18210*/  LDL.LU R154, [R1+0x114] ;  /* 0x00011400019a7983 */ /* 0x000ea20000300800 */
[----:B------:R-:W-:-:S03]  /*18220*/  ISETP.GT.AND P1, PT, R0, 0x7b, PT ;  /* 0x0000007b0000780c */ /* 0x000fc60003f24270 */
[----:B----4-:R0:W4:Y:S02]  /*18230*/  @P0 LDG.E.U8 R220, desc[UR56][R4.64] ;  /* 0x0000003804dc0981 */ /* 0x010124000c1e1100 */
[----:B0-----:R-:W-:Y:S02]  /*18240*/  @P0 IMAD.MOV.U32 R4, RZ, RZ, R153 ;  /* 0x000000ffff040224 */ /* 0x001fe400078e0099 */
[----:B------:R-:W-:Y:S02]  /*18250*/  @P0 IMAD.MOV.U32 R5, RZ, RZ, R211 ;  /* 0x000000ffff050224 */ /* 0x000fe400078e00d3 */
[----:B------:R-:W3:Y:S04]  /*18260*/  LDL R211, [R1+0x934] ;  /* 0x0009340001d37983 */ /* 0x000ee80000100800 */
[----:B------:R-:W4:Y:S04]  /*18270*/  LDL.LU R153, [R1+0x110] ;  /* 0x0001100001997983 */ /* 0x000f280000300800 */
[----:B------:R0:W4:Y:S04]  /*18280*/  @P0 LDG.E.U8 R221, desc[UR56][R4.64] ;  /* 0x0000003804dd0981 */ /* 0x000128000c1e1100 */
[----:B------:R-:W0:Y:S04]  /*18290*/  LDL R4, [R1+0x950] ;  /* 0x0009500001047983 */ /* 0x000e280000100800 */
[----:B------:R-:W0:Y:S01]  /*182a0*/  LDL R5, [R1+0x954] ;  /* 0x0009540001057983 */ /* 0x000e220000100800 */
[----:B------:R-:W-:-:S02]  /*182b0*/  PRMT R114, RZ, 0x7610, R114 ;  /* 0x00007610ff727816 */ /* 0x000fc40000000072 */
[----:B0-----:R-:W-:-:S04]  /*182c0*/  @P1 LOP3.LUT R5, R5, R4, RZ, 0x3c, !PT ;  /* 0x0000000405051212 */ /* 0x001fc800078e3cff */
[----:B------:R-:W-:-:S04]  /*182d0*/  @P1 LOP3.LUT R4, R5, R4, RZ, 0x3c, !PT ;  /* 0x0000000405041212 */ /* 0x000fc800078e3cff */
[----:B------:R-:W-:-:S05]  /*182e0*/  @P1 LOP3.LUT R5, R5, R4, RZ, 0x3c, !PT ;  /* 0x0000000405051212 */ /* 0x000fca00078e3cff */
[----:B------:R0:W4:Y:S04]  /*182f0*/  @P1 LDG.E.U8 R114, desc[UR56][R4.64] ;  /* 0x0000003804721981 */ /* 0x000128000c1e1100 */
[----:B------:R-:W0:Y:S04]  /*18300*/  LDL R4, [R1+0x948] ;  /* 0x0009480001047983 */ /* 0x000e280000100800 */
[----:B------:R-:W0:Y:S01]  /*18310*/  LDL R5, [R1+0x94c] ;  /* 0x00094c0001057983 */ /* 0x000e220000100800 */
[----:B------:R-:W-:Y:S02]  /*18320*/  PRMT R112, RZ, 0x7610, R112 ;  /* 0x00007610ff707816 */ /* 0x000fe40000000070 */
        /* <DEDUP_REMOVED lines=12> */
[----:B------:R-:W0:Y:S04]  /*183f0*/  LDL R4, [R1+0x938] ;  /* 0x0009380001047983 */ /* 0x000e280000100800 */
[----:B------:R-:W0:Y:S01]  /*18400*/  LDL R5, [R1+0x93c] ;  /* 0x00093c0001057983 */ /* 0x000e220000100800 */
[----:B------:R-:W-:Y:S02]  /*18410*/  PRMT R219, RZ, 0x7610, R219 ;  /* 0x00007610ffdb7816 */ /* 0x000fe400000000db */
[----:B------:R-:W-:-:S02]  /*18420*/  ISETP.GT.AND P1, PT, R0, 0x7d, PT ;  /* 0x0000007d0000780c */ /* 0x000fc40003f24270 */
[----:B0-----:R-:W-:-:S04]  /*18430*/  @P0 LOP3.LUT R5, R5, R4, RZ, 0x3c, !PT ;  /* 0x0000000405050212 */ /* 0x001fc800078e3cff */
[----:B------:R-:W-:-:S04]  /*18440*/  @P0 LOP3.LUT R4, R5, R4, RZ, 0x3c, !PT ;  /* 0x0000000405040212 */ /* 0x000fc800078e3cff */
[----:B------:R-:W-:-:S05]  /*18450*/  @P0 LOP3.LUT R5, R5, R4, RZ, 0x3c, !PT ;  /* 0x0000000405050212 */ /* 0x000fca00078e3cff */
[----:B------:R3:W4:Y:S04]  /*18460*/  @P0 LDG.E.U8 R219, desc[UR56][R4.64] ;  /* 0x0000003804db0981 */ /* 0x000728000c1e1100 */
[----:B------:R-:W2:Y:S01]  /*18470*/  LDL R5, [R1+0x930] ;  /* 0x0009300001057983 */ /* 0x000ea20000100800 */
[----:B------:R-:W-:Y:S01]  /*18480*/  PRMT R118, RZ, 0x7610, R118 ;  /* 0x00007610ff767816 */ /* 0x000fe20000000076 */
[----:B---3--:R-:W-:Y:S01]  /*18490*/  @P1 IMAD.MOV.U32 R4, RZ, RZ, R211 ;  /* 0x000000ffff041224 */ /* 0x008fe200078e00d3 */
[----:B------:R-:W-:-:S04]  /*184a0*/  LOP3.LUT R3, R3, 0xffff, RZ, 0xc0, !PT ;  /* 0x0000ffff03037812 */ /* 0x000fc800078ec0ff */
[----:B--2---:R0:W2:Y:S02]  /*184b0*/  @P1 LDG.E.U8 R118, desc[UR56][R4.64] ;  /* 0x0000003804761981 */ /* 0x0040a4000c1e1100 */
[----:B0-----:R-:W-:Y:S02]  /*184c0*/  LOP3.LUT R4, R88, 0xffff, RZ, 0xc0, !PT ;  /* 0x0000ffff58047812 */ /* 0x001fe400078ec0ff */
[----:B------:R-:W3:Y:S02]  /*184d0*/  LDL R5, [R1+0x92c] ;  /* 0x00092c0001057983 */ /* 0x000ee40000100800 */
[----:B------:R-:W-:Y:S02]  /*184e0*/  PRMT R211, R4, 0x3340, R3 ;  /* 0x0000334004d37816 */ /* 0x000fe40000000003 */
[----:B------:R-:W4:Y:S04]  /*184f0*/  LDL.LU R88, [R1+0x13e8] ;  /* 0x0013e80001587983 */ /* 0x000f280000300800 */
[----:B------:R-:W2:Y:S01]  /*18500*/  LDL R3, [R1+0x928] ;  /* 0x0009280001037983 */ /* 0x000ea20000100800 */
[----:B------:R-:W-:Y:S01]  /*18510*/  PRMT R116, RZ, 0x7610, R116 ;  /* 0x00007610ff747816 */ /* 0x000fe20000000074 */
[----:B---3--:R-:W-:-:S02]  /*18520*/  @P1 IMAD.MOV.U32 R4, RZ, RZ, R5 ;  /* 0x000000ffff041224 */ /* 0x008fc400078e0005 */
[----:B--2---:R-:W-:Y:S01]  /*18530*/  @P1 IMAD.MOV.U32 R5, RZ, RZ, R3 ;  /* 0x000000ffff051224 */ /* 0x004fe200078e0003 */
[----:B------:R-:W-:-:S04]  /*18540*/  LOP3.LUT R3, R89, 0xffff, RZ, 0xc0, !PT ;  /* 0x0000ffff59037812 */ /* 0x000fc800078ec0ff */
[----:B------:R0:W2:Y:S02]  /*18550*/  @P1 LDG.E.U8 R116, desc[UR56][R4.64] ;  /* 0x0000003804741981 */ /* 0x0000a4000c1e1100 */
[----:B0-----:R-:W-:Y:S02]  /*18560*/  LOP3.LUT R4, R154, 0xffff, RZ, 0xc0, !PT ;  /* 0x0000ffff9a047812 */ /* 0x001fe400078ec0ff */
[----:B------:R-:W3:Y:S02]  /*18570*/  LDL R5, [R1+0x924] ;  /* 0x0009240001057983 */ /* 0x000ee40000100800 */
[----:B------:R-:W-:Y:S02]  /*18580*/  PRMT R154, R4, 0x3340, R3 ;  /* 0x00003340049a7816 */ /* 0x000fe40000000003 */
[----:B------:R-:W2:Y:S04]  /*18590*/  LDL.LU R89, [R1+0x13e4] ;  /* 0x0013e40001597983 */ /* 0x000ea80000300800 */
[----:B------:R-:W2:Y:S01]  /*185a0*/  LDL R3, [R1+0x920] ;  /* 0x0009200001037983 */ /* 0x000ea20000100800 */
[----:B------:R-:W-:-:S02]  /*185b0*/  ISETP.GT.AND P0, PT, R0, 0x7e, PT ;  /* 0x0000007e0000780c */ /* 0x000fc40003f04270 */
[----:B----4-:R-:W-:-:S11]  /*185c0*/  PRMT R88, RZ, 0x7610, R88 ;  /* 0x00007610ff587816 */ /* 0x010fd60000000058 */
[----:B---3--:R-:W-:Y:S02]  /*185d0*/  @P0 IMAD.MOV.U32 R4, RZ, RZ, R5 ;  /* 0x000000ffff040224 */ /* 0x008fe400078e0005 */
[----:B--2---:R-:W-:Y:S01]  /*185e0*/  @P0 IMAD.MOV.U32 R5, RZ, RZ, R3 ;  /* 0x000000ffff050224 */ /* 0x004fe200078e0003 */
[----:B------:R-:W-:-:S04]  /*185f0*/  LOP3.LUT R3, R90, 0xffff, RZ, 0xc0, !PT ;  /* 0x0000ffff5a037812 */ /* 0x000fc800078ec0ff */
[----:B------:R0:W2:Y:S02]  /*18600*/  @P0 LDG.E.U8 R88, desc[UR56][R4.64] ;  /* 0x0000003804580981 */ /* 0x0000a4000c1e1100 */
[----:B0-----:R-:W-:Y:S02]  /*18610*/  LOP3.LUT R4, R153, 0xffff, RZ, 0xc0, !PT ;  /* 0x0000ffff99047812 */ /* 0x001fe400078ec0ff */
[----:B------:R-:W3:Y:S02]  /*18620*/  LDL R5, [R1+0x91c] ;  /* 0x00091c0001057983 */ /* 0x000ee40000100800 */
[----:B------:R-:W-:Y:S02]  /*18630*/  PRMT R153, R4, 0x3340, R3 ;  /* 0x0000334004997816 */ /* 0x000fe40000000003 */
[----:B------:R-:W4:Y:S04]  /*18640*/  LDL.LU R90, [R1+0x13e0] ;  /* 0x0013e000015a7983 */ /* 0x000f280000300800 */
[----:B------:R-:W3:Y:S04]  /*18650*/  LDL R4, [R1+0x918] ;  /* 0x0009180001047983 */ /* 0x000ee80000100800 */
[----:B------:R-:W2:Y:S01]  /*18660*/  LDL.LU R3, [R1+0x10c] ;  /* 0x00010c0001037983 */ /* 0x000ea20000300800 */
[----:B------:R-:W-:-:S02]  /*18670*/  PRMT R89, RZ, 0x7610, R89 ;  /* 0x00007610ff597816 */ /* 0x000fc40000000059 */
[----:B---3--:R-:W-:-:S04]  /*18680*/  @P0 LOP3.LUT R5, R5, R4, RZ, 0x3c, !PT ;  /* 0x0000000405050212 */ /* 0x008fc800078e3cff */
[----:B------:R-:W-:-:S04]  /*18690*/  @P0 LOP3.LUT R4, R5, R4, RZ, 0x3c, !PT ;  /* 0x0000000405040212 */ /* 0x000fc800078e3cff */
[----:B------:R-:W-:-:S05]  /*186a0*/  @P0 LOP3.LUT R5, R5, R4, RZ, 0x3c, !PT ;  /* 0x0000000405050212 */ /* 0x000fca00078e3cff */
[----:B------:R2:W3:Y:S02]  /*186b0*/  @P0 LDG.E.U8 R89, desc[UR56][R4.64] ;  /* 0x0000003804590981 */ /* 0x0004e4000c1e1100 */
[----:B--2---:R-:W-:Y:S02]  /*186c0*/  LOP3.LUT R4, R3, 0xffff, RZ, 0xc0, !PT ;  /* 0x0000ffff03047812 */ /* 0x004fe400078ec0ff */
[----:B------:R-:W2:Y:S01]  /*186d0*/  LDL R5, [R1+0x914] ;  /* 0x0009140001057983 */ /* 0x000ea20000100800 */
[----:B------:R-:W-:-:S04]  /*186e0*/  LOP3.LUT R3, R212, 0xffff, RZ, 0xc0, !PT ;  /* 0x0000ffffd4037812 */ /* 0x000fc800078ec0ff */
[----:B------:R-:W-:Y:S02]  /*186f0*/  PRMT R212, R4, 0x3340, R3 ;  /* 0x0000334004d47816 */ /* 0x000fe40000000003 */
[----:B------:R-:W3:Y:S01]  /*18700*/  LDL R3, [R1+0x910] ;  /* 0x0009100001037983 */ /* 0x000ee20000100800 */
[----:B------:R-:W-:Y:S02]  /*18710*/  ISETP.GT.AND P0, PT, R0, 0x7f, PT ;  /* 0x0000007f0000780c */ /* 0x000fe40003f04270 */
[----:B----4-:R-:W-:Y:S02]  /*18720*/  PRMT R90, RZ, 0x7610, R90 ;  /* 0x00007610ff5a7816 */ /* 0x010fe4000000005a */
[----:B------:R-:W-:-:S09]  /*18730*/  LOP3.LUT R6, R6, 0xffff, RZ, 0xc0, !PT ;  /* 0x0000ffff06067812 */ /* 0x000fd200078ec0ff */
[----:B--2---:R-:W-:Y:S02]  /*18740*/  @P0 IMAD.MOV.U32 R4, RZ, RZ, R5 ;  /* 0x000000ffff040224 */ /* 0x004fe400078e0005 */
[----:B---3--:R-:W-:Y:S01]  /*18750*/  @P0 IMAD.MOV.U32 R5, RZ, RZ, R3 ;  /* 0x000000ffff050224 */ /* 0x008fe200078e0003 */
[----:B------:R-:W-:-:S04]  /*18760*/  LOP3.LUT R3, R209, 0xffff, RZ, 0xc0, !PT ;  /* 0x0000ffffd1037812 */ /* 0x000fc800078ec0ff */
[----:B------:R0:W2:Y:S02]  /*18770*/  @P0 LDG.E.U8 R90, desc[UR56][R4.64] ;  /* 0x00000038045a0981 */ /* 0x0000a4000c1e1100 */
[----:B0-----:R-:W-:Y:S02]  /*18780*/  LOP3.LUT R5, R213, 0xffff, RZ, 0xc0, !PT ;  /* 0x0000ffffd5057812 */ /* 0x001fe400078ec0ff */
[----:B------:R-:W-:Y:S01]  /*18790*/  LOP3.LUT R4, R210, 0xffff, RZ, 0xc0, !PT ;  /* 0x0000ffffd2047812 */ /* 0x000fe200078ec0ff */
[----:B------:R-:W3:Y:S01]  /*187a0*/  LDL R213, [R1+0xde0] ;  /* 0x000de00001d57983 */ /* 0x000ee20000100800 */
[----:B------:R-:W-:Y:S02]  /*187b0*/  PRMT R210, R6, 0x3340, R5 ;  /* 0x0000334006d27816 */ /* 0x000fe40000000005 */
[----:B------:R-:W-:Y:S02]  /*187c0*/  PRMT R209, R4, 0x3340, R3 ;  /* 0x0000334004d17816 */ /* 0x000fe40000000003 */
[----:B------:R-:W-:-:S02]  /*187d0*/  LOP3.LUT R6, R117, 0xffff, RZ, 0xc0, !PT ;  /* 0x0000ffff75067812 */ /* 0x000fc400078ec0ff */
[----:B------:R-:W4:Y:S01]  /*187e0*/  LDL.LU R117, [R1+0x13dc] ;  /* 0x0013dc0001757983 */ /* 0x000f220000300800 */
[----:B------:R-:W-:Y:S02]  /*187f0*/  LOP3.LUT R5, R9, 0xffff, RZ, 0xc0, !PT ;  /* 0x0000ffff09057812 */ /* 0x000fe400078ec0ff */
[----:B------:R-:W-:Y:S01]  /*18800*/  LOP3.LUT R4, R8, 0xffff, RZ, 0xc0, !PT ;  /* 0x0000ffff08047812 */ /* 0x000fe200078ec0ff */
[----:B------:R-:W2:Y:S04]  /*18810*/  LDL R9, [R1+0x90c] ;  /* 0x00090c0001097983 */ /* 0x000ea80000100800 */
[----:B------:R-:W2:Y:S01]  /*18820*/  LDL R8, [R1+0x908] ;  /* 0x0009080001087983 */ /* 0x000ea20000100800 */
[----:B------:R-:W-:Y:S02]  /*18830*/  LOP3.LUT R3, R7, 0xffff, RZ, 0xc0, !PT ;  /* 0x0000ffff07037812 */ /* 0x000fe400078ec0ff */
[----:B------:R-:W-:-:S02]  /*18840*/  PRMT R7, R6, 0x3340, R5 ;  /* 0x0000334006077816 */ /* 0x000fc40000000005 */
[----:B------:R-:W-:Y:S02]  /*18850*/  PRMT R3, R4, 0x3340, R3 ;  /* 0x0000334004037816 */ /* 0x000fe40000000003 */
[----:B------:R-:W-:Y:S02]  /*18860*/  PRMT R4, R211, 0x5410, R154 ;  /* 0x00005410d3047816 */ /* 0x000fe4000000009a */
[----:B------:R-:W3:Y:S01]  /*18870*/  LDL.LU R154, [R1+0x13d8] ;  /* 0x0013d800019a7983 */ /* 0x000ee20000300800 */
[----:B------:R-:W-:-:S03]  /*18880*/  PRMT R5, R153, 0x5410, R212 ;  /* 0x0000541099057816 */ /* 0x000fc600000000d4 */
[----:B------:R-:W3:Y:S01]  /*18890*/  LDL.LU R211, [R1+0x13d4] ;  /* 0x0013d40001d37983 */ /* 0x000ee20000300800 */
[----:B------:R-:W-:-:S03]  /*188a0*/  PRMT R6, R210, 0x5410, R209 ;  /* 0x00005410d2067816 */ /* 0x000fc600000000d1 */
[----:B------:R-:W3:Y:S01]  /*188b0*/  LDL.LU R212, [R1+0x13d0] ;  /* 0x0013d00001d47983 */ /* 0x000ee20000300800 */
[----:B------:R-:W-:-:S03]  /*188c0*/  PRMT R7, R7, 0x5410, R3 ;  /* 0x0000541007077816 */ /* 0x000fc60000000003 */
[----:B------:R-:W3:Y:S04]  /*188d0*/  LDL.LU R153, [R1+0x13cc] ;  /* 0x0013cc0001997983 */ /* 0x000ee80000300800 */
[----:B------:R-:W3:Y:S04]  /*188e0*/  LDL.LU R209, [R1+0x13c8] ;  /* 0x0013c80001d17983 */ /* 0x000ee80000300800 */
[----:B------:R-:W3:Y:S04]  /*188f0*/  LDL.LU R210, [R1+0x13c4] ;  /* 0x0013c40001d27983 */ /* 0x000ee80000300800 */
[----:B------:R-:W3:Y:S01]  /*18900*/  LDL.LU R3, [R1+0x11c] ;  /* 0x00011c0001037983 */ /* 0x000ee20000300800 */
[----:B----4-:R-:W-:-:S02]  /*18910*/  PRMT R117, RZ, 0x7610, R117 ;  /* 0x00007610ff757816 */ /* 0x010fc40000000075 */
[----:B--2---:R-:W-:-:S04]  /*18920*/  @P0 LOP3.LUT R9, R9, R8, RZ, 0x3c, !PT ;  /* 0x0000000809090212 */ /* 0x004fc800078e3cff */
[----:B------:R-:W-:-:S04]  /*18930*/  @P0 LOP3.LUT R8, R9, R8, RZ, 0x3c, !PT ;  /* 0x0000000809080212 */ /* 0x000fc800078e3cff */
[----:B------:R-:W-:-:S05]  /*18940*/  @P0 LOP3.LUT R9, R9, R8, RZ, 0x3c, !PT ;  /* 0x0000000809090212 */ /* 0x000fca00078e3cff */
[----:B------:R0:W2:Y:S01]  /*18950*/  @P0 LDG.E.U8 R117, desc[UR56][R8.64] ;  /* 0x0000003808750981 */ /* 0x0000a2000c1e1100 */
[----:B------:R-:W-:Y:S06]  /*18960*/  BAR.SYNC.DEFER_BLOCKING 0x0 ;  /* 0x0000000000007b1d */ /* 0x000fec0000010000 */
[----:B------:R-:W4:Y:S04]  /*18970*/  LDL.LU R8, [R1+0x120] ;  /* 0x0001200001087983 */ /* 0x000f280000300800 */
[----:B------:R-:W2:Y:S04]  /*18980*/  LDL.LU R9, [R1+0x118] ;  /* 0x0001180001097983 */ /* 0x000ea80000300800 */
[----:B---3--:R1:W-:Y:S02]  /*18990*/  STS.128 [R213+UR58], R4 ;  /* 0x00000004d5007988 */ /* 0x0083e40008000c3a */
[----:B-1----:R-:W-:-:S02]  /*189a0*/  LOP3.LUT R5, R3, 0xffff, RZ, 0xc0, !PT ;  /* 0x0000ffff03057812 */ /* 0x002fc400078ec0ff */
[----:B------:R-:W-:Y:S02]  /*189b0*/  LOP3.LUT R4, R210, 0xffff, RZ, 0xc0, !PT ;  /* 0x0000ffffd2047812 */ /* 0x000fe400078ec0ff */
[----:B------:R-:W-:-:S04]  /*189c0*/  LOP3.LUT R3, R209, 0xffff, RZ, 0xc0, !PT ;  /* 0x0000ffffd1037812 */ /* 0x000fc800078ec0ff */
[----:B------:R-:W-:Y:S02]  /*189d0*/  PRMT R209, R4, 0x3340, R3 ;  /* 0x0000334004d17816 */ /* 0x000fe40000000003 */
[----:B------:R-:W-:Y:S02]  /*189e0*/  LOP3.LUT R4, R212, 0xffff, RZ, 0xc0, !PT ;  /* 0x0000ffffd4047812 */ /* 0x000fe400078ec0ff */
[----:B------:R-:W-:-:S04]  /*189f0*/  LOP3.LUT R3, R211, 0xffff, RZ, 0xc0, !PT ;  /* 0x0000ffffd3037812 */ /* 0x000fc800078ec0ff */
[----:B------:R-:W-:Y:S02]  /*18a00*/  PRMT R211, R4, 0x3340, R3 ;  /* 0x0000334004d37816 */ /* 0x000fe40000000003 */
[----:B------:R-:W-:Y:S02]  /*18a10*/  LOP3.LUT R4, R156, 0xffff, RZ, 0xc0, !PT ;  /* 0x0000ffff9c047812 */ /* 0x000fe400078ec0ff */
[----:B------:R-:W-:Y:S02]  /*18a20*/  LOP3.LUT R3, R157, 0xffff, RZ, 0xc0, !PT ;  /* 0x0000ffff9d037812 */ /* 0x000fe400078ec0ff */
[----:B----4-:R-:W-:-:S04]  /*18a30*/  LOP3.LUT R6, R8, 0xffff, RZ, 0xc0, !PT ;  /* 0x0000ffff08067812 */ /* 0x010fc800078ec0ff */
[----:B------:R-:W-:Y:S02]  /*18a40*/  PRMT R210, R6, 0x3340, R5 ;  /* 0x0000334006d27816 */ /* 0x000fe40000000005 */
[----:B--2---:R-:W-:Y:S02]  /*18a50*/  LOP3.LUT R6, R9, 0xffff, RZ, 0xc0, !PT ;  /* 0x0000ffff09067812 */ /* 0x004fe400078ec0ff */
[----:B------:R-:W-:Y:S02]  /*18a60*/  LOP3.LUT R5, R153, 0xffff, RZ, 0xc0, !PT ;  /* 0x0000ffff99057812 */ /* 0x000fe400078ec0ff */
[----:B0-----:R-:W-:Y:S01]  /*18a70*/  PRMT R8, R4, 0x3340, R3 ;  /* 0x0000334004087816 */ /* 0x001fe20000000003 */
[----:B------:R-:W2:Y:S01]  /*18a80*/  LDL.LU R153, [R1+0x13c0] ;  /* 0x0013c00001997983 */ /* 0x000ea20000300800 */
[----:B------:R-:W-:Y:S02]  /*18a90*/  PRMT R212, R6, 0x3340, R5 ;  /* 0x0000334006d47816 */ /* 0x000fe40000000005 */
[----:B------:R-:W-:-:S02]  /*18aa0*/  LOP3.LUT R6, R154, 0xffff, RZ, 0xc0, !PT ;  /* 0x0000ffff9a067812 */ /* 0x000fc400078ec0ff */
[----:B------:R-:W-:Y:S01]  /*18ab0*/  LOP3.LUT R5, R155, 0xffff, RZ, 0xc0, !PT ;  /* 0x0000ffff9b057812 */ /* 0x000fe200078ec0ff */
[----:B------:R-:W3:Y:S01]  /*18ac0*/  LDL.LU R154, [R1+0x13bc] ;  /* 0x0013bc00019a7983 */ /* 0x000ee20000300800 */
[----:B------:R-:W-:Y:S02]  /*18ad0*/  LOP3.LUT R4, R176, 0xffff, RZ, 0xc0, !PT ;  /* 0x0000ffffb0047812 */ /* 0x000fe400078ec0ff */
[----:B------:R-:W-:Y:S01]  /*18ae0*/  PRMT R9, R6, 0x3340, R5 ;  /* 0x0000334006097816 */ /* 0x000fe20000000005 */
[----:B------:R-:W4:Y:S01]  /*18af0*/  LDL.LU R155, [R1+0x13b8] ;  /* 0x0013b800019b7983 */ /* 0x000f220000300800 */
[----:B------:R-:W-:Y:S02]  /*18b00*/  LOP3.LUT R6, R158, 0xffff, RZ, 0xc0, !PT ;  /* 0x0000ffff9e067812 */ /* 0x000fe400078ec0ff */
[----:B------:R-:W-:Y:S01]  /*18b10*/  LOP3.LUT R5, R159, 0xffff, RZ, 0xc0, !PT ;  /* 0x0000ffff9f057812 */ /* 0x000fe200078ec0ff */
[----:B------:R-:W2:Y:S01]  /*18b20*/  LDL.LU R156, [R1+0x13b4] ;  /* 0x0013b400019c7983 */ /* 0x000ea20000300800 */
[----:B------:R-:W-:-:S02]  /*18b30*/  LOP3.LUT R3, R208, 0xffff, RZ, 0xc0, !PT ;  /* 0x0000ffffd0037812 */ /* 0x000fc400078ec0ff */
[----:B------:R-:W-:Y:S01]  /*18b40*/  PRMT R7, R6, 0x3340, R5 ;  /* 0x0000334006077816 */ /* 0x000fe20000000005 */
[----:B------:R-:W3:Y:S01]  /*18b50*/  LDL.LU R157, [R1+0x13b0] ;  /* 0x0013b000019d7983 */ /* 0x000ee20000300800 */
[----:B------:R-:W-:Y:S02]  /*18b60*/  PRMT R3, R4, 0x3340, R3 ;  /* 0x0000334004037816 */ /* 0x000fe40000000003 */
[----:B------:R-:W-:Y:S01]  /*18b70*/  PRMT R4, R210, 0x5410, R209 ;  /* 0x00005410d2047816 */ /* 0x000fe200000000d1 */
[----:B------:R-:W4:Y:S01]  /*18b80*/  LDL.LU R158, [R1+0x13ac] ;  /* 0x0013ac00019e7983 */ /* 0x000f220000300800 */
[----:B------:R-:W-:Y:S02]  /*18b90*/  PRMT R5, R212, 0x5410, R211 ;  /* 0x00005410d4057816 */ /* 0x000fe400000000d3 */
[----:B------:R-:W-:Y:S01]  /*18ba0*/  PRMT R6, R9, 0x5410, R8 ;  /* 0x0000541009067816 */ /* 0x000fe20000000008 */
[----:B------:R-:W2:Y:S01]  /*18bb0*/  LDL.LU R159, [R1+0x13a8] ;  /* 0x0013a800019f7983 */ /* 0x000ea20000300800 */
[----:B------:R-:W-:-:S03]  /*18bc0*/  PRMT R7, R7, 0x5410, R3 ;  /* 0x0000541007077816 */ /* 0x000fc60000000003 */
[----:B------:R-:W3:Y:S04]  /*18bd0*/  LDL.LU R176, [R1+0x13a4] ;  /* 0x0013a40001b07983 */ /* 0x000ee80000300800 */
[----:B------:R-:W4:Y:S04]  /*18be0*/  LDL.LU R208, [R1+0x13a0] ;  /* 0x0013a00001d07983 */ /* 0x000f280000300800 */
[----:B------:R-:W2:Y:S04]  /*18bf0*/  LDL.LU R209, [R1+0x139c] ;  /* 0x00139c0001d17983 */ /* 0x000ea80000300800 */
[----:B------:R-:W3:Y:S04]  /*18c00*/  LDL.LU R210, [R1+0x1398] ;  /* 0x0013980001d27983 */ /* 0x000ee80000300800 */
[----:B------:R-:W4:Y:S04]  /*18c10*/  LDL.LU R211, [R1+0x1394] ;  /* 0x0013940001d37983 */ /* 0x000f280000300800 */
[----:B------:R0:W-:Y:S04]  /*18c20*/  STS.128 [R213+UR58+0x4000], R4 ;  /* 0x00400004d5007988 */ /* 0x0001e80008000c3a */
[----:B------:R-:W2:Y:S01]  /*18c30*/  LDL.LU R212, [R1+0x1390] ;  /* 0x0013900001d47983 */ /* 0x000ea20000300800 */
[----:B------:R-:W-:-:S02]  /*18c40*/  LOP3.LUT R3, R148, 0xffff, RZ, 0xc0, !PT ;  /* 0x0000ffff94037812 */ /* 0x000fc400078ec0ff */
[----:B0-----:R-:W-:Y:S01]  /*18c50*/  LOP3.LUT R6, R214, 0xffff, RZ, 0xc0, !PT ;  /* 0x0000ffffd6067812 */ /* 0x001fe200078ec0ff */
[----:B------:R-:W3:Y:S01]  /*18c60*/  LDL.LU R213, [R1+0x138c] ;  /* 0x00138c0001d57983 */ /* 0x000ee20000300800 */
[----:B------:R-:W-:Y:S02]  /*18c70*/  LOP3.LUT R5, R215, 0xffff, RZ, 0xc0, !PT ;  /* 0x0000ffffd7057812 */ /* 0x000fe400078ec0ff */
[----:B------:R-:W-:Y:S01]  /*18c80*/  LOP3.LUT R4, R149, 0xffff, RZ, 0xc0, !PT ;  /* 0x0000ffff95047812 */ /* 0x000fe200078ec0ff */
[----:B------:R-:W4:Y:S01]  /*18c90*/  LDL.LU R214, [R1+0x1388] ;  /* 0x0013880001d67983 */ /* 0x000f220000300800 */
[----:B------:R-:W-:-:S03]  /*18ca0*/  PRMT R8, R6, 0x3340, R5 ;  /* 0x0000334006087816 */ /* 0x000fc60000000005 */
[----:B------:R-:W2:Y:S01]  /*18cb0*/  LDL.LU R215, [R1+0x1384] ;  /* 0x0013840001d77983 */ /* 0x000ea20000300800 */
[----:B------:R-:W-:-:S03]  /*18cc0*/  LOP3.LUT R6, R147, 0xffff, RZ, 0xc0, !PT ;  /* 0x0000ffff93067812 */ /* 0x000fc600078ec0ff */
[----:B------:R-:W3:Y:S01]  /*18cd0*/  LDL.LU R149, [R1+0x1380] ;  /* 0x0013800001957983 */ /* 0x000ee20000300800 */
[----:B------:R-:W-:-:S03]  /*18ce0*/  LOP3.LUT R5, R152, 0xffff, RZ, 0xc0, !PT ;  /* 0x0000ffff98057812 */ /* 0x000fc600078ec0ff */
[----:B------:R-:W4:Y:S04]  /*18cf0*/  LDL.LU R148, [R1+0x137c] ;  /* 0x00137c0001947983 */ /* 0x000f280000300800 */
[----:B------:R-:W4:Y:S04]  /*18d00*/  LDL.LU R147, [R1+0x1378] ;  /* 0x0013780001937983 */ /* 0x000f280000300800 */
[----:B------:R-:W2:Y:S01]  /*18d10*/  LDL R152, [R1+0xdfc] ;  /* 0x000dfc0001987983 */ /* 0x000ea20000100800 */
[----:B------:R-:W-:Y:S02]  /*18d20*/  PRMT R7, R4, 0x3340, R3 ;  /* 0x0000334004077816 */ /* 0x000fe40000000003 */
[----:B------:R-:W-:-:S02]  /*18d30*/  LOP3.LUT R4, R146, 0xffff, RZ, 0xc0, !PT ;  /* 0x0000ffff92047812 */ /* 0x000fc400078ec0ff */
[----:B------:R-:W-:Y:S02]  /*18d40*/  LOP3.LUT R3, R250, 0xffff, RZ, 0xc0, !PT ;  /* 0x0000fffffa037812 */ /* 0x000fe400078ec0ff */
[----:B------:R-:W-:Y:S02]  /*18d50*/  PRMT R146, R6, 0x3340, R5 ;  /* 0x0000334006927816 */ /* 0x000fe40000000005 */
[----:B------:R-:W-:Y:S02]  /*18d60*/  PRMT R250, R4, 0x3340, R3 ;  /* 0x0000334004fa7816 */ /* 0x000fe40000000003 */
[----:B------:R-:W-:Y:S02]  /*18d70*/  LOP3.LUT R6, R246, 0xffff, RZ, 0xc0, !PT ;  /* 0x0000fffff6067812 */ /* 0x000fe400078ec0ff */
[----:B------:R-:W-:Y:S02]  /*18d80*/  LOP3.LUT R5, R241, 0xffff, RZ, 0xc0, !PT ;  /* 0x0000fffff1057812 */ /* 0x000fe400078ec0ff */
[----:B------:R-:W-:-:S02]  /*18d90*/  LOP3.LUT R4, R236, 0xffff, RZ, 0xc0, !PT ;  /* 0x0000ffffec047812 */ /* 0x000fc400078ec0ff */
[----:B------:R-:W-:Y:S01]  /*18da0*/  LOP3.LUT R3, R232, 0xffff, RZ, 0xc0, !PT ;  /* 0x0000ffffe8037812 */ /* 0x000fe200078ec0ff */
[----:B------:R-:W-:Y:S01]  /*18db0*/  IMAD.MOV.U32 R232, RZ, RZ, R8 ;  /* 0x000000ffffe87224 */ /* 0x000fe200078e0008 */
        /* <DEDUP_REMOVED lines=9> */
[----:B------:R-:W-:Y:S02]  /*18e50*/  PRMT R4, R232, 0x5410, R228 ;  /* 0x00005410e8047816 */ /* 0x000fe400000000e4 */
[----:B------:R-:W-:Y:S01]  /*18e60*/  PRMT R5, R146, 0x5410, R250 ;  /* 0x0000541092057816 */ /* 0x000fe200000000fa */
[----:B------:R-:W0:Y:S01]  /*18e70*/  S2R R232, SR_TID.X ;  /* 0x0000000000e87919 */ /* 0x000e220000002100 */
[----:B------:R-:W-:-:S02]  /*18e80*/  PRMT R6, R9, 0x5410, R8 ;  /* 0x0000541009067816 */ /* 0x000fc40000000008 */
[----:B------:R-:W-:Y:S01]  /*18e90*/  PRMT R7, R7, 0x5410, R3 ;  /* 0x0000541007077816 */ /* 0x000fe20000000003 */
[----:B------:R-:W4:Y:S01]  /*18ea0*/  LDL.LU R146, [R1+0x1374] ;  /* 0x0013740001927983 */ /* 0x000f220000300800 */
[----:B------:R-:W-:-:S03]  /*18eb0*/  LOP3.LUT R3, R137, 0xffff, RZ, 0xc0, !PT ;  /* 0x0000ffff89037812 */ /* 0x000fc600078ec0ff */
[----:B--2---:R1:W-:Y:S02]  /*18ec0*/  STS.128 [R152+UR58], R4 ;  /* 0x0000000498007988 */ /* 0x0043e40008000c3a */
[----:B-1----:R-:W-:Y:S02]  /*18ed0*/  LOP3.LUT R6, R140, 0xffff, RZ, 0xc0, !PT ;  /* 0x0000ffff8c067812 */ /* 0x002fe400078ec0ff */
[----:B------:R-:W-:Y:S01]  /*18ee0*/  LOP3.LUT R5, R139, 0xffff, RZ, 0xc0, !PT ;  /* 0x0000ffff8b057812 */ /* 0x000fe200078ec0ff */
[----:B------:R-:W2:Y:S01]  /*18ef0*/  LDL.LU R140, [R1+0x1370] ;  /* 0x00137000018c7983 */ /* 0x000ea20000300800 */
[----:B------:R-:W-:Y:S02]  /*18f00*/  LOP3.LUT R4, R138, 0xffff, RZ, 0xc0, !PT ;  /* 0x0000ffff8a047812 */ /* 0x000fe400078ec0ff */
[----:B------:R-:W-:Y:S01]  /*18f10*/  PRMT R228, R6, 0x3340, R5 ;  /* 0x0000334006e47816 */ /* 0x000fe20000000005 */
[----:B------:R-:W4:Y:S01]  /*18f20*/  LDL.LU R139, [R1+0x136c] ;  /* 0x00136c00018b7983 */ /* 0x000f220000300800 */
[----:B------:R-:W-:-:S02]  /*18f30*/  PRMT R224, R4, 0x3340, R3 ;  /* 0x0000334004e07816 */ /* 0x000fc40000000003 */
[----:B------:R-:W-:Y:S01]  /*18f40*/  LOP3.LUT R6, R136, 0xffff, RZ, 0xc0, !PT ;  /* 0x0000ffff88067812 */ /* 0x000fe200078ec0ff */
[----:B------:R-:W2:Y:S01]  /*18f50*/  LDL.LU R138, [R1+0x1368] ;  /* 0x00136800018a7983 */ /* 0x000ea20000300800 */
[----:B------:R-:W-:Y:S02]  /*18f60*/  LOP3.LUT R5, R135, 0xffff, RZ, 0xc0, !PT ;  /* 0x0000ffff87057812 */ /* 0x000fe400078ec0ff */
[----:B------:R-:W-:Y:S01]  /*18f70*/  LOP3.LUT R4, R134, 0xffff, RZ, 0xc0, !PT ;  /* 0x0000ffff86047812 */ /* 0x000fe200078ec0ff */
[----:B------:R-:W4:Y:S01]  /*18f80*/  LDL.LU R137, [R1+0x1364] ;  /* 0x0013640001897983 */ /* 0x000f220000300800 */
[----:B------:R-:W-:Y:S02]  /*18f90*/  LOP3.LUT R3, R133, 0xffff, RZ, 0xc0, !PT ;  /* 0x0000ffff85037812 */ /* 0x000fe400078ec0ff */
[----:B------:R-:W-:Y:S01]  /*18fa0*/  PRMT R216, R6, 0x3340, R5 ;  /* 0x0000334006d87816 */ /* 0x000fe20000000005 */
[----:B------:R-:W2:Y:S01]  /*18fb0*/  LDL.LU R136, [R1+0x1360] ;  /* 0x0013600001887983 */ /* 0x000ea20000300800 */
[----:B------:R-:W-:-:S02]  /*18fc0*/  PRMT R21, R4, 0x3340, R3 ;  /* 0x0000334004157816 */ /* 0x000fc40000000003 */
[----:B------:R-:W-:Y:S01]  /*18fd0*/  LOP3.LUT R6, R124, 0xffff, RZ, 0xc0, !PT ;  /* 0x0000ffff7c067812 */ /* 0x000fe200078ec0ff */
[----:B------:R-:W4:Y:S01]  /*18fe0*/  LDL.LU R135, [R1+0x135c] ;  /* 0x00135c0001877983 */ /* 0x000f220000300800 */
[----:B------:R-:W-:Y:S02]  /*18ff0*/  LOP3.LUT R5, R123, 0xffff, RZ, 0xc0, !PT ;  /* 0x0000ffff7b057812 */ /* 0x000fe400078ec0ff */
        /* <DEDUP_REMOVED lines=15> */
[----:B------:R-:W-:Y:S01]  /*190f0*/  PRMT R4, R228, 0x5410, R224 ;  /* 0x00005410e4047816 */ /* 0x000fe200000000e0 */
[----:B------:R-:W4:Y:S01]  /*19100*/  LDL.LU R121, [R1+0x1344] ;  /* 0x0013440001797983 */ /* 0x000f220000300800 */
[----:B------:R-:W-:Y:S02]  /*19110*/  PRMT R5, R216, 0x5410, R21 ;  /* 0x00005410d8057816 */ /* 0x000fe40000000015 */
[----:B------:R-:W-:Y:S01]  /*19120*/  PRMT R6, R9, 0x5410, R8 ;  /* 0x0000541009067816 */ /* 0x000fe20000000008 */
[----:B------:R-:W2:Y:S01]  /*19130*/  LDL.LU R120, [R1+0x1340] ;  /* 0x0013400001787983 */ /* 0x000ea20000300800 */
[----:B------:R-:W-:Y:S02]  /*19140*/  PRMT R7, R7, 0x5410, R3 ;  /* 0x0000541007077816 */ /* 0x000fe40000000003 */
[----:B0-----:R-:W-:-:S03]  /*19150*/  LOP3.LUT R3, R232, 0x7f, RZ, 0xc0, !PT ;  /* 0x0000007fe8037812 */ /* 0x001fc600078ec0ff */
[----:B------:R0:W-:Y:S01]  /*19160*/  STS.128 [R152+UR58+0x4000], R4 ;  /* 0x0040000498007988 */ /* 0x0001e20008000c3a */
[----:B------:R-:W-:Y:S02]  /*19170*/  ISETP.GE.AND P0, PT, R3, R0, PT ;  /* 0x000000000300720c */ /* 0x000fe40003f06270 */
[----:B------:R-:W-:Y:S02]  /*19180*/  LOP3.LUT R3, R235, 0xffff, RZ, 0xc0, !PT ;  /* 0x0000ffffeb037812 */ /* 0x000fe400078ec0ff */
[----:B------:R-:W-:-:S04]  /*19190*/  LOP3.LUT R0, R231, 0xffff, RZ, 0xc0, !PT ;  /* 0x0000ffffe7007812 */ /* 0x000fc800078ec0ff */
[----:B------:R-:W-:Y:S02]  /*191a0*/  PRMT R21, R3, 0x3340, R0 ;  /* 0x0000334003157816 */ /* 0x000fe40000000000 */
[----:B0-----:R-:W-:Y:S01]  /*191b0*/  LOP3.LUT R5, R244, 0xffff, RZ, 0xc0, !PT ;  /* 0x0000fffff4057812 */ /* 0x001fe200078ec0ff */
[----:B------:R-:W4:Y:S01]  /*191c0*/  LDL.LU R152, [R1+0x1f0] ;  /* 0x0001f00001987983 */ /* 0x000f220000300800 */
[----:B------:R-:W-:-:S04]  /*191d0*/  LOP3.LUT R4, R239, 0xffff, RZ, 0xc0, !PT ;  /* 0x0000ffffef047812 */ /* 0x000fc800078ec0ff */
[----:B------:R-:W-:Y:S02]  /*191e0*/  PRMT R216, R5, 0x3340, R4 ;  /* 0x0000334005d87816 */ /* 0x000fe40000000004 */
[----:B------:R-:W-:Y:S02]  /*191f0*/  LOP3.LUT R5, R227, 0xffff, RZ, 0xc0, !PT ;  /* 0x0000ffffe3057812 */ /* 0x000fe400078ec0ff */
[----:B------:R-:W-:Y:S02]  /*19200*/  LOP3.LUT R4, R223, 0xffff, RZ, 0xc0, !PT ;  /* 0x0000ffffdf047812 */ /* 0x000fe400078ec0ff */
[----:B------:R-:W-:Y:S02]  /*19210*/  LOP3.LUT R0, R20, 0xffff, RZ, 0xc0, !PT ;  /* 0x0000ffff14007812 */ /* 0x000fe400078ec0ff */
[----:B------:R-:W-:Y:S02]  /*19220*/  PRMT R20, R5, 0x3340, R4 ;  /* 0x0000334005147816 */ /* 0x000fe40000000004 */
[----:B------:R-:W-:-:S02]  /*19230*/  LOP3.LUT R5, R18, 0xffff, RZ, 0xc0, !PT ;  /* 0x0000ffff12057812 */ /* 0x000fc400078ec0ff */
[----:B------:R-:W-:Y:S01]  /*19240*/  LOP3.LUT R4, R16, 0xffff, RZ, 0xc0, !PT ;  /* 0x0000ffff10047812 */ /* 0x000fe200078ec0ff */
[----:B------:R-:W4:Y:S01]  /*19250*/  LDL R18, [R1+0x4ec] ;  /* 0x0004ec0001127983 */ /* 0x000f220000100800 */
[----:B------:R-:W-:Y:S02]  /*19260*/  LOP3.LUT R3, R23, 0xffff, RZ, 0xc0, !PT ;  /* 0x0000ffff17037812 */ /* 0x000fe400078ec0ff */
[----:B------:R-:W-:Y:S01]  /*19270*/  PRMT R8, R5, 0x3340, R4 ;  /* 0x0000334005087816 */ /* 0x000fe20000000004 */
[----:B------:R-:W4:Y:S01]  /*19280*/  LDL R23, [R1+0xdf8] ;  /* 0x000df80001177983 */ /* 0x000f220000100800 */
[----:B------:R-:W-:Y:S02]  /*19290*/  PRMT R9, R3, 0x3340, R0 ;  /* 0x0000334003097816 */ /* 0x000fe40000000000 */
[----:B------:R-:W-:Y:S01]  /*192a0*/  LOP3.LUT R5, R13, 0xffff, RZ, 0xc0, !PT ;  /* 0x0000ffff0d057812 */ /* 0x000fe200078ec0ff */
[----:B------:R-:W4:Y:S01]  /*192b0*/  LDL R16, [R1+0x4e8] ;  /* 0x0004e80001107983 */ /* 0x000f220000100800 */
[----:B------:R-:W-:-:S02]  /*192c0*/  LOP3.LUT R4, R12, 0xffff, RZ, 0xc0, !PT ;  /* 0x0000ffff0c047812 */ /* 0x000fc400078ec0ff */
[----:B------:R-:W-:Y:S01]  /*192d0*/  LOP3.LUT R3, R15, 0xffff, RZ, 0xc0, !PT ;  /* 0x0000ffff0f037812 */ /* 0x000fe200078ec0ff */
[----:B------:R-:W4:Y:S01]  /*192e0*/  LDL R13, [R1+0x56c] ;  /* 0x00056c00010d7983 */ /* 0x000f220000100800 */
[----:B------:R-:W-:Y:S02]  /*192f0*/  LOP3.LUT R0, R14, 0xffff, RZ, 0xc0, !PT ;  /* 0x0000ffff0e007812 */ /* 0x000fe400078ec0ff */
[----:B------:R-:W-:Y:S01]  /*19300*/  PRMT R7, R5, 0x3340, R4 ;  /* 0x0000334005077816 */ /* 0x000fe20000000004 */
[----:B------:R-:W4:Y:S01]  /*19310*/  LDL R12, [R1+0x568] ;  /* 0x00056800010c7983 */ /* 0x000f220000100800 */
[----:B------:R-:W-:Y:S02]  /*19320*/  PRMT R6, R3, 0x3340, R0 ;  /* 0x0000334003067816 */ /* 0x000fe40000000000 */
[----:B------:R-:W-:Y:S01]  /*19330*/  PRMT R5, R20, 0x5410, R9 ;  /* 0x0000541014057816 */ /* 0x000fe20000000009 */
[----:B------:R-:W4:Y:S01]  /*19340*/  LDL R15, [R1+0x52c] ;  /* 0x00052c00010f7983 */ /* 0x000f220000100800 */
[----:B------:R-:W-:-:S02]  /*19350*/  LOP3.LUT R3, R11, 0xffff, RZ, 0xc0, !PT ;  /* 0x0000ffff0b037812 */ /* 0x000fc400078ec0ff */
[----:B------:R-:W-:Y:S01]  /*19360*/  LOP3.LUT R0, R10, 0xffff, RZ, 0xc0, !PT ;  /* 0x0000ffff0a007812 */ /* 0x000fe200078ec0ff */
[----:B------:R-:W4:Y:S01]  /*19370*/  LDL R9, [R1+0x1f4] ;  /* 0x0001f40001097983 */ /* 0x000f220000100800 */
[----:B------:R-:W-:Y:S02]  /*19380*/  PRMT R4, R216, 0x5410, R21 ;  /* 0x00005410d8047816 */ /* 0x000fe40000000015 */
[----:B------:R-:W-:Y:S01]  /*19390*/  PRMT R0, R3, 0x3340, R0 ;  /* 0x0000334003007816 */ /* 0x000fe20000000000 */
[----:B------:R-:W4:Y:S04]  /*193a0*/  LDL R21, [R1+0x900] ;  /* 0x0009000001157983 */ /* 0x000f280000100800 */
[----:B------:R-:W4:Y:S04]  /*193b0*/  LDL R3, [R1+0x904] ;  /* 0x0009040001037983 */ /* 0x000f280000100800 */
[----:B------:R-:W4:Y:S04]  /*193c0*/  LDL R11, [R1+0x5ac] ;  /* 0x0005ac00010b7983 */ /* 0x000f280000100800 */
[----:B------:R-:W4:Y:S04]  /*193d0*/  LDL R10, [R1+0x5a8] ;  /* 0x0005a800010a7983 */ /* 0x000f280000100800 */
[----:B------:R-:W4:Y:S01]  /*193e0*/  LDL R14, [R1+0x528] ;  /* 0x00052800010e7983 */ /* 0x000f220000100800 */
[----:B------:R-:W-:-:S02]  /*193f0*/  PRMT R6, R8, 0x5410, R6 ;  /* 0x0000541008067816 */ /* 0x000fc40000000006 */
[----:B------:R-:W-:Y:S02]  /*19400*/  PRMT R7, R7, 0x5410, R0 ;  /* 0x0000541007077816 */ /* 0x000fe40000000000 */
[----:B---3--:R-:W-:Y:S02]  /*19410*/  PRMT R149, RZ, 0x7610, R149 ;  /* 0x00007610ff957816 */ /* 0x008fe40000000095 */
[----:B------:R-:W-:Y:S02]  /*19420*/  LOP3.LUT R0, R129, 0xffff, RZ, 0xc0, !PT ;  /* 0x0000ffff81007812 */ /* 0x000fe400078ec0ff */
[----:B--2---:R-:W-:Y:S02]  /*19430*/  PRMT R120, RZ, 0x7610, R120 ;  /* 0x00007610ff787816 */ /* 0x004fe40000000078 */
[----:B----4-:R-:W-:Y:S02]  /*19440*/  PRMT R121, RZ, 0x7610, R121 ;  /* 0x00007610ff797816 */ /* 0x010fe40000000079 */
[----:B------:R-:W-:-:S02]  /*19450*/  PRMT R122, RZ, 0x7610, R122 ;  /* 0x00007610ff7a7816 */ /* 0x000fc4000000007a */
[----:B------:R-:W-:Y:S02]  /*19460*/  PRMT R123, RZ, 0x7610, R123 ;  /* 0x00007610ff7b7816 */ /* 0x000fe4000000007b */
[----:B------:R-:W-:Y:S01]  /*19470*/  PRMT R124, RZ, 0x7610, R124 ;  /* 0x00007610ff7c7816 */ /* 0x000fe2000000007c */
[----:B------:R0:W-:Y:S02]  /*19480*/  STS.128 [R23+UR58], R4 ;  /* 0x0000000417007988 */ /* 0x0001e40008000c3a */
[----:B0-----:R-:W-:Y:S02]  /*19490*/  @!P0 IMAD.MOV.U32 R5, RZ, RZ, R152 ;  /* 0x000000ffff058224 */ /* 0x001fe400078e0098 */
[----:B------:R-:W-:-:S05]  /*194a0*/  @!P0 IMAD.MOV.U32 R4, RZ, RZ, R9 ;  /* 0x000000ffff048224 */ /* 0x000fca00078e0009 */
[----:B------:R0:W2:Y:S02]  /*194b0*/  @!P0 LDG.E.U8 R149, desc[UR56][R4.64] ;  /* 0x0000003804958981 */ /* 0x0000a4000c1e1100 */
[----:B0-----:R-:W-:Y:S02]  /*194c0*/  @!P0 IMAD.MOV.U32 R4, RZ, RZ, R3 ;  /* 0x000000ffff048224 */ /* 0x001fe400078e0003 */
[----:B------:R-:W-:-:S05]  /*194d0*/  @!P0 IMAD.MOV.U32 R5, RZ, RZ, R21 ;  /* 0x000000ffff058224 */ /* 0x000fca00078e0015 */
[----:B------:R0:W3:Y:S02]  /*194e0*/  @!P0 LDG.E.U8 R120, desc[UR56][R4.64] ;  /* 0x0000003804788981 */ /* 0x0000e4000c1e1100 */
[----:B0-----:R-:W-:Y:S02]  /*194f0*/  @!P0 IMAD.MOV.U32 R4, RZ, RZ, R11 ;  /* 0x000000ffff048224 */ /* 0x001fe400078e000b */
[----:B------:R-:W-:-:S05]  /*19500*/  @!P0 IMAD.MOV.U32 R5, RZ, RZ, R10 ;  /* 0x000000ffff058224 */ /* 0x000fca00078e000a */
[----:B------:R0:W4:Y:S02]  /*19510*/  @!P0 LDG.E.U8 R121, desc[UR56][R4.64] ;  /* 0x0000003804798981 */ /* 0x000124000c1e1100 */
[----:B0-----:R-:W-:Y:S02]  /*19520*/  @!P0 IMAD.MOV.U32 R4, RZ, RZ, R13 ;  /* 0x000000ffff048224 */ /* 0x001fe400078e000d */
[----:B------:R-:W-:-:S05]  /*19530*/  @!P0 IMAD.MOV.U32 R5, RZ, RZ, R12 ;  /* 0x000000ffff058224 */ /* 0x000fca00078e000c */
[----:B------:R0:W2:Y:S02]  /*19540*/  @!P0 LDG.E.U8 R122, desc[UR56][R4.64] ;  /* 0x00000038047a8981 */ /* 0x0000a4000c1e1100 */
[----:B0-----:R-:W-:Y:S02]  /*19550*/  @!P0 IMAD.MOV.U32 R4, RZ, RZ, R15 ;  /* 0x000000ffff048224 */ /* 0x001fe400078e000f */
[----:B------:R-:W-:-:S05]  /*19560*/  @!P0 IMAD.MOV.U32 R5, RZ, RZ, R14 ;  /* 0x000000ffff058224 */ /* 0x000fca00078e000e */
[----:B------:R0:W2:Y:S01]  /*19570*/  @!P0 LDG.E.U8 R123, desc[UR56][R4.64] ;  /* 0x00000038047b8981 */ /* 0x0000a2000c1e1100 */
[----:B------:R-:W-:Y:S01]  /*19580*/  LOP3.LUT R3, R130, 0xffff, RZ, 0xc0, !PT ;  /* 0x0000ffff82037812 */ /* 0x000fe200078ec0ff */
[----:B0-----:R-:W-:Y:S02]  /*19590*/  @!P0 IMAD.MOV.U32 R4, RZ, RZ, R18 ;  /* 0x000000ffff048224 */ /* 0x001fe400078e0012 */
[----:B------:R-:W-:-:S05]  /*195a0*/  @!P0 IMAD.MOV.U32 R5, RZ, RZ, R16 ;  /* 0x000000ffff058224 */ /* 0x000fca00078e0010 */
[----:B------:R0:W2:Y:S01]  /*195b0*/  @!P0 LDG.E.U8 R124, desc[UR56][R4.64] ;  /* 0x00000038047c8981 */ /* 0x0000a2000c1e1100 */
[----:B------:R-:W-:Y:S02]  /*195c0*/  PRMT R11, R3, 0x3340, R0 ;  /* 0x00003340030b7816 */ /* 0x000fe40000000000 */
[----:B0-----:R-:W-:Y:S02]  /*195d0*/  LOP3.LUT R5, R132, 0xffff, RZ, 0xc0, !PT ;  /* 0x0000ffff84057812 */ /* 0x001fe400078ec0ff */
[----:B------:R-:W-:Y:S01]  /*195e0*/  LOP3.LUT R4, R131, 0xffff, RZ, 0xc0, !PT ;  /* 0x0000ffff83047812 */ /* 0x000fe200078ec0ff */
[----:B------:R-:W3:Y:S03]  /*195f0*/  LDL.LU R132, [R1+0x133c] ;  /* 0x00133c0001847983 */ /* 0x000ee60000300800 */
[----:B------:R-:W-:Y:S01]  /*19600*/  PRMT R12, R5, 0x3340, R4 ;  /* 0x00003340050c7816 */ /* 0x000fe20000000004 */
[----:B------:R-:W4:Y:S01]  /*19610*/  LDL.LU R131, [R1+0x1338] ;  /* 0x0013380001837983 */ /* 0x000f220000300800 */
[----:B------:R-:W-:-:S03]  /*19620*/  LOP3.LUT R5, R128, 0xffff, RZ, 0xc0, !PT ;  /* 0x0000ffff80057812 */ /* 0x000fc600078ec0ff */
[----:B------:R-:W2:Y:S01]  /*19630*/  LDL.LU R130, [R1+0x1334] ;  /* 0x0013340001827983 */ /* 0x000ea20000300800 */
[----:B------:R-:W-:-:S03]  /*19640*/  LOP3.LUT R4, R127, 0xffff, RZ, 0xc0, !PT ;  /* 0x0000ffff7f047812 */ /* 0x000fc600078ec0ff */
[----:B------:R-:W3:Y:S01]  /*19650*/  LDL.LU R129, [R1+0x1330] ;  /* 0x0013300001817983 */ /* 0x000ee20000300800 */
[----:B------:R-:W-:-:S03]  /*19660*/  LOP3.LUT R3, R126, 0xffff, RZ, 0xc0, !PT ;  /* 0x0000ffff7e037812 */ /* 0x000fc600078ec0ff */
[----:B------:R-:W4:Y:S04]  /*19670*/  LDL.LU R128, [R1+0x132c] ;  /* 0x00132c0001807983 */ /* 0x000f280000300800 */
[----:B------:R-:W2:Y:S04]  /*19680*/  LDL.LU R127, [R1+0x1328] ;  /* 0x00132800017f7983 */ /* 0x000ea80000300800 */
[----:B------:R-:W3:Y:S04]  /*19690*/  LDL R14, [R1+0x4ac] ;  /* 0x0004ac00010e7983 */ /* 0x000ee80000100800 */
[----:B------:R-:W4:Y:S04]  /*196a0*/  LDL.LU R126, [R1+0x1324] ;  /* 0x00132400017e7983 */ /* 0x000f280000300800 */
[----:B------:R-:W2:Y:S01]  /*196b0*/  LDL R15, [R1+0x4a8] ;  /* 0x0004a800010f7983 */ /* 0x000ea20000100800 */
[----:B------:R-:W-:-:S03]  /*196c0*/  LOP3.LUT R0, R125, 0xffff, RZ, 0xc0, !PT ;  /* 0x0000ffff7d007812 */ /* 0x000fc600078ec0ff */
[----:B------:R-:W4:Y:S04]  /*196d0*/  LDL.LU R125, [R1+0x1320] ;  /* 0x00132000017d7983 */ /* 0x000f280000300800 */
[----:B------:R-:W4:Y:S01]  /*196e0*/  LDL R13, [R1+0x46c] ;  /* 0x00046c00010d7983 */ /* 0x000f220000100800 */
[----:B------:R-:W-:Y:S02]  /*196f0*/  PRMT R10, R5, 0x3340, R4 ;  /* 0x00003340050a7816 */ /* 0x000fe40000000004 */
[----:B------:R-:W-:Y:S01]  /*19700*/  PRMT R9, R3, 0x3340, R0 ;  /* 0x0000334003097816 */ /* 0x000fe20000000000 */
[----:B------:R-:W4:Y:S01]  /*19710*/  LDL R20, [R1+0x468] ;  /* 0x0004680001147983 */ /* 0x000f220000100800 */
[----:B------:R-:W-:Y:S02]  /*19720*/  LOP3.LUT R5, R252, 0xffff, RZ, 0xc0, !PT ;  /* 0x0000fffffc057812 */ /* 0x000fe400078ec0ff */
[----:B------:R-:W-:Y:S01]  /*19730*/  LOP3.LUT R4, R248, 0xffff, RZ, 0xc0, !PT ;  /* 0x0000fffff8047812 */ /* 0x000fe200078ec0ff */
[----:B------:R-:W4:Y:S01]  /*19740*/  LDL R18, [R1+0x428] ;  /* 0x0004280001127983 */ /* 0x000f220000100800 */
[----:B------:R-:W-:-:S02]  /*19750*/  LOP3.LUT R3, R243, 0xffff, RZ, 0xc0, !PT ;  /* 0x0000fffff3037812 */ /* 0x000fc400078ec0ff */
[----:B------:R-:W-:Y:S01]  /*19760*/  LOP3.LUT R0, R238, 0xffff, RZ, 0xc0, !PT ;  /* 0x0000ffffee007812 */ /* 0x000fe200078ec0ff */
[----:B------:R-:W4:Y:S01]  /*19770*/  LDL R16, [R1+0x42c] ;  /* 0x00042c0001107983 */ /* 0x000f220000100800 */
[----:B------:R-:W-:Y:S02]  /*19780*/  PRMT R8, R5, 0x3340, R4 ;  /* 0x0000334005087816 */ /* 0x000fe40000000004 */
[----:B------:R-:W-:Y:S02]  /*19790*/  PRMT R6, R3, 0x3340, R0 ;  /* 0x0000334003067816 */ /* 0x000fe40000000000 */
[----:B------:R-:W-:Y:S02]  /*197a0*/  LOP3.LUT R5, R234, 0xffff, RZ, 0xc0, !PT ;  /* 0x0000ffffea057812 */ /* 0x000fe400078ec0ff */
[----:B------:R-:W-:Y:S02]  /*197b0*/  LOP3.LUT R4, R230, 0xffff, RZ, 0xc0, !PT ;  /* 0x0000ffffe6047812 */ /* 0x000fe400078ec0ff */
[----:B------:R-:W-:-:S02]  /*197c0*/  LOP3.LUT R3, R226, 0xffff, RZ, 0xc0, !PT ;  /* 0x0000ffffe2037812 */ /* 0x000fc400078ec0ff */
[----:B------:R-:W-:Y:S02]  /*197d0*/  LOP3.LUT R0, R222, 0xffff, RZ, 0xc0, !PT ;  /* 0x0000ffffde007812 */ /* 0x000fe400078ec0ff */
[----:B------:R-:W-:Y:S02]  /*197e0*/  PRMT R7, R5, 0x3340, R4 ;  /* 0x0000334005077816 */ /* 0x000fe40000000004 */
[----:B------:R-:W-:Y:S02]  /*197f0*/  PRMT R0, R3, 0x3340, R0 ;  /* 0x0000334003007816 */ /* 0x000fe40000000000 */
[----:B------:R-:W-:Y:S01]  /*19800*/  PRMT R5, R10, 0x5410, R9 ;  /* 0x000054100a057816 */ /* 0x000fe20000000009 */
[----:B------:R-:W4:Y:S01]  /*19810*/  LDL R3, [R1+0x328] ;  /* 0x0003280001037983 */ /* 0x000f220000100800 */
[----:B------:R-:W-:Y:S02]  /*19820*/  PRMT R6, R8, 0x5410, R6 ;  /* 0x0000541008067816 */ /* 0x000fe40000000006 */
[----:B------:R-:W-:Y:S01]  /*19830*/  PRMT R4, R12, 0x5410, R11 ;  /* 0x000054100c047816 */ /* 0x000fe2000000000b */
[----:B------:R-:W4:Y:S01]  /*19840*/  LDL R10, [R1+0x36c] ;  /* 0x00036c00010a7983 */ /* 0x000f220000100800 */
[----:B------:R-:W-:-:S03]  /*19850*/  PRMT R7, R7, 0x5410, R0 ;  /* 0x0000541007077816 */ /* 0x000fc60000000000 */
[----:B------:R-:W4:Y:S04]  /*19860*/  LDL R12, [R1+0x3ac] ;  /* 0x0003ac00010c7983 */ /* 0x000f280000100800 */
[----:B------:R0:W-:Y:S04]  /*19870*/  STS.128 [R23+UR58+0x4000], R4 ;  /* 0x0040000417007988 */ /* 0x0001e80008000c3a */
[----:B------:R-:W4:Y:S04]  /*19880*/  LDL R11, [R1+0x368] ;  /* 0x00036800010b7983 */ /* 0x000f280000100800 */
[----:B------:R-:W4:Y:S04]  /*19890*/  LDL R0, [R1+0x32c] ;  /* 0x00032c0001007983 */ /* 0x000f280000100800 */
[----:B0-----:R-:W4:Y:S04]  /*198a0*/  LDL R7, [R1+0x2a8] ;  /* 0x0002a80001077983 */ /* 0x001f280000100800 */
[----:B------:R-:W4:Y:S01]  /*198b0*/  LDL R6, [R1+0x2ac] ;  /* 0x0002ac0001067983 */ /* 0x000f220000100800 */
[----:B---3--:R-:W-:-:S03]  /*198c0*/  @!P0 IMAD.MOV.U32 R8, RZ, RZ, R14 ;  /* 0x000000ffff088224 */ /* 0x008fc600078e000e */
[----:B------:R-:W3:Y:S01]  /*198d0*/  LDL R14, [R1+0x3ec] ;  /* 0x0003ec00010e7983 */ /* 0x000ee20000100800 */
[----:B--2---:R-:W-:-:S03]  /*198e0*/  @!P0 IMAD.MOV.U32 R9, RZ, RZ, R15 ;  /* 0x000000ffff098224 */ /* 0x004fc600078e000f */
[----:B------:R-:W2:Y:S01]  /*198f0*/  LDL R15, [R1+0x3e8] ;  /* 0x0003e800010f7983 */ /* 0x000ea20000100800 */
[----:B----4-:R-:W-:-:S03]  /*19900*/  @!P0 IMAD.MOV.U32 R4, RZ, RZ, R13 ;  /* 0x000000ffff048224 */ /* 0x010fc600078e000d */
[----:B------:R-:W4:Y:S01]  /*19910*/  LDL R13, [R1+0x3a8] ;  /* 0x0003a800010d7983 */ /* 0x000f220000100800 */
[----:B------:R-:W-:Y:S01]  /*19920*/  PRMT R126, RZ, 0x7610, R126 ;  /* 0x00007610ff7e7816 */ /* 0x000fe2000000007e */
[----:B------:R-:W-:Y:S01]  /*19930*/  @!P0 IMAD.MOV.U32 R5, RZ, RZ, R20 ;  /* 0x000000ffff058224 */ /* 0x000fe200078e0014 */
[----:B------:R-:W-:-:S04]  /*19940*/  PRMT R127, RZ, 0x7610, R127 ;  /* 0x00007610ff7f7816 */ /* 0x000fc8000000007f */
[----:B------:R0:W4:Y:S01]  /*19950*/  @!P0 LDG.E.U8 R126, desc[UR56][R4.64] ;  /* 0x00000038047e8981 */ /* 0x000122000c1e1100 */
[----:B------:R-:W-:Y:S02]  /*19960*/  PRMT R128, RZ, 0x7610, R128 ;  /* 0x00007610ff807816 */ /* 0x000fe40000000080 */
[----:B------:R-:W-:Y:S02]  /*19970*/  PRMT R125, RZ, 0x7610, R125 ;  /* 0x00007610ff7d7816 */ /* 0x000fe4000000007d */
[----:B------:R-:W-:-:S04]  /*19980*/  PRMT R129, RZ, 0x7610, R129 ;  /* 0x00007610ff817816 */ /* 0x000fc80000000081 */
[----:B------:R-:W4:Y:S01]  /*19990*/  @!P0 LDG.E.U8 R125, desc[UR56][R8.64] ;  /* 0x00000038087d8981 */ /* 0x000f22000c1e1100 */
[----:B0-----:R-:W-:Y:S02]  /*199a0*/  @!P0 IMAD.MOV.U32 R4, RZ, RZ, R16 ;  /* 0x000000ffff048224 */ /* 0x001fe400078e0010 */
[----:B------:R-:W-:-:S05]  /*199b0*/  @!P0 IMAD.MOV.U32 R5, RZ, RZ, R18 ;  /* 0x000000ffff058224 */ /* 0x000fca00078e0012 */
[----:B------:R3:W4:Y:S04]  /*199c0*/  @!P0 LDG.E.U8 R127, desc[UR56][R4.64] ;  /* 0x00000038047f8981 */ /* 0x000728000c1e1100 */
[----:B------:R-:W4:Y:S04]  /*199d0*/  LDL R9, [R1+0x2e8] ;  /* 0x0002e80001097983 */ /* 0x000f280000100800 */
[----:B------:R-:W4:Y:S01]  /*199e0*/  LDL R8, [R1+0x2ec] ;  /* 0x0002ec0001087983 */ /* 0x000f220000100800 */
[----:B------:R-:W-:Y:S01]  /*199f0*/  PRMT R130, RZ, 0x7610, R130 ;  /* 0x00007610ff827816 */ /* 0x000fe20000000082 */
[----:B---3--:R-:W-:-:S02]  /*19a00*/  @!P0 IMAD.MOV.U32 R4, RZ, RZ, R14 ;  /* 0x000000ffff048224 */ /* 0x008fc400078e000e */
[----:B------:R-:W3:Y:S01]  /*19a10*/  LDL R14, [R1+0x22c] ;  /* 0x00022c00010e7983 */ /* 0x000ee20000100800 */
[----:B--2---:R-:W-:-:S03]  /*19a20*/  @!P0 IMAD.MOV.U32 R5, RZ, RZ, R15 ;  /* 0x000000ffff058224 */ /* 0x004fc600078e000f */
[----:B------:R-:W2:Y:S04]  /*19a30*/  LDL R15, [R1+0x228] ;  /* 0x00022800010f7983 */ /* 0x000ea80000100800 */
[----:B------:R0:W2:Y:S02]  /*19a40*/  @!P0 LDG.E.U8 R128, desc[UR56][R4.64] ;  /* 0x0000003804808981 */ /* 0x0000a4000c1e1100 */
[----:B0-----:R-:W-:Y:S02]  /*19a50*/  @!P0 IMAD.MOV.U32 R4, RZ, RZ, R12 ;  /* 0x000000ffff048224 */ /* 0x001fe400078e000c */
[----:B----4-:R-:W-:Y:S01]  /*19a60*/  @!P0 IMAD.MOV.U32 R5, RZ, RZ, R13 ;  /* 0x000000ffff058224 */ /* 0x010fe200078e000d */
[----:B------:R-:W4:Y:S04]  /*19a70*/  LDL R12, [R1+0x8e4] ;  /* 0x0008e400010c7983 */ /* 0x000f280000100800 */
[----:B------:R0:W4:Y:S04]  /*19a80*/  @!P0 LDG.E.U8 R129, desc[UR56][R4.64] ;  /* 0x0000003804818981 */ /* 0x000128000c1e1100 */
[----:B------:R-:W4:Y:S01]  /*19a90*/  LDL R13, [R1+0x5c0] ;  /* 0x0005c000010d7983 */ /* 0x000f220000100800 */
[----:B0-----:R-:W-:-:S02]  /*19aa0*/  @!P0 IMAD.MOV.U32 R4, RZ, RZ, R10 ;  /* 0x000000ffff048224 */ /* 0x001fc400078e000a */
[----:B------:R-:W-:Y:S01]  /*19ab0*/  @!P0 IMAD.MOV.U32 R5, RZ, RZ, R11 ;  /* 0x000000ffff058224 */ /* 0x000fe200078e000b */
[----:B------:R-:W-:Y:S01]  /*19ac0*/  PRMT R131, RZ, 0x7610, R131 ;  /* 0x00007610ff837816 */ /* 0x000fe20000000083 */
[----:B------:R-:W4:Y:S04]  /*19ad0*/  LDL R11, [R1+0x5a0] ;  /* 0x0005a000010b7983 */ /* 0x000f280000100800 */
[----:B------:R0:W4:Y:S04]  /*19ae0*/  @!P0 LDG.E.U8 R130, desc[UR56][R4.64] ;  /* 0x0000003804828981 */ /* 0x000128000c1e1100 */
[----:B------:R-:W4:Y:S01]  /*19af0*/  LDL R10, [R1+0x5a4] ;  /* 0x0005a400010a7983 */ /* 0x000f220000100800 */
[----:B0-----:R-:W-:-:S02]  /*19b00*/  @!P0 IMAD.MOV.U32 R4, RZ, RZ, R0 ;  /* 0x000000ffff048224 */ /* 0x001fc400078e0000 */
[----:B------:R-:W-:Y:S01]  /*19b10*/  @!P0 IMAD.MOV.U32 R5, RZ, RZ, R3 ;  /* 0x000000ffff058224 */ /* 0x000fe200078e0003 */
[----:B------:R-:W3:Y:S04]  /*19b20*/  LDL R0, [R1+0x26c] ;  /* 0x00026c0001007983 */ /* 0x000ee80000100800 */
[----:B------:R-:W2:Y:S01]  /*19b30*/  LDL R3, [R1+0x268] ;  /* 0x0002680001037983 */ /* 0x000ea20000100800 */
[----:B------:R-:W-:-:S03]  /*19b40*/  PRMT R132, RZ, 0x7610, R132 ;  /* 0x00007610ff847816 */ /* 0x000fc60000000084 */
[----:B------:R0:W4:Y:S01]  /*19b50*/  @!P0 LDG.E.U8 R131, desc[UR56][R4.64] ;  /* 0x0000003804838981 */ /* 0x000122000c1e1100 */
[----:B------:R-:W-:Y:S01]  /*19b60*/  PRMT R133, RZ, 0x7610, R133 ;  /* 0x00007610ff857816 */ /* 0x000fe20000000085 */
[----:B0-----:R-:W-:Y:S02]  /*19b70*/  @!P0 IMAD.MOV.U32 R4, RZ, RZ, R8 ;  /* 0x000000ffff048224 */ /* 0x001fe400078e0008 */
[----:B------:R-:W-:Y:S01]  /*19b80*/  @!P0 IMAD.MOV.U32 R5, RZ, RZ, R9 ;  /* 0x000000ffff058224 */ /* 0x000fe200078e0009 */
[----:B------:R-:W4:Y:S04]  /*19b90*/  LDL R8, [R1+0x564] ;  /* 0x0005640001087983 */ /* 0x000f280000100800 */
[----:B------:R-:W4:Y:S04]  /*19ba0*/  LDL R9, [R1+0x560] ;  /* 0x0005600001097983 */ /* 0x000f280000100800 */
[----:B------:R0:W4:Y:S02]  /*19bb0*/  @!P0 LDG.E.U8 R132, desc[UR56][R4.64] ;  /* 0x0000003804848981 */ /* 0x000124000c1e1100 */
[----:B0-----:R-:W-:-:S02]  /*19bc0*/  @!P0 IMAD.MOV.U32 R4, RZ, RZ, R6 ;  /* 0x000000ffff048224 */ /* 0x001fc400078e0006 */
[----:B------:R-:W-:Y:S01]  /*19bd0*/  @!P0 IMAD.MOV.U32 R5, RZ, RZ, R7 ;  /* 0x000000ffff058224 */ /* 0x000fe200078e0007 */
[----:B------:R-:W4:Y:S04]  /*19be0*/  LDL R6, [R1+0x524] ;  /* 0x0005240001067983 */ /* 0x000f280000100800 */
[----:B------:R-:W4:Y:S04]  /*19bf0*/  LDL R7, [R1+0x520] ;  /* 0x0005200001077983 */ /* 0x000f280000100800 */
[----:B------:R3:W4:Y:S02]  /*19c00*/  @!P0 LDG.E.U8 R133, desc[UR56][R4.64] ;  /* 0x0000003804858981 */ /* 0x000724000c1e1100 */
[----:B---3--:R-:W-:-:S02]  /*19c10*/  @!P0 IMAD.MOV.U32 R4, RZ, RZ, R0 ;  /* 0x000000ffff048224 */ /* 0x008fc400078e0000 */
[----:B------:R-:W3:Y:S01]  /*19c20*/  LDL R0, [R1+0x4e4] ;  /* 0x0004e40001007983 */ /* 0x000ee20000100800 */
[----:B--2---:R-:W-:-:S03]  /*19c30*/  @!P0 IMAD.MOV.U32 R5, RZ, RZ, R3 ;  /* 0x000000ffff058224 */ /* 0x004fc600078e0003 */
[----:B------:R-:W2:Y:S01]  /*19c40*/  LDL R3, [R1+0x4e0] ;  /* 0x0004e00001037983 */ /* 0x000ea20000100800 */
[----:B------:R-:W-:Y:S02]  /*19c50*/  PRMT R134, RZ, 0x7610, R134 ;  /* 0x00007610ff867816 */ /* 0x000fe40000000086 */
[----:B------:R-:W-:-:S04]  /*19c60*/  PRMT R135, RZ, 0x7610, R135 ;  /* 0x00007610ff877816 */ /* 0x000fc80000000087 */
[----:B------:R0:W2:Y:S01]  /*19c70*/  @!P0 LDG.E.U8 R134, desc[UR56][R4.64] ;  /* 0x0000003804868981 */ /* 0x0000a2000c1e1100 */
[----:B------:R-:W-:Y:S01]  /*19c80*/  PRMT R136, RZ, 0x7610, R136 ;  /* 0x00007610ff887816 */ /* 0x000fe20000000088 */
[----:B0-----:R-:W-:Y:S02]  /*19c90*/  @!P0 IMAD.MOV.U32 R4, RZ, RZ, R14 ;  /* 0x000000ffff048224 */ /* 0x001fe400078e000e */
[----:B------:R-:W-:-:S05]  /*19ca0*/  @!P0 IMAD.MOV.U32 R5, RZ, RZ, R15 ;  /* 0x000000ffff058224 */ /* 0x000fca00078e000f */
[----:B------:R4:W2:Y:S01]  /*19cb0*/  @!P0 LDG.E.U8 R135, desc[UR56][R4.64] ;  /* 0x0000003804878981 */ /* 0x0008a2000c1e1100 */
[----:B------:R-:W-:Y:S01]  /*19cc0*/  PRMT R137, RZ, 0x7610, R137 ;  /* 0x00007610ff897816 */ /* 0x000fe20000000089 */
[----:B----4-:R-:W-:Y:S02]  /*19cd0*/  @!P0 IMAD.MOV.U32 R4, RZ, RZ, R12 ;  /* 0x000000ffff048224 */ /* 0x010fe400078e000c */
[----:B------:R-:W-:-:S05]  /*19ce0*/  @!P0 IMAD.MOV.U32 R5, RZ, RZ, R13 ;  /* 0x000000ffff058224 */ /* 0x000fca00078e000d */
[----:B------:R0:W4:Y:S01]  /*19cf0*/  @!P0 LDG.E.U8 R136, desc[UR56][R4.64] ;  /* 0x0000003804888981 */ /* 0x000122000c1e1100 */
[----:B------:R-:W-:Y:S01]  /*19d00*/  PRMT R138, RZ, 0x7610, R138 ;  /* 0x00007610ff8a7816 */ /* 0x000fe2000000008a */
[----:B0-----:R-:W-:Y:S02]  /*19d10*/  @!P0 IMAD.MOV.U32 R4, RZ, RZ, R10 ;  /* 0x000000ffff048224 */ /* 0x001fe400078e000a */
        /* <DEDUP_REMOVED lines=9> */
[----:B------:R3:W4:Y:S02]  /*19db0*/  @!P0 LDG.E.U8 R139, desc[UR56][R4.64] ;  /* 0x00000038048b8981 */ /* 0x000724000c1e1100 */
[----:B---3--:R-:W-:Y:S02]  /*19dc0*/  @!P0 IMAD.MOV.U32 R4, RZ, RZ, R0 ;  /* 0x000000ffff048224 */ /* 0x008fe400078e0000 */
[----:B--2---:R-:W-:Y:S01]  /*19dd0*/  @!P0 IMAD.MOV.U32 R5, RZ, RZ, R3 ;  /* 0x000000ffff058224 */ /* 0x004fe200078e0003 */
[----:B------:R-:W-:-:S04]  /*19de0*/  LOP3.LUT R3, R143, 0xffff, RZ, 0xc0, !PT ;  /* 0x0000ffff8f037812 */ /* 0x000fc800078ec0ff */
[----:B------:R0:W2:Y:S01]  /*19df0*/  @!P0 LDG.E.U8 R140, desc[UR56][R4.64] ;  /* 0x00000038048c8981 */ /* 0x0000a2000c1e1100 */
[----:B------:R-:W-:Y:S02]  /*19e00*/  LOP3.LUT R0, R142, 0xffff, RZ, 0xc0, !PT ;  /* 0x0000ffff8e007812 */ /* 0x000fe400078ec0ff */
[----:B0-----:R-:W-:Y:S02]  /*19e10*/  LOP3.LUT R5, R145, 0xffff, RZ, 0xc0, !PT ;  /* 0x0000ffff91057812 */ /* 0x001fe400078ec0ff */
[----:B------:R-:W3:Y:S01]  /*19e20*/  LDL.LU R145, [R1+0x131c] ;  /* 0x00131c0001917983 */ /* 0x000ee20000300800 */
[----:B------:R-:W-:-:S03]  /*19e30*/  LOP3.LUT R4, R144, 0xffff, RZ, 0xc0, !PT ;  /* 0x0000ffff90047812 */ /* 0x000fc600078ec0ff */
[----:B------:R-:W4:Y:S04]  /*19e40*/  LDL.LU R144, [R1+0x1318] ;  /* 0x0013180001907983 */ /* 0x000f280000300800 */
[----:B------:R-:W2:Y:S01]  /*19e50*/  LDL.LU R143, [R1+0x1314] ;  /* 0x00131400018f7983 */ /* 0x000ea20000300800 */
[----:B------:R-:W-:-:S03]  /*19e60*/  PRMT R12, R5, 0x3340, R4 ;  /* 0x00003340050c7816 */ /* 0x000fc60000000004 */
[----:B------:R-:W3:Y:S01]  /*19e70*/  LDL.LU R142, [R1+0x1310] ;  /* 0x00131000018e7983 */ /* 0x000ee20000300800 */
[----:B------:R-:W-:-:S03]  /*19e80*/  LOP3.LUT R5, R141, 0xffff, RZ, 0xc0, !PT ;  /* 0x0000ffff8d057812 */ /* 0x000fc600078ec0ff */
[----:B------:R-:W4:Y:S04]  /*19e90*/  LDL R15, [R1+0x4a0] ;  /* 0x0004a000010f7983 */ /* 0x000f280000100800 */
[----:B------:R-:W2:Y:S04]  /*19ea0*/  LDL R14, [R1+0x4a4] ;  /* 0x0004a400010e7983 */ /* 0x000ea80000100800 */
[----:B------:R-:W3:Y:S04]  /*19eb0*/  LDL.LU R141, [R1+0x130c] ;  /* 0x00130c00018d7983 */ /* 0x000ee80000300800 */
[----:B------:R-:W3:Y:S04]  /*19ec0*/  LDL R20, [R1+0xdf4] ;  /* 0x000df40001147983 */ /* 0x000ee80000100800 */
[----:B------:R-:W3:Y:S01]  /*19ed0*/  LDL R13, [R1+0x464] ;  /* 0x00046400010d7983 */ /* 0x000ee20000100800 */
[----:B------:R-:W-:-:S02]  /*19ee0*/  PRMT R11, R3, 0x3340, R0 ;  /* 0x00003340030b7816 */ /* 0x000fc40000000000 */
[----:B------:R-:W-:Y:S01]  /*19ef0*/  LOP3.LUT R4, R251, 0xffff, RZ, 0xc0, !PT ;  /* 0x0000fffffb047812 */ /* 0x000fe200078ec0ff */
[----:B------:R-:W3:Y:S01]  /*19f00*/  LDL R21, [R1+0x460] ;  /* 0x0004600001157983 */ /* 0x000ee20000100800 */
[----:B------:R-:W-:Y:S02]  /*19f10*/  LOP3.LUT R3, R247, 0xffff, RZ, 0xc0, !PT ;  /* 0x0000fffff7037812 */ /* 0x000fe400078ec0ff */
[----:B------:R-:W-:Y:S01]  /*19f20*/  LOP3.LUT R0, R242, 0xffff, RZ, 0xc0, !PT ;  /* 0x0000fffff2007812 */ /* 0x000fe200078ec0ff */
[----:B------:R-:W3:Y:S01]  /*19f30*/  LDL R18, [R1+0x420] ;  /* 0x0004200001127983 */ /* 0x000ee20000100800 */
[----:B------:R-:W-:Y:S02]  /*19f40*/  PRMT R10, R5, 0x3340, R4 ;  /* 0x00003340050a7816 */ /* 0x000fe40000000004 */
[----:B------:R-:W-:Y:S01]  /*19f50*/  PRMT R9, R3, 0x3340, R0 ;  /* 0x0000334003097816 */ /* 0x000fe20000000000 */
[----:B------:R-:W3:Y:S01]  /*19f60*/  LDL R16, [R1+0x424] ;  /* 0x0004240001107983 */ /* 0x000ee20000100800 */
[----:B------:R-:W-:-:S02]  /*19f70*/  LOP3.LUT R5, R237, 0xffff, RZ, 0xc0, !PT ;  /* 0x0000ffffed057812 */ /* 0x000fc400078ec0ff */
[----:B------:R-:W-:Y:S02]  /*19f80*/  LOP3.LUT R4, R233, 0xffff, RZ, 0xc0, !PT ;  /* 0x0000ffffe9047812 */ /* 0x000fe400078ec0ff */
[----:B------:R-:W-:Y:S02]  /*19f90*/  LOP3.LUT R3, R229, 0xffff, RZ, 0xc0, !PT ;  /* 0x0000ffffe5037812 */ /* 0x000fe400078ec0ff */
[----:B------:R-:W-:Y:S02]  /*19fa0*/  LOP3.LUT R0, R225, 0xffff, RZ, 0xc0, !PT ;  /* 0x0000ffffe1007812 */ /* 0x000fe400078ec0ff */
[----:B------:R-:W-:Y:S02]  /*19fb0*/  PRMT R8, R5, 0x3340, R4 ;  /* 0x0000334005087816 */ /* 0x000fe40000000004 */
[----:B------:R-:W-:Y:S02]  /*19fc0*/  PRMT R6, R3, 0x3340, R0 ;  /* 0x0000334003067816 */ /* 0x000fe40000000000 */
[----:B------:R-:W-:-:S02]  /*19fd0*/  LOP3.LUT R5, R217, 0xffff, RZ, 0xc0, !PT ;  /* 0x0000ffffd9057812 */ /* 0x000fc400078ec0ff */
[----:B------:R-:W-:Y:S02]  /*19fe0*/  LOP3.LUT R4, R22, 0xffff, RZ, 0xc0, !PT ;  /* 0x0000ffff16047812 */ /* 0x000fe400078ec0ff */
[----:B------:R-:W-:Y:S02]  /*19ff0*/  LOP3.LUT R3, R19, 0xffff, RZ, 0xc0, !PT ;  /* 0x0000ffff13037812 */ /* 0x000fe400078ec0ff */
[----:B------:R-:W-:Y:S02]  /*1a000*/  LOP3.LUT R0, R17, 0xffff, RZ, 0xc0, !PT ;  /* 0x0000ffff11007812 */ /* 0x000fe400078ec0ff */
[----:B------:R-:W-:Y:S02]  /*1a010*/  PRMT R7, R5, 0x3340, R4 ;  /* 0x0000334005077816 */ /* 0x000fe40000000004 */
[----:B------:R-:W-:Y:S02]  /*1a020*/  PRMT R0, R3, 0x3340, R0 ;  /* 0x0000334003007816 */ /* 0x000fe40000000000 */
[----:B------:R-:W-:Y:S01]  /*1a030*/  PRMT R5, R10, 0x5410, R9 ;  /* 0x000054100a057816 */ /* 0x000fe20000000009 */
[----:B------:R-:W3:Y:S01]  /*1a040*/  LDL R3, [R1+0x320] ;  /* 0x0003200001037983 */ /* 0x000ee20000100800 */
[----:B------:R-:W-:-:S02]  /*1a050*/  PRMT R6, R8, 0x5410, R6 ;  /* 0x0000541008067816 */ /* 0x000fc40000000006 */
[----:B------:R-:W-:Y:S01]  /*1a060*/  PRMT R4, R12, 0x5410, R11 ;  /* 0x000054100c047816 */ /* 0x000fe2000000000b */
[----:B------:R-:W3:Y:S01]  /*1a070*/  LDL R10, [R1+0x364] ;  /* 0x00036400010a7983 */ /* 0x000ee20000100800 */
[----:B------:R-:W-:-:S03]  /*1a080*/  PRMT R7, R7, 0x5410, R0 ;  /* 0x0000541007077816 */ /* 0x000fc60000000000 */
[----:B------:R-:W3:Y:S04]  /*1a090*/  LDL R12, [R1+0x3a4] ;  /* 0x0003a400010c7983 */ /* 0x000ee80000100800 */
[----:B------:R-:W3:Y:S04]  /*1a0a0*/  LDL R11, [R1+0x360] ;  /* 0x00036000010b7983 */ /* 0x000ee80000100800 */
[----:B------:R-:W3:Y:S01]  /*1a0b0*/  LDL R0, [R1+0x324] ;  /* 0x0003240001007983 */ /* 0x000ee20000100800 */
[----:B----4-:R-:W-:-:S03]  /*1a0c0*/  @!P0 IMAD.MOV.U32 R9, RZ, RZ, R15 ;  /* 0x000000ffff098224 */ /* 0x010fc600078e000f */
[----:B------:R-:W4:Y:S01]  /*1a0d0*/  LDL R15, [R1+0x3e0] ;  /* 0x0003e000010f7983 */ /* 0x000f220000100800 */
[----:B--2---:R-:W-:-:S03]  /*1a0e0*/  @!P0 IMAD.MOV.U32 R8, RZ, RZ, R14 ;  /* 0x000000ffff088224 */ /* 0x004fc600078e000e */
[----:B------:R-:W2:Y:S04]  /*1a0f0*/  LDL R14, [R1+0x3e4] ;  /* 0x0003e400010e7983 */ /* 0x000ea80000100800 */
[----:B---3--:R0:W-:Y:S02]  /*1a100*/  STS.128 [R20+UR58], R4 ;  /* 0x0000000414007988 */ /* 0x0081e40008000c3a */
[----:B0-----:R-:W-:Y:S01]  /*1a110*/  @!P0 IMAD.MOV.U32 R4, RZ, RZ, R13 ;  /* 0x000000ffff048224 */ /* 0x001fe200078e000d */
[----:B------:R-:W-:Y:S01]  /*1a120*/  PRMT R142, RZ, 0x7610, R142 ;  /* 0x00007610ff8e7816 */ /* 0x000fe2000000008e */
[----:B------:R-:W3:Y:S01]  /*1a130*/  LDL R13, [R1+0x3a0] ;  /* 0x0003a000010d7983 */ /* 0x000ee20000100800 */
[----:B------:R-:W-:Y:S01]  /*1a140*/  @!P0 IMAD.MOV.U32 R5, RZ, RZ, R21 ;  /* 0x000000ffff058224 */ /* 0x000fe200078e0015 */
[----:B------:R-:W-:-:S02]  /*1a150*/  PRMT R143, RZ, 0x7610, R143 ;  /* 0x00007610ff8f7816 */ /* 0x000fc4000000008f */
[----:B------:R-:W-:Y:S01]  /*1a160*/  PRMT R144, RZ, 0x7610, R144 ;  /* 0x00007610ff907816 */ /* 0x000fe20000000090 */
[----:B------:R-:W3:Y:S04]  /*1a170*/  LDL R7, [R1+0x2a0] ;  /* 0x0002a00001077983 */ /* 0x000ee80000100800 */
[----:B------:R0:W3:Y:S01]  /*1a180*/  @!P0 LDG.E.U8 R142, desc[UR56][R4.64] ;  /* 0x00000038048e8981 */ /* 0x0000e2000c1e1100 */
[----:B------:R-:W-:Y:S02]  /*1a190*/  PRMT R141, RZ, 0x7610, R141 ;  /* 0x00007610ff8d7816 */ /* 0x000fe4000000008d */
[----:B------:R-:W-:Y:S01]  /*1a1a0*/  PRMT R215, RZ, 0x7610, R215 ;  /* 0x00007610ffd77816 */ /* 0x000fe200000000d7 */
[----:B------:R-:W3:Y:S04]  /*1a1b0*/  LDL R6, [R1+0x2a4] ;  /* 0x0002a40001067983 */ /* 0x000ee80000100800 */
[----:B------:R-:W3:Y:S01]  /*1a1c0*/  @!P0 LDG.E.U8 R141, desc[UR56][R8.64] ;  /* 0x00000038088d8981 */ /* 0x000ee2000c1e1100 */
[----:B0-----:R-:W-:-:S02]  /*1a1d0*/  @!P0 IMAD.MOV.U32 R4, RZ, RZ, R16 ;  /* 0x000000ffff048224 */ /* 0x001fc400078e0010 */
[----:B------:R-:W-:-:S05]  /*1a1e0*/  @!P0 IMAD.MOV.U32 R5, RZ, RZ, R18 ;  /* 0x000000ffff058224 */ /* 0x000fca00078e0012 */
[----:B------:R4:W3:Y:S04]  /*1a1f0*/  @!P0 LDG.E.U8 R143, desc[UR56][R4.64] ;  /* 0x00000038048f8981 */ /* 0x0008e8000c1e1100 */
[----:B------:R-:W3:Y:S04]  /*1a200*/  LDL R9, [R1+0x2e0] ;  /* 0x0002e00001097983 */ /* 0x000ee80000100800 */
[----:B------:R-:W3:Y:S01]  /*1a210*/  LDL R8, [R1+0x2e4] ;  /* 0x0002e40001087983 */ /* 0x000ee20000100800 */
[----:B------:R-:W-:Y:S01]  /*1a220*/  PRMT R145, RZ, 0x7610, R145 ;  /* 0x00007610ff917816 */ /* 0x000fe20000000091 */
[----:B----4-:R-:W-:-:S02]  /*1a230*/  @!P0 IMAD.MOV.U32 R5, RZ, RZ, R15 ;  /* 0x000000ffff058224 */ /* 0x010fc400078e000f */
[----:B------:R-:W4:Y:S01]  /*1a240*/  LDL R15, [R1+0x220] ;  /* 0x00022000010f7983 */ /* 0x000f220000100800 */
[----:B--2---:R-:W-:-:S03]  /*1a250*/  @!P0 IMAD.MOV.U32 R4, RZ, RZ, R14 ;  /* 0x000000ffff048224 */ /* 0x004fc600078e000e */
[----:B------:R-:W2:Y:S04]  /*1a260*/  LDL R14, [R1+0x224] ;  /* 0x00022400010e7983 */ /* 0x000ea80000100800 */
[----:B------:R0:W4:Y:S02]  /*1a270*/  @!P0 LDG.E.U8 R144, desc[UR56][R4.64] ;  /* 0x0000003804908981 */ /* 0x000124000c1e1100 */
[----:B0-----:R-:W-:Y:S02]  /*1a280*/  @!P0 IMAD.MOV.U32 R4, RZ, RZ, R12 ;  /* 0x000000ffff048224 */ /* 0x001fe400078e000c */
[----:B------:R-:W4:Y:S01]  /*1a290*/  LDL R12, [R1+0x8fc] ;  /* 0x0008fc00010c7983 */ /* 0x000f220000100800 */
[----:B---3--:R-:W-:-:S03]  /*1a2a0*/  @!P0 IMAD.MOV.U32 R5, RZ, RZ, R13 ;  /* 0x000000ffff058224 */ /* 0x008fc600078e000d */
[----:B------:R-:W3:Y:S04]  /*1a2b0*/  LDL R13, [R1+0x8e0] ;  /* 0x0008e000010d7983 */ /* 0x000ee80000100800 */
[----:B------:R0:W3:Y:S02]  /*1a2c0*/  @!P0 LDG.E.U8 R215, desc[UR56][R4.64] ;  /* 0x0000003804d78981 */ /* 0x0000e4000c1e1100 */
[----:B0-----:R-:W-:Y:S02]  /*1a2d0*/  @!P0 IMAD.MOV.U32 R4, RZ, RZ, R10 ;  /* 0x000000ffff048224 */ /* 0x001fe400078e000a */
[----:B------:R-:W-:Y:S01]  /*1a2e0*/  @!P0 IMAD.MOV.U32 R5, RZ, RZ, R11 ;  /* 0x000000ffff058224 */ /* 0x000fe200078e000b */
[----:B------:R-:W-:Y:S01]  /*1a2f0*/  PRMT R146, RZ, 0x7610, R146 ;  /* 0x00007610ff927816 */ /* 0x000fe20000000092 */
[----:B------:R-:W3:Y:S04]  /*1a300*/  LDL R11, [R1+0x598] ;  /* 0x00059800010b7983 */ /* 0x000ee80000100800 */
[----:B------:R0:W3:Y:S04]  /*1a310*/  @!P0 LDG.E.U8 R145, desc[UR56][R4.64] ;  /* 0x0000003804918981 */ /* 0x0000e8000c1e1100 */
[----:B------:R-:W3:Y:S01]  /*1a320*/  LDL R10, [R1+0x59c] ;  /* 0x00059c00010a7983 */ /* 0x000ee20000100800 */
[----:B0-----:R-:W-:-:S02]  /*1a330*/  @!P0 IMAD.MOV.U32 R4, RZ, RZ, R0 ;  /* 0x000000ffff048224 */ /* 0x001fc400078e0000 */
[----:B------:R-:W-:Y:S01]  /*1a340*/  @!P0 IMAD.MOV.U32 R5, RZ, RZ, R3 ;  /* 0x000000ffff058224 */ /* 0x000fe200078e0003 */
[----:B------:R-:W2:Y:S04]  /*1a350*/  LDL R0, [R1+0x264] ;  /* 0x0002640001007983 */ /* 0x000ea80000100800 */
[----:B------:R-:W4:Y:S01]  /*1a360*/  LDL R3, [R1+0x260] ;  /* 0x0002600001037983 */ /* 0x000f220000100800 */
[----:B------:R-:W-:-:S03]  /*1a370*/  PRMT R147, RZ, 0x7610, R147 ;  /* 0x00007610ff937816 */ /* 0x000fc60000000093 */
[----:B------:R0:W3:Y:S01]  /*1a380*/  @!P0 LDG.E.U8 R146, desc[UR56][R4.64] ;  /* 0x0000003804928981 */ /* 0x0000e2000c1e1100 */
[----:B------:R-:W-:Y:S01]  /*1a390*/  PRMT R148, RZ, 0x7610, R148 ;  /* 0x00007610ff947816 */ /* 0x000fe20000000094 */
[----:B0-----:R-:W-:Y:S02]  /*1a3a0*/  @!P0 IMAD.MOV.U32 R4, RZ, RZ, R8 ;  /* 0x000000ffff048224 */ /* 0x001fe400078e0008 */
[----:B------:R-:W-:Y:S01]  /*1a3b0*/  @!P0 IMAD.MOV.U32 R5, RZ, RZ, R9 ;  /* 0x000000ffff058224 */ /* 0x000fe200078e0009 */
[----:B------:R-:W3:Y:S04]  /*1a3c0*/  LDL R8, [R1+0x55c] ;  /* 0x00055c0001087983 */ /* 0x000ee80000100800 */
[----:B------:R-:W3:Y:S04]  /*1a3d0*/  LDL R9, [R1+0x558] ;  /* 0x0005580001097983 */ /* 0x000ee80000100800 */
[----:B------:R0:W3:Y:S02]  /*1a3e0*/  @!P0 LDG.E.U8 R147, desc[UR56][R4.64] ;  /* 0x0000003804938981 */ /* 0x0000e4000c1e1100 */
[----:B0-----:R-:W-:-:S02]  /*1a3f0*/  @!P0 IMAD.MOV.U32 R4, RZ, RZ, R6 ;  /* 0x000000ffff048224 */ /* 0x001fc400078e0006 */
[----:B------:R-:W-:Y:S01]  /*1a400*/  @!P0 IMAD.MOV.U32 R5, RZ, RZ, R7 ;  /* 0x000000ffff058224 */ /* 0x000fe200078e0007 */
[----:B------:R-:W3:Y:S04]  /*1a410*/  LDL R6, [R1+0x51c] ;  /* 0x00051c0001067983 */ /* 0x000ee80000100800 */
[----:B------:R-:W3:Y:S04]  /*1a420*/  LDL R7, [R1+0x518] ;  /* 0x0005180001077983 */ /* 0x000ee80000100800 */
[----:B------:R2:W3:Y:S02]  /*1a430*/  @!P0 LDG.E.U8 R148, desc[UR56][R4.64] ;  /* 0x0000003804948981 */ /* 0x0004e4000c1e1100 */
[----:B--2---:R-:W-:-:S02]  /*1a440*/  @!P0 IMAD.MOV.U32 R4, RZ, RZ, R0 ;  /* 0x000000ffff048224 */ /* 0x004fc400078e0000 */
[----:B------:R-:W2:Y:S01]  /*1a450*/  LDL R0, [R1+0x4dc] ;  /* 0x0004dc0001007983 */ /* 0x000ea20000100800 */
[----:B----4-:R-:W-:-:S03]  /*1a460*/  @!P0 IMAD.MOV.U32 R5, RZ, RZ, R3 ;  /* 0x000000ffff058224 */ /* 0x010fc600078e0003 */
[----:B------:R-:W4:Y:S01]  /*1a470*/  LDL R3, [R1+0x4d8] ;  /* 0x0004d80001037983 */ /* 0x000f220000100800 */
[----:B------:R-:W-:Y:S02]  /*1a480*/  PRMT R214, RZ, 0x7610, R214 ;  /* 0x00007610ffd67816 */ /* 0x000fe400000000d6 */
[----:B------:R-:W-:-:S04]  /*1a490*/  PRMT R213, RZ, 0x7610, R213 ;  /* 0x00007610ffd57816 */ /* 0x000fc800000000d5 */
[----:B------:R0:W4:Y:S01]  /*1a4a0*/  @!P0 LDG.E.U8 R214, desc[UR56][R4.64] ;  /* 0x0000003804d68981 */ /* 0x000122000c1e1100 */
[----:B------:R-:W-:Y:S01]  /*1a4b0*/  PRMT R212, RZ, 0x7610, R212 ;  /* 0x00007610ffd47816 */ /* 0x000fe200000000d4 */
[----:B0-----:R-:W-:Y:S02]  /*1a4c0*/  @!P0 IMAD.MOV.U32 R4, RZ, RZ, R14 ;  /* 0x000000ffff048224 */ /* 0x001fe400078e000e */
[----:B------:R-:W-:-:S05]  /*1a4d0*/  @!P0 IMAD.MOV.U32 R5, RZ, RZ, R15 ;  /* 0x000000ffff058224 */ /* 0x000fca00078e000f */
[----:B------:R0:W4:Y:S01]  /*1a4e0*/  @!P0 LDG.E.U8 R213, desc[UR56][R4.64] ;  /* 0x0000003804d58981 */ /* 0x000122000c1e1100 */
[----:B------:R-:W-:Y:S01]  /*1a4f0*/  PRMT R211, RZ, 0x7610, R211 ;  /* 0x00007610ffd37816 */ /* 0x000fe200000000d3 */
[----:B0-----:R-:W-:Y:S02]  /*1a500*/  @!P0 IMAD.MOV.U32 R4, RZ, RZ, R12 ;  /* 0x000000ffff048224 */ /* 0x001fe400078e000c */
[----:B---3--:R-:W-:-:S05]  /*1a510*/  @!P0 IMAD.MOV.U32 R5, RZ, RZ, R13 ;  /* 0x000000ffff058224 */ /* 0x008fca00078e000d */
[----:B------:R0:W3:Y:S01]  /*1a520*/  @!P0 LDG.E.U8 R212, desc[UR56][R4.64] ;  /* 0x0000003804d48981 */ /* 0x0000e2000c1e1100 */
[----:B------:R-:W-:Y:S01]  /*1a530*/  PRMT R210, RZ, 0x7610, R210 ;  /* 0x00007610ffd27816 */ /* 0x000fe200000000d2 */
[----:B0-----:R-:W-:Y:S02]  /*1a540*/  @!P0 IMAD.MOV.U32 R4, RZ, RZ, R10 ;  /* 0x000000ffff048224 */ /* 0x001fe400078e000a */
[----:B------:R-:W-:-:S05]  /*1a550*/  @!P0 IMAD.MOV.U32 R5, RZ, RZ, R11 ;  /* 0x000000ffff058224 */ /* 0x000fca00078e000b */
        /* <DEDUP_REMOVED lines=8> */
[----:B------:R2:W3:Y:S02]  /*1a5e0*/  @!P0 LDG.E.U8 R209, desc[UR56][R4.64] ;  /* 0x0000003804d18981 */ /* 0x0004e4000c1e1100 */
[----:B--2---:R-:W-:Y:S02]  /*1a5f0*/  @!P0 IMAD.MOV.U32 R4, RZ, RZ, R0 ;  /* 0x000000ffff048224 */ /* 0x004fe400078e0000 */
[----:B----4-:R-:W-:Y:S01]  /*1a600*/  @!P0 IMAD.MOV.U32 R5, RZ, RZ, R3 ;  /* 0x000000ffff058224 */ /* 0x010fe200078e0003 */
[----:B------:R-:W-:-:S04]  /*1a610*/  LOP3.LUT R3, R194, 0xffff, RZ, 0xc0, !PT ;  /* 0x0000ffffc2037812 */ /* 0x000fc800078ec0ff */
[----:B------:R0:W2:Y:S01]  /*1a620*/  @!P0 LDG.E.U8 R208, desc[UR56][R4.64] ;  /* 0x0000003804d08981 */ /* 0x0000a2000c1e1100 */
[----:B------:R-:W-:Y:S02]  /*1a630*/  LOP3.LUT R0, R195, 0xffff, RZ, 0xc0, !PT ;  /* 0x0000ffffc3007812 */ /* 0x000fe400078ec0ff */
[----:B0-----:R-:W-:Y:S02]  /*1a640*/  LOP3.LUT R5, R192, 0xffff, RZ, 0xc0, !PT ;  /* 0x0000ffffc0057812 */ /* 0x001fe400078ec0ff */
[----:B------:R-:W-:Y:S01]  /*1a650*/  LOP3.LUT R4, R193, 0xffff, RZ, 0xc0, !PT ;  /* 0x0000ffffc1047812 */ /* 0x000fe200078ec0ff */
[----:B------:R-:W4:Y:S01]  /*1a660*/  LDL.LU R192, [R1+0x1308] ;  /* 0x0013080001c07983 */ /* 0x000f220000300800 */
[----:B------:R-:W-:Y:S02]  /*1a670*/  PRMT R11, R3, 0x3340, R0 ;  /* 0x00003340030b7816 */ /* 0x000fe40000000000 */
[----:B------:R-:W-:Y:S01]  /*1a680*/  PRMT R12, R5, 0x3340, R4 ;  /* 0x00003340050c7816 */ /* 0x000fe20000000004 */
[----:B------:R-:W3:Y:S01]  /*1a690*/  LDL.LU R193, [R1+0x1304] ;  /* 0x0013040001c17983 */ /* 0x000ee20000300800 */
[----:B------:R-:W-:-:S02]  /*1a6a0*/  LOP3.LUT R5, R196, 0xffff, RZ, 0xc0, !PT ;  /* 0x0000ffffc4057812 */ /* 0x000fc400078ec0ff */
[----:B------:R-:W-:Y:S01]  /*1a6b0*/  LOP3.LUT R4, R197, 0xffff, RZ, 0xc0, !PT ;  /* 0x0000ffffc5047812 */ /* 0x000fe200078ec0ff */
[----:B------:R-:W2:Y:S01]  /*1a6c0*/  LDL.LU R194, [R1+0x1300] ;  /* 0x0013000001c27983 */ /* 0x000ea20000300800 */
[----:B------:R-:W-:Y:S02]  /*1a6d0*/  LOP3.LUT R3, R198, 0xffff, RZ, 0xc0, !PT ;  /* 0x0000ffffc6037812 */ /* 0x000fe400078ec0ff */
[----:B------:R-:W-:Y:S01]  /*1a6e0*/  LOP3.LUT R0, R199, 0xffff, RZ, 0xc0, !PT ;  /* 0x0000ffffc7007812 */ /* 0x000fe200078ec0ff */
[----:B------:R-:W4:Y:S01]  /*1a6f0*/  LDL.LU R195, [R1+0x12fc] ;  /* 0x0012fc0001c37983 */ /* 0x000f220000300800 */
[----:B------:R-:W-:-:S03]  /*1a700*/  PRMT R10, R5, 0x3340, R4 ;  /* 0x00003340050a7816 */ /* 0x000fc60000000004 */
[----:B------:R-:W3:Y:S01]  /*1a710*/  LDL.LU R196, [R1+0x12f8] ;  /* 0x0012f80001c47983 */ /* 0x000ee20000300800 */
[----:B------:R-:W-:-:S03]  /*1a720*/  LOP3.LUT R5, R200, 0xffff, RZ, 0xc0, !PT ;  /* 0x0000ffffc8057812 */ /* 0x000fc600078ec0ff */
[----:B------:R-:W2:Y:S01]  /*1a730*/  LDL.LU R197, [R1+0x12f4] ;  /* 0x0012f40001c57983 */ /* 0x000ea20000300800 */
[----:B------:R-:W-:-:S03]  /*1a740*/  PRMT R9, R3, 0x3340, R0 ;  /* 0x0000334003097816 */ /* 0x000fc60000000000 */
[----:B------:R-:W4:Y:S01]  /*1a750*/  LDL.LU R198, [R1+0x12f0] ;  /* 0x0012f00001c67983 */ /* 0x000f220000300800 */
[----:B------:R-:W-:-:S03]  /*1a760*/  LOP3.LUT R4, R201, 0xffff, RZ, 0xc0, !PT ;  /* 0x0000ffffc9047812 */ /* 0x000fc600078ec0ff */
[----:B------:R-:W3:Y:S01]  /*1a770*/  LDL.LU R199, [R1+0x12ec] ;  /* 0x0012ec0001c77983 */ /* 0x000ee20000300800 */
[----:B------:R-:W-:-:S03]  /*1a780*/  LOP3.LUT R3, R202, 0xffff, RZ, 0xc0, !PT ;  /* 0x0000ffffca037812 */ /* 0x000fc600078ec0ff */
[----:B------:R-:W2:Y:S01]  /*1a790*/  LDL.LU R200, [R1+0x12e8] ;  /* 0x0012e80001c87983 */ /* 0x000ea20000300800 */
[----:B------:R-:W-:-:S03]  /*1a7a0*/  LOP3.LUT R0, R203, 0xffff, RZ, 0xc0, !PT ;  /* 0x0000ffffcb007812 */ /* 0x000fc600078ec0ff */
[----:B------:R-:W4:Y:S04]  /*1a7b0*/  LDL.LU R201, [R1+0x12e4] ;  /* 0x0012e40001c97983 */ /* 0x000f280000300800 */
[----:B------:R-:W3:Y:S04]  /*1a7c0*/  LDL.LU R202, [R1+0x12e0] ;  /* 0x0012e00001ca7983 */ /* 0x000ee80000300800 */
[----:B------:R-:W2:Y:S04]  /*1a7d0*/  LDL R14, [R1+0x49c] ;  /* 0x00049c00010e7983 */ /* 0x000ea80000100800 */
[----:B------:R-:W4:Y:S01]  /*1a7e0*/  LDL.LU R203, [R1+0x12dc] ;  /* 0x0012dc0001cb7983 */ /* 0x000f220000300800 */
[----:B------:R-:W-:-:S03]  /*1a7f0*/  PRMT R8, R5, 0x3340, R4 ;  /* 0x0000334005087816 */ /* 0x000fc60000000004 */
[----:B------:R-:W3:Y:S01]  /*1a800*/  LDL R15, [R1+0x498] ;  /* 0x00049800010f7983 */ /* 0x000ee20000100800 */
[----:B------:R-:W-:-:S03]  /*1a810*/  LOP3.LUT R5, R204, 0xffff, RZ, 0xc0, !PT ;  /* 0x0000ffffcc057812 */ /* 0x000fc600078ec0ff */
[----:B------:R-:W4:Y:S04]  /*1a820*/  LDL.LU R204, [R1+0x12d8] ;  /* 0x0012d80001cc7983 */ /* 0x000f280000300800 */
[----:B------:R-:W4:Y:S01]  /*1a830*/  LDL R13, [R1+0x45c] ;  /* 0x00045c00010d7983 */ /* 0x000f220000100800 */
[----:B------:R-:W-:Y:S02]  /*1a840*/  LOP3.LUT R4, R207, 0xffff, RZ, 0xc0, !PT ;  /* 0x0000ffffcf047812 */ /* 0x000fe400078ec0ff */
[----:B------:R-:W-:Y:S01]  /*1a850*/  PRMT R6, R3, 0x3340, R0 ;  /* 0x0000334003067816 */ /* 0x000fe20000000000 */
[----:B------:R-:W4:Y:S01]  /*1a860*/  LDL.LU R207, [R1+0x12d4] ;  /* 0x0012d40001cf7983 */ /* 0x000f220000300800 */
[----:B------:R-:W-:-:S03]  /*1a870*/  LOP3.LUT R3, R205, 0xffff, RZ, 0xc0, !PT ;  /* 0x0000ffffcd037812 */ /* 0x000fc600078ec0ff */
[----:B------:R-:W4:Y:S01]  /*1a880*/  LDL R18, [R1+0x458] ;  /* 0x0004580001127983 */ /* 0x000f220000100800 */
[----:B------:R-:W-:-:S03]  /*1a890*/  LOP3.LUT R0, R206, 0xffff, RZ, 0xc0, !PT ;  /* 0x0000ffffce007812 */ /* 0x000fc600078ec0ff */
[----:B------:R-:W4:Y:S04]  /*1a8a0*/  LDL R16, [R1+0x41c] ;  /* 0x00041c0001107983 */ /* 0x000f280000100800 */
[----:B------:R-:W4:Y:S04]  /*1a8b0*/  LDL.LU R205, [R1+0x12d0] ;  /* 0x0012d00001cd7983 */ /* 0x000f280000300800 */
[----:B------:R-:W4:Y:S04]  /*1a8c0*/  LDL R17, [R1+0x418] ;  /* 0x0004180001117983 */ /* 0x000f280000100800 */
[----:B------:R-:W4:Y:S01]  /*1a8d0*/  LDL.LU R206, [R1+0x12cc] ;  /* 0x0012cc0001ce7983 */ /* 0x000f220000300800 */
[----:B------:R-:W-:-:S02]  /*1a8e0*/  PRMT R7, R5, 0x3340, R4 ;  /* 0x0000334005077816 */ /* 0x000fc40000000004 */
        /* <DEDUP_REMOVED lines=13> */
[----:B--2---:R-:W-:-:S03]  /*1a9c0*/  @!P0 IMAD.MOV.U32 R8, RZ, RZ, R14 ;  /* 0x000000ffff088224 */ /* 0x004fc600078e000e */
[----:B------:R-:W2:Y:S01]  /*1a9d0*/  LDL R14, [R1+0x3dc] ;  /* 0x0003dc00010e7983 */ /* 0x000ea20000100800 */
[----:B---3--:R-:W-:-:S03]  /*1a9e0*/  @!P0 IMAD.MOV.U32 R9, RZ, RZ, R15 ;  /* 0x000000ffff098224 */ /* 0x008fc600078e000f */
[----:B------:R-:W3:Y:S01]  /*1a9f0*/  LDL R15, [R1+0x3d8] ;  /* 0x0003d800010f7983 */ /* 0x000ee20000100800 */
[----:B----4-:R-:W-:-:S03]  /*1aa00*/  @!P0 IMAD.MOV.U32 R4, RZ, RZ, R13 ;  /* 0x000000ffff048224 */ /* 0x010fc600078e000d */
[----:B------:R-:W4:Y:S01]  /*1aa10*/  LDL R13, [R1+0x398] ;  /* 0x00039800010d7983 */ /* 0x000f220000100800 */
[----:B------:R-:W-:Y:S01]  /*1aa20*/  @!P0 IMAD.MOV.U32 R5, RZ, RZ, R18 ;  /* 0x000000ffff058224 */ /* 0x000fe200078e0012 */
[----:B------:R-:W-:Y:S02]  /*1aa30*/  PRMT R204, RZ, 0x7610, R204 ;  /* 0x00007610ffcc7816 */ /* 0x000fe400000000cc */
[----:B------:R-:W-:Y:S02]  /*1aa40*/  PRMT R205, RZ, 0x7610, R205 ;  /* 0x00007610ffcd7816 */ /* 0x000fe400000000cd */
[----:B------:R-:W-:-:S06]  /*1aa50*/  PRMT R206, RZ, 0x7610, R206 ;  /* 0x00007610ffce7816 */ /* 0x000fcc00000000ce */
[----:B------:R0:W4:Y:S01]  /*1aa60*/  @!P0 LDG.E.U8 R206, desc[UR56][R4.64] ;  /* 0x0000003804ce8981 */ /* 0x000122000c1e1100 */
        /* <DEDUP_REMOVED lines=9> */
[----:B--2---:R-:W-:-:S02]  /*1ab00*/  @!P0 IMAD.MOV.U32 R4, RZ, RZ, R14 ;  /* 0x000000ffff048224 */ /* 0x004fc400078e000e */
[----:B------:R-:W2:Y:S01]  /*1ab10*/  LDL R14, [R1+0x21c] ;  /* 0x00021c00010e7983 */ /* 0x000ea20000100800 */
[----:B---3--:R-:W-:-:S03]  /*1ab20*/  @!P0 IMAD.MOV.U32 R5, RZ, RZ, R15 ;  /* 0x000000ffff058224 */ /* 0x008fc600078e000f */
[----:B------:R-:W3:Y:S04]  /*1ab30*/  LDL R15, [R1+0x218] ;  /* 0x00021800010f7983 */ /* 0x000ee80000100800 */
[----:B------:R0:W3:Y:S02]  /*1ab40*/  @!P0 LDG.E.U8 R204, desc[UR56][R4.64] ;  /* 0x0000003804cc8981 */ /* 0x0000e4000c1e1100 */
        /* <DEDUP_REMOVED lines=13> */
[----:B------:R-:W2:Y:S04]  /*1ac20*/  LDL R0, [R1+0x25c] ;  /* 0x00025c0001007983 */ /* 0x000ea80000100800 */
[----:B------:R-:W3:Y:S01]  /*1ac30*/  LDL R3, [R1+0x258] ;  /* 0x0002580001037983 */ /* 0x000ee20000100800 */
        /* <DEDUP_REMOVED lines=13> */
[----:B--2---:R-:W-:-:S02]  /*1ad10*/  @!P0 IMAD.MOV.U32 R4, RZ, RZ, R0 ;  /* 0x000000ffff048224 */ /* 0x004fc400078e0000 */
[----:B------:R-:W2:Y:S01]  /*1ad20*/  LDL R0, [R1+0x4d4] ;  /* 0x0004d40001007983 */ /* 0x000ea20000100800 */
[----:B---3--:R-:W-:-:S03]  /*1ad30*/  @!P0 IMAD.MOV.U32 R5, RZ, RZ, R3 ;  /* 0x000000ffff058224 */ /* 0x008fc600078e0003 */
[----:B------:R-:W3:Y:S01]  /*1ad40*/  LDL R3, [R1+0x4d0] ;  /* 0x0004d00001037983 */ /* 0x000ee20000100800 */
[----:B------:R-:W-:Y:S02]  /*1ad50*/  PRMT R198, RZ, 0x7610, R198 ;  /* 0x00007610ffc67816 */ /* 0x000fe400000000c6 */
[----:B------:R-:W-:-:S04]  /*1ad60*/  PRMT R197, RZ, 0x7610, R197 ;  /* 0x00007610ffc57816 */ /* 0x000fc800000000c5 */
[----:B------:R0:W3:Y:S01]  /*1ad70*/  @!P0 LDG.E.U8 R198, desc[UR56][R4.64] ;  /* 0x0000003804c68981 */ /* 0x0000e2000c1e1100 */
[----:B------:R-:W-:Y:S01]  /*1ad80*/  PRMT R196, RZ, 0x7610, R196 ;  /* 0x00007610ffc47816 */ /* 0x000fe200000000c4 */
[----:B0-----:R-:W-:Y:S02]  /*1ad90*/  @!P0 IMAD.MOV.U32 R4, RZ, RZ, R14 ;  /* 0x000000ffff048224 */ /* 0x001fe400078e000e */
[----:B------:R-:W-:-:S05]  /*1ada0*/  @!P0 IMAD.MOV.U32 R5, RZ, RZ, R15 ;  /* 0x000000ffff058224 */ /* 0x000fca00078e000f */
[----:B------:R4:W3:Y:S01]  /*1adb0*/  @!P0 LDG.E.U8 R197, desc[UR56][R4.64] ;  /* 0x0000003804c58981 */ /* 0x0008e2000c1e1100 */
        /* <DEDUP_REMOVED lines=16> */
[----:B--2---:R-:W-:Y:S02]  /*1aec0*/  @!P0 IMAD.MOV.U32 R4, RZ, RZ, R0 ;  /* 0x000000ffff048224 */ /* 0x004fe400078e0000 */
[----:B---3--:R-:W-:Y:S01]  /*1aed0*/  @!P0 IMAD.MOV.U32 R5, RZ, RZ, R3 ;  /* 0x000000ffff058224 */ /* 0x008fe200078e0003 */
[----:B------:R-:W-:-:S04]  /*1aee0*/  LOP3.LUT R3, R179, 0xffff, RZ, 0xc0, !PT ;  /* 0x0000ffffb3037812 */ /* 0x000fc800078ec0ff */
[----:B------:R0:W2:Y:S01]  /*1aef0*/  @!P0 LDG.E.U8 R192, desc[UR56][R4.64] ;  /* 0x0000003804c08981 */ /* 0x0000a2000c1e1100 */
[----:B------:R-:W-:Y:S02]  /*1af00*/  LOP3.LUT R0, R180, 0xffff, RZ, 0xc0, !PT ;  /* 0x0000ffffb4007812 */ /* 0x000fe400078ec0ff */
[----:B0-----:R-:W-:Y:S02]  /*1af10*/  LOP3.LUT R5, R177, 0xffff, RZ, 0xc0, !PT ;  /* 0x0000ffffb1057812 */ /* 0x001fe400078ec0ff */
[----:B------:R-:W-:Y:S01]  /*1af20*/  LOP3.LUT R4, R178, 0xffff, RZ, 0xc0, !PT ;  /* 0x0000ffffb2047812 */ /* 0x000fe200078ec0ff */
[----:B------:R-:W3:Y:S03]  /*1af30*/  LDL.LU R177, [R1+0x12c8] ;  /* 0x0012c80001b17983 */ /* 0x000ee60000300800 */
[----:B------:R-:W-:Y:S01]  /*1af40*/  PRMT R12, R5, 0x3340, R4 ;  /* 0x00003340050c7816 */ /* 0x000fe20000000004 */
[----:B------:R-:W4:Y:S01]  /*1af50*/  LDL.LU R178, [R1+0x12c4] ;  /* 0x0012c40001b27983 */ /* 0x000f220000300800 */
[----:B------:R-:W-:-:S02]  /*1af60*/  LOP3.LUT R5, R181, 0xffff, RZ, 0xc0, !PT ;  /* 0x0000ffffb5057812 */ /* 0x000fc400078ec0ff */
[----:B------:R-:W-:Y:S01]  /*1af70*/  LOP3.LUT R4, R182, 0xffff, RZ, 0xc0, !PT ;  /* 0x0000ffffb6047812 */ /* 0x000fe200078ec0ff */
[----:B------:R-:W2:Y:S01]  /*1af80*/  LDL.LU R179, [R1+0x12c0] ;  /* 0x0012c00001b37983 */ /* 0x000ea20000300800 */
[----:B------:R-:W-:-:S03]  /*1af90*/  PRMT R11, R3, 0x3340, R0 ;  /* 0x00003340030b7816 */ /* 0x000fc60000000000 */
        /* <DEDUP_REMOVED lines=9> */
[----:B------:R-:W4:Y:S01]  /*1b030*/  LDL.LU R184, [R1+0x12ac] ;  /* 0x0012ac0001b87983 */ /* 0x000f220000300800 */
[----:B------:R-:W-:-:S03]  /*1b040*/  PRMT R9, R3, 0x3340, R0 ;  /* 0x0000334003097816 */ /* 0x000fc60000000000 */
[----:B------:R-:W2:Y:S01]  /*1b050*/  LDL.LU R185, [R1+0x12a8] ;  /* 0x0012a80001b97983 */ /* 0x000ea20000300800 */
[----:B------:R-:W-:-:S03]  /*1b060*/  LOP3.LUT R3, R187, 0xffff, RZ, 0xc0, !PT ;  /* 0x0000ffffbb037812 */ /* 0x000fc600078ec0ff */
[----:B------:R-:W3:Y:S04]  /*1b070*/  LDL.LU R186, [R1+0x12a4] ;  /* 0x0012a40001ba7983 */ /* 0x000ee80000300800 */
[----:B------:R-:W4:Y:S04]  /*1b080*/  LDL R14, [R1+0x494] ;  /* 0x00049400010e7983 */ /* 0x000f280000100800 */
[----:B------:R-:W2:Y:S04]  /*1b090*/  LDL.LU R187, [R1+0x12a0] ;  /* 0x0012a00001bb7983 */ /* 0x000ea80000300800 */
[----:B------:R-:W3:Y:S01]  /*1b0a0*/  LDL R15, [R1+0x490] ;  /* 0x00049000010f7983 */ /* 0x000ee20000100800 */
[----:B------:R-:W-:-:S03]  /*1b0b0*/  LOP3.LUT R0, R2, 0xffff, RZ, 0xc0, !PT ;  /* 0x0000ffff02007812 */ /* 0x000fc600078ec0ff */
[----:B------:R-:W2:Y:S04]  /*1b0c0*/  LDL R2, [R1+0xdf0] ;  /* 0x000df00001027983 */ /* 0x000ea80000100800 */
[----:B------:R-:W2:Y:S01]  /*1b0d0*/  LDL R13, [R1+0x454] ;  /* 0x00045400010d7983 */ /* 0x000ea20000100800 */
[----:B------:R-:W-:Y:S02]  /*1b0e0*/  PRMT R8, R5, 0x3340, R4 ;  /* 0x0000334005087816 */ /* 0x000fe40000000004 */
[----:B------:R-:W-:Y:S02]  /*1b0f0*/  LOP3.LUT R5, R191, 0xffff, RZ, 0xc0, !PT ;  /* 0x0000ffffbf057812 */ /* 0x000fe400078ec0ff */
[----:B------:R-:W2:Y:S01]  /*1b100*/  LDL.LU R191, [R1+0x129c] ;  /* 0x00129c0001bf7983 */ /* 0x000ea20000300800 */
[----:B------:R-:W-:-:S02]  /*1b110*/  LOP3.LUT R4, R188, 0xffff, RZ, 0xc0, !PT ;  /* 0x0000ffffbc047812 */ /* 0x000fc400078ec0ff */
[----:B------:R-:W-:Y:S01]  /*1b120*/  PRMT R6, R3, 0x3340, R0 ;  /* 0x0000334003067816 */ /* 0x000fe20000000000 */
[----:B------:R-:W2:Y:S01]  /*1b130*/  LDL R18, [R1+0x450] ;  /* 0x0004500001127983 */ /* 0x000ea20000100800 */
[----:B------:R-:W-:-:S03]  /*1b140*/  LOP3.LUT R3, R189, 0xffff, RZ, 0xc0, !PT ;  /* 0x0000ffffbd037812 */ /* 0x000fc600078ec0ff */
[----:B------:R-:W2:Y:S01]  /*1b150*/  LDL R16, [R1+0x414] ;  /* 0x0004140001107983 */ /* 0x000ea20000100800 */
[----:B------:R-:W-:-:S03]  /*1b160*/  LOP3.LUT R0, R190, 0xffff, RZ, 0xc0, !PT ;  /* 0x0000ffffbe007812 */ /* 0x000fc600078ec0ff */
[----:B------:R-:W2:Y:S04]  /*1b170*/  LDL.LU R188, [R1+0x1298] ;  /* 0x0012980001bc7983 */ /* 0x000ea80000300800 */
[----:B------:R-:W2:Y:S04]  /*1b180*/  LDL R17, [R1+0x410] ;  /* 0x0004100001117983 */ /* 0x000ea80000100800 */
[----:B------:R-:W2:Y:S04]  /*1b190*/  LDL.LU R189, [R1+0x1294] ;  /* 0x0012940001bd7983 */ /* 0x000ea80000300800 */
[----:B------:R-:W2:Y:S01]  /*1b1a0*/  LDL.LU R190, [R1+0x1290] ;  /* 0x0012900001be7983 */ /* 0x000ea20000300800 */
[----:B------:R-:W-:-:S02]  /*1b1b0*/  PRMT R7, R5, 0x3340, R4 ;  /* 0x0000334005077816 */ /* 0x000fc40000000004 */
[----:B------:R-:W-:Y:S02]  /*1b1c0*/  PRMT R0, R3, 0x3340, R0 ;  /* 0x0000334003007816 */ /* 0x000fe40000000000 */
[----:B------:R-:W-:Y:S01]  /*1b1d0*/  PRMT R5, R10, 0x5410, R9 ;  /* 0x000054100a057816 */ /* 0x000fe20000000009 */
[----:B------:R-:W2:Y:S01]  /*1b1e0*/  LDL R3, [R1+0x310] ;  /* 0x0003100001037983 */ /* 0x000ea20000100800 */
[----:B------:R-:W-:Y:S02]  /*1b1f0*/  PRMT R6, R8, 0x5410, R6 ;  /* 0x0000541008067816 */ /* 0x000fe40000000006 */
[----:B------:R-:W-:Y:S01]  /*1b200*/  PRMT R4, R12, 0x5410, R11 ;  /* 0x000054100c047816 */ /* 0x000fe2000000000b */
[----:B------:R-:W2:Y:S01]  /*1b210*/  LDL R10, [R1+0x354] ;  /* 0x00035400010a7983 */ /* 0x000ea20000100800 */
[----:B------:R-:W-:-:S03]  /*1b220*/  PRMT R7, R7, 0x5410, R0 ;  /* 0x0000541007077816 */ /* 0x000fc60000000000 */
[----:B------:R-:W2:Y:S04]  /*1b230*/  LDL R12, [R1+0x394] ;  /* 0x00039400010c7983 */ /* 0x000ea80000100800 */
[----:B------:R-:W2:Y:S04]  /*1b240*/  LDL R11, [R1+0x350] ;  /* 0x00035000010b7983 */ /* 0x000ea80000100800 */
[----:B------:R-:W2:Y:S01]  /*1b250*/  LDL R0, [R1+0x314] ;  /* 0x0003140001007983 */ /* 0x000ea20000100800 */
[----:B----4-:R-:W-:-:S03]  /*1b260*/  @!P0 IMAD.MOV.U32 R8, RZ, RZ, R14 ;  /* 0x000000ffff088224 */ /* 0x010fc600078e000e */
[----:B------:R-:W4:Y:S01]  /*1b270*/  LDL R14, [R1+0x3d4] ;  /* 0x0003d400010e7983 */ /* 0x000f220000100800 */
[----:B---3--:R-:W-:-:S03]  /*1b280*/  @!P0 IMAD.MOV.U32 R9, RZ, RZ, R15 ;  /* 0x000000ffff098224 */ /* 0x008fc600078e000f */
[----:B------:R-:W3:Y:S04]  /*1b290*/  LDL R15, [R1+0x3d0] ;  /* 0x0003d000010f7983 */ /* 0x000ee80000100800 */
[----:B--2---:R0:W-:Y:S02]  /*1b2a0*/  STS.128 [R2+UR58], R4 ;  /* 0x0000000402007988 */ /* 0x0041e40008000c3a */
[----:B0-----:R-:W-:Y:S01]  /*1b2b0*/  @!P0 IMAD.MOV.U32 R4, RZ, RZ, R13 ;  /* 0x000000ffff048224 */ /* 0x001fe200078e000d */
[----:B------:R-:W-:Y:S01]  /*1b2c0*/  PRMT R191, RZ, 0x7610, R191 ;  /* 0x00007610ffbf7816 */ /* 0x000fe200000000bf */
[----:B------:R-:W2:Y:S01]  /*1b2d0*/  LDL R13, [R1+0x390] ;  /* 0x00039000010d7983 */ /* 0x000ea20000100800 */
[----:B------:R-:W-:Y:S01]  /*1b2e0*/  @!P0 IMAD.MOV.U32 R5, RZ, RZ, R18 ;  /* 0x000000ffff058224 */ /* 0x000fe200078e0012 */
[----:B------:R-:W-:-:S02]  /*1b2f0*/  PRMT R188, RZ, 0x7610, R188 ;  /* 0x00007610ffbc7816 */ /* 0x000fc400000000bc */
[----:B------:R-:W-:Y:S01]  /*1b300*/  PRMT R187, RZ, 0x7610, R187 ;  /* 0x00007610ffbb7816 */ /* 0x000fe200000000bb */
[----:B------:R-:W2:Y:S01]  /*1b310*/  @!P0 LDG.E.U8 R191, desc[UR56][R8.64] ;  /* 0x0000003808bf8981 */ /* 0x000ea2000c1e1100 */
[----:B------:R-:W-:-:S03]  /*1b320*/  PRMT R189, RZ, 0x7610, R189 ;  /* 0x00007610ffbd7816 */ /* 0x000fc600000000bd */
[----:B------:R-:W2:Y:S01]  /*1b330*/  LDL R7, [R1+0x290] ;  /* 0x0002900001077983 */ /* 0x000ea20000100800 */
[----:B------:R-:W-:-:S03]  /*1b340*/  PRMT R190, RZ, 0x7610, R190 ;  /* 0x00007610ffbe7816 */ /* 0x000fc600000000be */
[----:B------:R-:W2:Y:S04]  /*1b350*/  LDL R6, [R1+0x294] ;  /* 0x0002940001067983 */ /* 0x000ea80000100800 */
[----:B------:R-:W2:Y:S04]  /*1b360*/  LDL R9, [R1+0x2d0] ;  /* 0x0002d00001097983 */ /* 0x000ea80000100800 */
[----:B------:R0:W2:Y:S04]  /*1b370*/  @!P0 LDG.E.U8 R190, desc[UR56][R4.64] ;  /* 0x0000003804be8981 */ /* 0x0000a8000c1e1100 */
[----:B------:R-:W2:Y:S01]  /*1b380*/  LDL R8, [R1+0x2d4] ;  /* 0x0002d40001087983 */ /* 0x000ea20000100800 */
[----:B0-----:R-:W-:-:S02]  /*1b390*/  @!P0 IMAD.MOV.U32 R4, RZ, RZ, R16 ;  /* 0x000000ffff048224 */ /* 0x001fc400078e0010 */
[----:B------:R-:W-:-:S05]  /*1b3a0*/  @!P0 IMAD.MOV.U32 R5, RZ, RZ, R17 ;  /* 0x000000ffff058224 */ /* 0x000fca00078e0011 */
[----:B------:R4:W2:Y:S01]  /*1b3b0*/  @!P0 LDG.E.U8 R189, desc[UR56][R4.64] ;  /* 0x0000003804bd8981 */ /* 0x0008a2000c1e1100 */
[----:B------:R-:W-:Y:S01]  /*1b3c0*/  PRMT R186, RZ, 0x7610, R186 ;  /* 0x00007610ffba7816 */ /* 0x000fe200000000ba */
[----:B----4-:R-:W-:Y:S02]  /*1b3d0*/  @!P0 IMAD.MOV.U32 R4, RZ, RZ, R14 ;  /* 0x000000ffff048224 */ /* 0x010fe400078e000e */
[----:B------:R-:W4:Y:S01]  /*1b3e0*/  LDL R14, [R1+0x214] ;  /* 0x00021400010e7983 */ /* 0x000f220000100800 */
[----:B---3--:R-:W-:-:S03]  /*1b3f0*/  @!P0 IMAD.MOV.U32 R5, RZ, RZ, R15 ;  /* 0x000000ffff058224 */ /* 0x008fc600078e000f */
[----:B------:R-:W3:Y:S04]  /*1b400*/  LDL R15, [R1+0x210] ;  /* 0x00021000010f7983 */ /* 0x000ee80000100800 */
[----:B------:R0:W3:Y:S02]  /*1b410*/  @!P0 LDG.E.U8 R188, desc[UR56][R4.64] ;  /* 0x0000003804bc8981 */ /* 0x0000e4000c1e1100 */
[----:B0-----:R-:W-:Y:S02]  /*1b420*/  @!P0 IMAD.MOV.U32 R4, RZ, RZ, R12 ;  /* 0x000000ffff048224 */ /* 0x001fe400078e000c */
[----:B------:R-:W3:Y:S01]  /*1b430*/  LDL R12, [R1+0x8f4] ;  /* 0x0008f400010c7983 */ /* 0x000ee20000100800 */
[----:B--2---:R-:W-:-:S03]  /*1b440*/  @!P0 IMAD.MOV.U32 R5, RZ, RZ, R13 ;  /* 0x000000ffff058224 */ /* 0x004fc600078e000d */
[----:B------:R-:W2:Y:S04]  /*1b450*/  LDL R13, [R1+0x5bc] ;  /* 0x0005bc00010d7983 */ /* 0x000ea80000100800 */
[----:B------:R0:W2:Y:S02]  /*1b460*/  @!P0 LDG.E.U8 R187, desc[UR56][R4.64] ;  /* 0x0000003804bb8981 */ /* 0x0000a4000c1e1100 */
[----:B0-----:R-:W-:Y:S02]  /*1b470*/  @!P0 IMAD.MOV.U32 R4, RZ, RZ, R10 ;  /* 0x000000ffff048224 */ /* 0x001fe400078e000a */
[----:B------:R-:W-:Y:S01]  /*1b480*/  @!P0 IMAD.MOV.U32 R5, RZ, RZ, R11 ;  /* 0x000000ffff058224 */ /* 0x000fe200078e000b */
[----:B------:R-:W-:Y:S01]  /*1b490*/  PRMT R185, RZ, 0x7610, R185 ;  /* 0x00007610ffb97816 */ /* 0x000fe200000000b9 */
[----:B------:R-:W2:Y:S04]  /*1b4a0*/  LDL R11, [R1+0x588] ;  /* 0x00058800010b7983 */ /* 0x000ea80000100800 */
[----:B------:R0:W2:Y:S04]  /*1b4b0*/  @!P0 LDG.E.U8 R186, desc[UR56][R4.64] ;  /* 0x0000003804ba8981 */ /* 0x0000a8000c1e1100 */
[----:B------:R-:W2:Y:S01]  /*1b4c0*/  LDL R10, [R1+0x58c] ;  /* 0x00058c00010a7983 */ /* 0x000ea20000100800 */
[----:B0-----:R-:W-:-:S02]  /*1b4d0*/  @!P0 IMAD.MOV.U32 R4, RZ, RZ, R0 ;  /* 0x000000ffff048224 */ /* 0x001fc400078e0000 */
[----:B------:R-:W-:Y:S01]  /*1b4e0*/  @!P0 IMAD.MOV.U32 R5, RZ, RZ, R3 ;  /* 0x000000ffff058224 */ /* 0x000fe200078e0003 */
[----:B------:R-:W4:Y:S04]  /*1b4f0*/  LDL R0, [R1+0x254] ;  /* 0x0002540001007983 */ /* 0x000f280000100800 */
[----:B------:R-:W3:Y:S01]  /*1b500*/  LDL R3, [R1+0x250] ;  /* 0x0002500001037983 */ /* 0x000ee20000100800 */
[----:B------:R-:W-:-:S03]  /*1b510*/  PRMT R184, RZ, 0x7610, R184 ;  /* 0x00007610ffb87816 */ /* 0x000fc600000000b8 */
[----:B------:R0:W2:Y:S01]  /*1b520*/  @!P0 LDG.E.U8 R185, desc[UR56][R4.64] ;  /* 0x0000003804b98981 */ /* 0x0000a2000c1e1100 */
[----:B------:R-:W-:Y:S01]  /*1b530*/  PRMT R183, RZ, 0x7610, R183 ;  /* 0x00007610ffb77816 */ /* 0x000fe200000000b7 */
[----:B0-----:R-:W-:Y:S02]  /*1b540*/  @!P0 IMAD.MOV.U32 R4, RZ, RZ, R8 ;  /* 0x000000ffff048224 */ /* 0x001fe400078e0008 */
[----:B------:R-:W-:Y:S01]  /*1b550*/  @!P0 IMAD.MOV.U32 R5, RZ, RZ, R9 ;  /* 0x000000ffff058224 */ /* 0x000fe200078e0009 */
[----:B------:R-:W2:Y:S04]  /*1b560*/  LDL R8, [R1+0x54c] ;  /* 0x00054c0001087983 */ /* 0x000ea80000100800 */
[----:B------:R-:W2:Y:S04]  /*1b570*/  LDL R9, [R1+0x548] ;  /* 0x0005480001097983 */ /* 0x000ea80000100800 */
[----:B------:R0:W2:Y:S02]  /*1b580*/  @!P0 LDG.E.U8 R184, desc[UR56][R4.64] ;  /* 0x0000003804b88981 */ /* 0x0000a4000c1e1100 */
[----:B0-----:R-:W-:-:S02]  /*1b590*/  @!P0 IMAD.MOV.U32 R4, RZ, RZ, R6 ;  /* 0x000000ffff048224 */ /* 0x001fc400078e0006 */
[----:B------:R-:W-:Y:S01]  /*1b5a0*/  @!P0 IMAD.MOV.U32 R5, RZ, RZ, R7 ;  /* 0x000000ffff058224 */ /* 0x000fe200078e0007 */
[----:B------:R-:W2:Y:S04]  /*1b5b0*/  LDL R6, [R1+0x50c] ;  /* 0x00050c0001067983 */ /* 0x000ea80000100800 */
[----:B------:R-:W2:Y:S04]  /*1b5c0*/  LDL R7, [R1+0x508] ;  /* 0x0005080001077983 */ /* 0x000ea80000100800 */
[----:B------:R4:W2:Y:S02]  /*1b5d0*/  @!P0 LDG.E.U8 R183, desc[UR56][R4.64] ;  /* 0x0000003804b78981 */ /* 0x0008a4000c1e1100 */
[----:B----4-:R-:W-:-:S02]  /*1b5e0*/  @!P0 IMAD.MOV.U32 R4, RZ, RZ, R0 ;  /* 0x000000ffff048224 */ /* 0x010fc400078e0000 */
[----:B------:R-:W4:Y:S01]  /*1b5f0*/  LDL R0, [R1+0x4cc] ;  /* 0x0004cc0001007983 */ /* 0x000f220000100800 */
        /* <DEDUP_REMOVED lines=10> */
[----:B0-----:R-:W-:Y:S02]  /*1b6a0*/  @!P0 IMAD.MOV.U32 R4, RZ, RZ, R12 ;  /* 0x000000ffff048224 */ /* 0x001fe400078e000c */
[----:B--2---:R-:W-:-:S05]  /*1b6b0*/  @!P0 IMAD.MOV.U32 R5, RZ, RZ, R13 ;  /* 0x000000ffff058224 */ /* 0x004fca00078e000d */
[----:B------:R0:W2:Y:S01]  /*1b6c0*/  @!P0 LDG.E.U8 R180, desc[UR56][R4.64] ;  /* 0x0000003804b48981 */ /* 0x0000a2000c1e1100 */
[----:B------:R-:W-:Y:S01]  /*1b6d0*/  PRMT R178, RZ, 0x7610, R178 ;  /* 0x00007610ffb27816 */ /* 0x000fe200000000b2 */
[----:B0-----:R-:W-:Y:S02]  /*1b6e0*/  @!P0 IMAD.MOV.U32 R4, RZ, RZ, R10 ;  /* 0x000000ffff048224 */ /* 0x001fe400078e000a */
[----:B------:R-:W-:-:S05]  /*1b6f0*/  @!P0 IMAD.MOV.U32 R5, RZ, RZ, R11 ;  /* 0x000000ffff058224 */ /* 0x000fca00078e000b */
        /* <DEDUP_REMOVED lines=8> */
[----:B------:R4:W2:Y:S02]  /*1b780*/  @!P0 LDG.E.U8 R177, desc[UR56][R4.64] ;  /* 0x0000003804b18981 */ /* 0x0008a4000c1e1100 */
[----:B----4-:R-:W-:Y:S02]  /*1b790*/  @!P0 IMAD.MOV.U32 R4, RZ, RZ, R0 ;  /* 0x000000ffff048224 */ /* 0x010fe400078e0000 */
[----:B---3--:R-:W-:Y:S01]  /*1b7a0*/  @!P0 IMAD.MOV.U32 R5, RZ, RZ, R3 ;  /* 0x000000ffff058224 */ /* 0x008fe200078e0003 */
[----:B------:R-:W-:-:S04]  /*1b7b0*/  LOP3.LUT R3, R162, 0xffff, RZ, 0xc0, !PT ;  /* 0x0000ffffa2037812 */ /* 0x000fc800078ec0ff */
[----:B------:R0:W3:Y:S01]  /*1b7c0*/  @!P0 LDG.E.U8 R176, desc[UR56][R4.64] ;  /* 0x0000003804b08981 */ /* 0x0000e2000c1e1100 */
[----:B------:R-:W-:Y:S02]  /*1b7d0*/  LOP3.LUT R0, R163, 0xffff, RZ, 0xc0, !PT ;  /* 0x0000ffffa3007812 */ /* 0x000fe400078ec0ff */
[----:B0-----:R-:W-:Y:S02]  /*1b7e0*/  LOP3.LUT R5, R160, 0xffff, RZ, 0xc0, !PT ;  /* 0x0000ffffa0057812 */ /* 0x001fe400078ec0ff */
[----:B------:R-:W-:Y:S01]  /*1b7f0*/  LOP3.LUT R4, R161, 0xffff, RZ, 0xc0, !PT ;  /* 0x0000ffffa1047812 */ /* 0x000fe200078ec0ff */
[----:B------:R-:W4:Y:S01]  /*1b800*/  LDL.LU R160, [R1+0x128c] ;  /* 0x00128c0001a07983 */ /* 0x000f220000300800 */
[----:B------:R-:W-:Y:S02]  /*1b810*/  PRMT R11, R3, 0x3340, R0 ;  /* 0x00003340030b7816 */ /* 0x000fe40000000000 */
[----:B------:R-:W-:Y:S01]  /*1b820*/  PRMT R12, R5, 0x3340, R4 ;  /* 0x00003340050c7816 */ /* 0x000fe20000000004 */
[----:B------:R-:W2:Y:S01]  /*1b830*/  LDL.LU R161, [R1+0x1288] ;  /* 0x0012880001a17983 */ /* 0x000ea20000300800 */
[----:B------:R-:W-:-:S02]  /*1b840*/  LOP3.LUT R5, R164, 0xffff, RZ, 0xc0, !PT ;  /* 0x0000ffffa4057812 */ /* 0x000fc400078ec0ff */
[----:B------:R-:W-:Y:S01]  /*1b850*/  LOP3.LUT R4, R165, 0xffff, RZ, 0xc0, !PT ;  /* 0x0000ffffa5047812 */ /* 0x000fe200078ec0ff */
[----:B------:R-:W3:Y:S01]  /*1b860*/  LDL.LU R162, [R1+0x1284] ;  /* 0x0012840001a27983 */ /* 0x000ee20000300800 */
[----:B------:R-:W-:-:S03]  /*1b870*/  LOP3.LUT R3, R166, 0xffff, RZ, 0xc0, !PT ;  /* 0x0000ffffa6037812 */ /* 0x000fc600078ec0ff */
[----:B------:R-:W4:Y:S01]  /*1b880*/  LDL.LU R163, [R1+0x1280] ;  /* 0x0012800001a37983 */ /* 0x000f220000300800 */
[----:B------:R-:W-:-:S03]  /*1b890*/  LOP3.LUT R0, R167, 0xffff, RZ, 0xc0, !PT ;  /* 0x0000ffffa7007812 */ /* 0x000fc600078ec0ff */
[----:B------:R-:W2:Y:S01]  /*1b8a0*/  LDL.LU R164, [R1+0x127c] ;  /* 0x00127c0001a47983 */ /* 0x000ea20000300800 */
[----:B------:R-:W-:-:S03]  /*1b8b0*/  PRMT R10, R5, 0x3340, R4 ;  /* 0x00003340050a7816 */ /* 0x000fc60000000004 */
[----:B------:R-:W3:Y:S01]  /*1b8c0*/  LDL.LU R165, [R1+0x1278] ;  /* 0x0012780001a57983 */ /* 0x000ee20000300800 */
[----:B------:R-:W-:-:S03]  /*1b8d0*/  LOP3.LUT R5, R168, 0xffff, RZ, 0xc0, !PT ;  /* 0x0000ffffa8057812 */ /* 0x000fc600078ec0ff */
[----:B------:R-:W4:Y:S04]  /*1b8e0*/  LDL.LU R166, [R1+0x1274] ;  /* 0x0012740001a67983 */ /* 0x000f280000300800 */
[----:B------:R-:W2:Y:S04]  /*1b8f0*/  LDL.LU R167, [R1+0x1270] ;  /* 0x0012700001a77983 */ /* 0x000ea80000300800 */
[----:B------:R-:W3:Y:S04]  /*1b900*/  LDL R13, [R1+0x48c] ;  /* 0x00048c00010d7983 */ /* 0x000ee80000100800 */
[----:B------:R-:W4:Y:S04]  /*1b910*/  LDL.LU R168, [R1+0x126c] ;  /* 0x00126c0001a87983 */ /* 0x000f280000300800 */
[----:B------:R-:W2:Y:S01]  /*1b920*/  LDL R14, [R1+0x488] ;  /* 0x00048800010e7983 */ /* 0x000ea20000100800 */
[----:B------:R-:W-:-:S02]  /*1b930*/  LOP3.LUT R4, R169, 0xffff, RZ, 0xc0, !PT ;  /* 0x0000ffffa9047812 */ /* 0x000fc400078ec0ff */
[----:B------:R-:W-:Y:S01]  /*1b940*/  PRMT R9, R3, 0x3340, R0 ;  /* 0x0000334003097816 */ /* 0x000fe20000000000 */
[----:B------:R-:W4:Y:S01]  /*1b950*/  LDL.LU R169, [R1+0x1268] ;  /* 0x0012680001a97983 */ /* 0x000f220000300800 */
[----:B------:R-:W-:Y:S02]  /*1b960*/  LOP3.LUT R3, R170, 0xffff, RZ, 0xc0, !PT ;  /* 0x0000ffffaa037812 */ /* 0x000fe400078ec0ff */
[----:B------:R-:W-:Y:S01]  /*1b970*/  LOP3.LUT R0, R171, 0xffff, RZ, 0xc0, !PT ;  /* 0x0000ffffab007812 */ /* 0x000fe200078ec0ff */
[----:B------:R-:W4:Y:S01]  /*1b980*/  LDL.LU R170, [R1+0x1264] ;  /* 0x0012640001aa7983 */ /* 0x000f220000300800 */
[----:B------:R-:W-:Y:S02]  /*1b990*/  PRMT R8, R5, 0x3340, R4 ;  /* 0x0000334005087816 */ /* 0x000fe40000000004 */
[----:B------:R-:W-:Y:S01]  /*1b9a0*/  LOP3.LUT R5, R172, 0xffff, RZ, 0xc0, !PT ;  /* 0x0000ffffac057812 */ /* 0x000fe200078ec0ff */
[----:B------:R-:W4:Y:S01]  /*1b9b0*/  LDL.LU R171, [R1+0x1260] ;  /* 0x0012600001ab7983 */ /* 0x000f220000300800 */
[----:B------:R-:W-:-:S03]  /*1b9c0*/  LOP3.LUT R4, R175, 0xffff, RZ, 0xc0, !PT ;  /* 0x0000ffffaf047812 */ /* 0x000fc600078ec0ff */
[----:B------:R-:W4:Y:S04]  /*1b9d0*/  LDL.LU R172, [R1+0x125c] ;  /* 0x00125c0001ac7983 */ /* 0x000f280000300800 */
[----:B------:R-:W4:Y:S01]  /*1b9e0*/  LDL.LU R175, [R1+0x1258] ;  /* 0x0012580001af7983 */ /* 0x000f220000300800 */
[----:B------:R-:W-:Y:S02]  /*1b9f0*/  PRMT R6, R3, 0x3340, R0 ;  /* 0x0000334003067816 */ /* 0x000fe40000000000 */
[----:B------:R-:W-:Y:S01]  /*1ba00*/  LOP3.LUT R3, R173, 0xffff, RZ, 0xc0, !PT ;  /* 0x0000ffffad037812 */ /* 0x000fe200078ec0ff */
[----:B------:R-:W4:Y:S01]  /*1ba10*/  LDL R18, [R1+0x44c] ;  /* 0x00044c0001127983 */ /* 0x000f220000100800 */
[----:B------:R-:W-:-:S03]  /*1ba20*/  LOP3.LUT R0, R174, 0xffff, RZ, 0xc0, !PT ;  /* 0x0000ffffae007812 */ /* 0x000fc600078ec0ff */
[----:B------:R-:W4:Y:S04]  /*1ba30*/  LDL.LU R173, [R1+0x1254] ;  /* 0x0012540001ad7983 */ /* 0x000f280000300800 */
[----:B------:R-:W4:Y:S04]  /*1ba40*/  LDL R19, [R1+0x448] ;  /* 0x0004480001137983 */ /* 0x000f280000100800 */
[----:B------:R-:W4:Y:S01]  /*1ba50*/  LDL.LU R174, [R1+0x1250] ;  /* 0x0012500001ae7983 */ /* 0x000f220000300800 */
[----:B------:R-:W-:-:S03]  /*1ba60*/  PRMT R7, R5, 0x3340, R4 ;  /* 0x0000334005077816 */ /* 0x000fc60000000004 */
[----:B------:R-:W4:Y:S04]  /*1ba70*/  LDL R17, [R1+0x408] ;  /* 0x0004080001117983 */ /* 0x000f280000100800 */
[----:B------:R-:W4:Y:S01]  /*1ba80*/  LDL R16, [R1+0x40c] ;  /* 0x00040c0001107983 */ /* 0x000f220000100800 */
[----:B------:R-:W-:-:S03]  /*1ba90*/  PRMT R5, R10, 0x5410, R9 ;  /* 0x000054100a057816 */ /* 0x000fc60000000009 */
[----:B------:R-:W4:Y:S01]  /*1baa0*/  LDL R15, [R1+0x3c8] ;  /* 0x0003c800010f7983 */ /* 0x000f220000100800 */
[----:B------:R-:W-:Y:S02]  /*1bab0*/  PRMT R6, R8, 0x5410, R6 ;  /* 0x0000541008067816 */ /* 0x000fe40000000006 */
[----:B------:R-:W-:Y:S01]  /*1bac0*/  PRMT R4, R12, 0x5410, R11 ;  /* 0x000054100c047816 */ /* 0x000fe2000000000b */
[----:B------:R-:W4:Y:S04]  /*1bad0*/  LDL R10, [R1+0x34c] ;  /* 0x00034c00010a7983 */ /* 0x000f280000100800 */
[----:B------:R-:W4:Y:S04]  /*1bae0*/  LDL R12, [R1+0x38c] ;  /* 0x00038c00010c7983 */ /* 0x000f280000100800 */
[----:B------:R-:W4:Y:S01]  /*1baf0*/  LDL R11, [R1+0x348] ;  /* 0x00034800010b7983 */ /* 0x000f220000100800 */
[----:B------:R-:W-:-:S04]  /*1bb00*/  PRMT R0, R3, 0x3340, R0 ;  /* 0x0000334003007816 */ /* 0x000fc80000000000 */
[----:B------:R-:W-:-:S05]  /*1bb10*/  PRMT R7, R7, 0x5410, R0 ;  /* 0x0000541007077816 */ /* 0x000fca0000000000 */
[----:B------:R0:W-:Y:S01]  /*1bb20*/  STS.128 [R2+UR58+0x4000], R4 ;  /* 0x0040000402007988 */ /* 0x0001e20008000c3a */
[----:B---3--:R-:W-:-:S03]  /*1bb30*/  @!P0 IMAD.MOV.U32 R8, RZ, RZ, R13 ;  /* 0x000000ffff088224 */ /* 0x008fc600078e000d */
[----:B------:R-:W3:Y:S01]  /*1bb40*/  LDL R13, [R1+0x388] ;  /* 0x00038800010d7983 */ /* 0x000ee20000100800 */
[----:B--2---:R-:W-:-:S03]  /*1bb50*/  @!P0 IMAD.MOV.U32 R9, RZ, RZ, R14 ;  /* 0x000000ffff098224 */ /* 0x004fc600078e000e */
[----:B------:R-:W2:Y:S04]  /*1bb60*/  LDL R14, [R1+0x3cc] ;  /* 0x0003cc00010e7983 */ /* 0x000ea80000100800 */
[----:B0-----:R-:W3:Y:S04]  /*1bb70*/  LDL.LU R2, [R1+0x1f8] ;  /* 0x0001f80001027983 */ /* 0x001ee80000300800 */
[----:B------:R-:W3:Y:S01]  /*1bb80*/  LDL R6, [R1+0x2cc] ;  /* 0x0002cc0001067983 */ /* 0x000ee20000100800 */
[----:B----4-:R-:W-:-:S03]  /*1bb90*/  PRMT R171, RZ, 0x7610, R171 ;  /* 0x00007610ffab7816 */ /* 0x010fc600000000ab */
[----:B------:R-:W4:Y:S01]  /*1bba0*/  LDL R7, [R1+0x2c8] ;  /* 0x0002c80001077983 */ /* 0x000f220000100800 */
[----:B------:R-:W-:-:S06]  /*1bbb0*/  PRMT R175, RZ, 0x7610, R175 ;  /* 0x00007610ffaf7816 */ /* 0x000fcc00000000af */
[----:B------:R-:W4:Y:S04]  /*1bbc0*/  @!P0 LDG.E.U8 R175, desc[UR56][R8.64] ;  /* 0x0000003808af8981 */ /* 0x000f28000c1e1100 */
[----:B------:R-:W4:Y:S04]  /*1bbd0*/  LDL R9, [R1+0x308] ;  /* 0x0003080001097983 */ /* 0x000f280000100800 */
[----:B------:R-:W4:Y:S01]  /*1bbe0*/  LDL R8, [R1+0x30c] ;  /* 0x00030c0001087983 */ /* 0x000f220000100800 */
[----:B------:R-:W-:Y:S01]  /*1bbf0*/  PRMT R174, RZ, 0x7610, R174 ;  /* 0x00007610ffae7816 */ /* 0x000fe200000000ae */
[----:B------:R-:W-:-:S02]  /*1bc00*/  @!P0 IMAD.MOV.U32 R4, RZ, RZ, R18 ;  /* 0x000000ffff048224 */ /* 0x000fc400078e0012 */
[----:B------:R-:W-:Y:S01]  /*1bc10*/  @!P0 IMAD.MOV.U32 R5, RZ, RZ, R19 ;  /* 0x000000ffff058224 */ /* 0x000fe200078e0013 */
[----:B------:R-:W-:-:S04]  /*1bc20*/  PRMT R173, RZ, 0x7610, R173 ;  /* 0x00007610ffad7816 */ /* 0x000fc800000000ad */
[----:B------:R0:W4:Y:S01]  /*1bc30*/  @!P0 LDG.E.U8 R174, desc[UR56][R4.64] ;  /* 0x0000003804ae8981 */ /* 0x000122000c1e1100 */
[----:B------:R-:W-:Y:S01]  /*1bc40*/  PRMT R172, RZ, 0x7610, R172 ;  /* 0x00007610ffac7816 */ /* 0x000fe200000000ac */
[----:B0-----:R-:W-:Y:S02]  /*1bc50*/  @!P0 IMAD.MOV.U32 R4, RZ, RZ, R16 ;  /* 0x000000ffff048224 */ /* 0x001fe400078e0010 */
[----:B------:R-:W-:Y:S01]  /*1bc60*/  @!P0 IMAD.MOV.U32 R5, RZ, RZ, R17 ;  /* 0x000000ffff058224 */ /* 0x000fe200078e0011 */
[----:B------:R-:W-:Y:S01]  /*1bc70*/  PRMT R170, RZ, 0x7610, R170 ;  /* 0x00007610ffaa7816 */ /* 0x000fe200000000aa */
[----:B------:R-:W4:Y:S04]  /*1bc80*/  LDL R16, [R1+0x1fc] ;  /* 0x0001fc0001107983 */ /* 0x000f280000100800 */
[----:B------:R0:W4:Y:S02]  /*1bc90*/  @!P0 LDG.E.U8 R173, desc[UR56][R4.64] ;  /* 0x0000003804ad8981 */ /* 0x000124000c1e1100 */
[----:B0-----:R-:W-:-:S02]  /*1bca0*/  @!P0 IMAD.MOV.U32 R5, RZ, RZ, R15 ;  /* 0x000000ffff058224 */ /* 0x001fc400078e000f */
[----:B------:R-:W4:Y:S01]  /*1bcb0*/  LDL R15, [R1+0x248] ;  /* 0x00024800010f7983 */ /* 0x000f220000100800 */
[----:B------:R-:W-:Y:S01]  /*1bcc0*/  PRMT R169, RZ, 0x7610, R169 ;  /* 0x00007610ffa97816 */ /* 0x000fe200000000a9 */
[----:B--2---:R-:W-:Y:S02]  /*1bcd0*/  @!P0 IMAD.MOV.U32 R4, RZ, RZ, R14 ;  /* 0x000000ffff048224 */ /* 0x004fe400078e000e */
[----:B------:R-:W2:Y:S04]  /*1bce0*/  LDL R14, [R1+0x24c] ;  /* 0x00024c00010e7983 */ /* 0x000ea80000100800 */
[----:B------:R0:W2:Y:S02]  /*1bcf0*/  @!P0 LDG.E.U8 R172, desc[UR56][R4.64] ;  /* 0x0000003804ac8981 */ /* 0x0000a4000c1e1100 */
[----:B0-----:R-:W-:-:S02]  /*1bd00*/  @!P0 IMAD.MOV.U32 R4, RZ, RZ, R12 ;  /* 0x000000ffff048224 */ /* 0x001fc400078e000c */
[----:B---3--:R-:W-:Y:S01]  /*1bd10*/  @!P0 IMAD.MOV.U32 R5, RZ, RZ, R13 ;  /* 0x000000ffff058224 */ /* 0x008fe200078e000d */
[----:B------:R-:W3:Y:S04]  /*1bd20*/  LDL R12, [R1+0x20c] ;  /* 0x00020c00010c7983 */ /* 0x000ee80000100800 */
[----:B------:R0:W3:Y:S04]  /*1bd30*/  @!P0 LDG.E.U8 R171, desc[UR56][R4.64] ;  /* 0x0000003804ab8981 */ /* 0x0000e8000c1e1100 */
[----:B------:R-:W3:Y:S01]  /*1bd40*/  LDL R13, [R1+0x208] ;  /* 0x00020800010d7983 */ /* 0x000ee20000100800 */
[----:B0-----:R-:W-:-:S02]  /*1bd50*/  @!P0 IMAD.MOV.U32 R4, RZ, RZ, R10 ;  /* 0x000000ffff048224 */ /* 0x001fc400078e000a */
[----:B------:R-:W-:Y:S01]  /*1bd60*/  @!P0 IMAD.MOV.U32 R5, RZ, RZ, R11 ;  /* 0x000000ffff058224 */ /* 0x000fe200078e000b */
[----:B------:R-:W2:Y:S04]  /*1bd70*/  LDL R10, [R1+0x28c] ;  /* 0x00028c00010a7983 */ /* 0x000ea80000100800 */
[----:B------:R-:W3:Y:S04]  /*1bd80*/  LDL R11, [R1+0x288] ;  /* 0x00028800010b7983 */ /* 0x000ee80000100800 */
[----:B------:R4:W3:Y:S02]  /*1bd90*/  @!P0 LDG.E.U8 R170, desc[UR56][R4.64] ;  /* 0x0000003804aa8981 */ /* 0x0008e4000c1e1100 */
[----:B----4-:R-:W-:-:S02]  /*1bda0*/  @!P0 IMAD.MOV.U32 R4, RZ, RZ, R8 ;  /* 0x000000ffff048224 */ /* 0x010fc400078e0008 */
[----:B------:R-:W-:Y:S01]  /*1bdb0*/  @!P0 IMAD.MOV.U32 R5, RZ, RZ, R9 ;  /* 0x000000ffff058224 */ /* 0x000fe200078e0009 */
[----:B------:R-:W4:Y:S04]  /*1bdc0*/  LDL R8, [R1+0x8f0] ;  /* 0x0008f00001087983 */ /* 0x000f280000100800 */
[----:B------:R-:W4:Y:S04]  /*1bdd0*/  LDL R9, [R1+0x8ec] ;  /* 0x0008ec0001097983 */ /* 0x000f280000100800 */
[----:B------:R0:W4:Y:S02]  /*1bde0*/  @!P0 LDG.E.U8 R169, desc[UR56][R4.64] ;  /* 0x0000003804a98981 */ /* 0x000124000c1e1100 */
[----:B0-----:R-:W-:-:S02]  /*1bdf0*/  @!P0 IMAD.MOV.U32 R4, RZ, RZ, R6 ;  /* 0x000000ffff048224 */ /* 0x001fc400078e0006 */
[----:B------:R-:W4:Y:S01]  /*1be00*/  LDL R6, [R1+0x584] ;  /* 0x0005840001067983 */ /* 0x000f220000100800 */
[----:B------:R-:W-:Y:S01]  /*1be10*/  PRMT R168, RZ, 0x7610, R168 ;  /* 0x00007610ffa87816 */ /* 0x000fe200000000a8 */
[----:B------:R-:W-:Y:S02]  /*1be20*/  @!P0 IMAD.MOV.U32 R5, RZ, RZ, R7 ;  /* 0x000000ffff058224 */ /* 0x000fe400078e0007 */
[----:B------:R-:W4:Y:S01]  /*1be30*/  LDL R7, [R1+0x580] ;  /* 0x0005800001077983 */ /* 0x000f220000100800 */
[----:B------:R-:W-:-:S03]  /*1be40*/  PRMT R167, RZ, 0x7610, R167 ;  /* 0x00007610ffa77816 */ /* 0x000fc600000000a7 */
[----:B------:R2:W4:Y:S01]  /*1be50*/  @!P0 LDG.E.U8 R168, desc[UR56][R4.64] ;  /* 0x0000003804a88981 */ /* 0x000522000c1e1100 */
[----:B------:R-:W-:Y:S02]  /*1be60*/  PRMT R166, RZ, 0x7610, R166 ;  /* 0x00007610ffa67816 */ /* 0x000fe400000000a6 */
[----:B------:R-:W-:Y:S02]  /*1be70*/  PRMT R165, RZ, 0x7610, R165 ;  /* 0x00007610ffa57816 */ /* 0x000fe400000000a5 */
[----:B------:R-:W-:Y:S01]  /*1be80*/  PRMT R164, RZ, 0x7610, R164 ;  /* 0x00007610ffa47816 */ /* 0x000fe200000000a4 */
[----:B--2---:R-:W-:Y:S02]  /*1be90*/  @!P0 IMAD.MOV.U32 R4, RZ, RZ, R10 ;  /* 0x000000ffff048224 */ /* 0x004fe400078e000a */
[----:B------:R-:W2:Y:S01]  /*1bea0*/  LDL R10, [R1+0x544] ;  /* 0x00054400010a7983 */ /* 0x000ea20000100800 */
[----:B---3--:R-:W-:-:S03]  /*1beb0*/  @!P0 IMAD.MOV.U32 R5, RZ, RZ, R11 ;  /* 0x000000ffff058224 */ /* 0x008fc600078e000b */
[----:B------:R-:W3:Y:S04]  /*1bec0*/  LDL R11, [R1+0x540] ;  /* 0x00054000010b7983 */ /* 0x000ee80000100800 */
[----:B------:R0:W3:Y:S02]  /*1bed0*/  @!P0 LDG.E.U8 R167, desc[UR56][R4.64] ;  /* 0x0000003804a78981 */ /* 0x0000e4000c1e1100 */
[----:B0-----:R-:W-:Y:S02]  /*1bee0*/  @!P0 IMAD.MOV.U32 R4, RZ, RZ, R14 ;  /* 0x000000ffff048224 */ /* 0x001fe400078e000e */
[----:B------:R-:W-:Y:S01]  /*1bef0*/  @!P0 IMAD.MOV.U32 R5, RZ, RZ, R15 ;  /* 0x000000ffff058224 */ /* 0x000fe200078e000f */
[----:B------:R-:W3:Y:S04]  /*1bf00*/  LDL R14, [R1+0x484] ;  /* 0x00048400010e7983 */ /* 0x000ee80000100800 */
[----:B------:R0:W3:Y:S04]  /*1bf10*/  @!P0 LDG.E.U8 R166, desc[UR56][R4.64] ;  /* 0x0000003804a68981 */ /* 0x0000e8000c1e1100 */
[----:B------:R-:W3:Y:S01]  /*1bf20*/  LDL R15, [R1+0x480] ;  /* 0x00048000010f7983 */ /* 0x000ee20000100800 */
[----:B0-----:R-:W-:-:S02]  /*1bf30*/  @!P0 IMAD.MOV.U32 R4, RZ, RZ, R12 ;  /* 0x000000ffff048224 */ /* 0x001fc400078e000c */
[----:B------:R-:W-:Y:S01]  /*1bf40*/  @!P0 IMAD.MOV.U32 R5, RZ, RZ, R13 ;  /* 0x000000ffff058224 */ /* 0x000fe200078e000d */
[----:B------:R-:W-:Y:S01]  /*1bf50*/  PRMT R163, RZ, 0x7610, R163 ;  /* 0x00007610ffa37816 */ /* 0x000fe200000000a3 */
[----:B------:R-:W3:Y:S04]  /*1bf60*/  LDL R13, [R1+0x440] ;  /* 0x00044000010d7983 */ /* 0x000ee80000100800 */
[----:B------:R4:W3:Y:S04]  /*1bf70*/  @!P0 LDG.E.U8 R165, desc[UR56][R4.64] ;  /* 0x0000003804a58981 */ /* 0x0008e8000c1e1100 */
[----:B------:R-:W3:Y:S01]  /*1bf80*/  LDL R12, [R1+0x444] ;  /* 0x00044400010c7983 */ /* 0x000ee20000100800 */
[----:B----4-:R-:W-:-:S02]  /*1bf90*/  @!P0 IMAD.MOV.U32 R4, RZ, RZ, R8 ;  /* 0x000000ffff048224 */ /* 0x010fc400078e0008 */
[----:B------:R-:W-:Y:S01]  /*1bfa0*/  @!P0 IMAD.MOV.U32 R5, RZ, RZ, R9 ;  /* 0x000000ffff058224 */ /* 0x000fe200078e0009 */
[----:B------:R-:W4:Y:S04]  /*1bfb0*/  LDL R8, [R1+0x504] ;  /* 0x0005040001087983 */ /* 0x000f280000100800 */
[----:B------:R-:W4:Y:S04]  /*1bfc0*/  LDL R9, [R1+0x500] ;  /* 0x0005000001097983 */ /* 0x000f280000100800 */
[----:B------:R0:W4:Y:S02]  /*1bfd0*/  @!P0 LDG.E.U8 R164, desc[UR56][R4.64] ;  /* 0x0000003804a48981 */ /* 0x000124000c1e1100 */
[----:B0-----:R-:W-:-:S02]  /*1bfe0*/  @!P0 IMAD.MOV.U32 R4, RZ, RZ, R6 ;  /* 0x000000ffff048224 */ /* 0x001fc400078e0006 */
[----:B------:R-:W4:Y:S01]  /*1bff0*/  LDL R6, [R1+0x4c4] ;  /* 0x0004c40001067983 */ /* 0x000f220000100800 */
[----:B------:R-:W-:-:S03]  /*1c000*/  @!P0 IMAD.MOV.U32 R5, RZ, RZ, R7 ;  /* 0x000000ffff058224 */ /* 0x000fc600078e0007 */
[----:B------:R-:W4:Y:S01]  /*1c010*/  LDL R7, [R1+0x4c0] ;  /* 0x0004c00001077983 */ /* 0x000f220000100800 */
[----:B------:R-:W-:-:S03]  /*1c020*/  PRMT R162, RZ, 0x7610, R162 ;  /* 0x00007610ffa27816 */ /* 0x000fc600000000a2 */
[----:B------:R2:W4:Y:S01]  /*1c030*/  @!P0 LDG.E.U8 R163, desc[UR56][R4.64] ;  /* 0x0000003804a38981 */ /* 0x000522000c1e1100 */
[----:B------:R-:W-:Y:S01]  /*1c040*/  PRMT R161, RZ, 0x7610, R161 ;  /* 0x00007610ffa17816 */ /* 0x000fe200000000a1 */
[----:B--2---:R-:W-:Y:S02]  /*1c050*/  @!P0 IMAD.MOV.U32 R4, RZ, RZ, R10 ;  /* 0x000000ffff048224 */ /* 0x004fe400078e000a */
[----:B------:R-:W2:Y:S01]  /*1c060*/  LDL R10, [R1+0x404] ;  /* 0x00040400010a7983 */ /* 0x000ea20000100800 */
[----:B---3--:R-:W-:-:S03]  /*1c070*/  @!P0 IMAD.MOV.U32 R5, RZ, RZ, R11 ;  /* 0x000000ffff058224 */ /* 0x008fc600078e000b */
[----:B------:R-:W3:Y:S04]  /*1c080*/  LDL R11, [R1+0x400] ;  /* 0x00040000010b7983 */ /* 0x000ee80000100800 */
[----:B------:R4:W3:Y:S02]  /*1c090*/  @!P0 LDG.E.U8 R162, desc[UR56][R4.64] ;  /* 0x0000003804a28981 */ /* 0x0008e4000c1e1100 */
[----:B----4-:R-:W-:Y:S02]  /*1c0a0*/  @!P0 IMAD.MOV.U32 R4, RZ, RZ, R8 ;  /* 0x000000ffff048224 */ /* 0x010fe400078e0008 */
[----:B------:R-:W4:Y:S01]  /*1c0b0*/  LDL R8, [R1+0x3c4] ;  /* 0x0003c40001087983 */ /* 0x000f220000100800 */
[----:B------:R-:W-:-:S03]  /*1c0c0*/  @!P0 IMAD.MOV.U32 R5, RZ, RZ, R9 ;  /* 0x000000ffff058224 */ /* 0x000fc600078e0009 */
[----:B------:R-:W4:Y:S04]  /*1c0d0*/  LDL R9, [R1+0x3c0] ;  /* 0x0003c00001097983 */ /* 0x000f280000100800 */
[----:B------:R0:W4:Y:S02]  /*1c0e0*/  @!P0 LDG.E.U8 R161, desc[UR56][R4.64] ;  /* 0x0000003804a18981 */ /* 0x000124000c1e1100 */
[----:B0-----:R-:W-:Y:S02]  /*1c0f0*/  @!P0 IMAD.MOV.U32 R4, RZ, RZ, R6 ;  /* 0x000000ffff048224 */ /* 0x001fe400078e0006 */
[----:B------:R-:W4:Y:S01]  /*1c100*/  LDL R6, [R1+0x384] ;  /* 0x0003840001067983 */ /* 0x000f220000100800 */
[----:B------:R-:W-:Y:S01]  /*1c110*/  PRMT R160, RZ, 0x7610, R160 ;  /* 0x00007610ffa07816 */ /* 0x000fe200000000a0 */
[----:B------:R-:W-:Y:S01]  /*1c120*/  @!P0 IMAD.MOV.U32 R5, RZ, RZ, R7 ;  /* 0x000000ffff058224 */ /* 0x000fe200078e0007 */
[----:B------:R-:W-:Y:S01]  /*1c130*/  PRMT R159, RZ, 0x7610, R159 ;  /* 0x00007610ff9f7816 */ /* 0x000fe2000000009f */
[----:B------:R-:W4:Y:S04]  /*1c140*/  LDL R7, [R1+0x380] ;  /* 0x0003800001077983 */ /* 0x000f280000100800 */
[----:B------:R0:W4:Y:S01]  /*1c150*/  @!P0 LDG.E.U8 R160, desc[UR56][R4.64] ;  /* 0x0000003804a08981 */ /* 0x000122000c1e1100 */
[----:B------:R-:W-:Y:S01]  /*1c160*/  PRMT R158, RZ, 0x7610, R158 ;  /* 0x00007610ff9e7816 */ /* 0x000fe2000000009e */
        /* <DEDUP_REMOVED lines=12> */
[----:B--2---:R-:W-:-:S03]  /*1c230*/  @!P0 IMAD.MOV.U32 R4, RZ, RZ, R10 ;  /* 0x000000ffff048224 */ /* 0x004fc600078e000a */
        /* <DEDUP_REMOVED lines=12> */
[----:B------:R-:W-:-:S02]  /*1c300*/  @!P0 IMAD.MOV.U32 R5, RZ, RZ, R7 ;  /* 0x000000ffff058224 */ /* 0x000fc400078e0007 */
        /* <DEDUP_REMOVED lines=28> */
[----:B0-----:R-:W-:-:S03]  /*1c4d0*/  @!P0 IMAD.MOV.U32 R4, RZ, RZ, R6 ;  /* 0x000000ffff048224 */ /* 0x001fc600078e0006 */
[----:B------:R-:W4:Y:S01]  /*1c4e0*/  LDL R6, [R1+0x57c] ;  /* 0x00057c0001067983 */ /* 0x000f220000100800 */
[----:B------:R-:W-:-:S03]  /*1c4f0*/  @!P0 IMAD.MOV.U32 R5, RZ, RZ, R7 ;  /* 0x000000ffff058224 */ /* 0x000fc600078e0007 */
[----:B------:R-:W4:Y:S04]  /*1c500*/  LDL R7, [R1+0x578] ;  /* 0x0005780001077983 */ /* 0x000f280000100800 */
        /* <DEDUP_REMOVED lines=38> */
[----:B----4-:R-:W-:-:S03]  /*1c770*/  @!P0 IMAD.MOV.U32 R4, RZ, RZ, R8 ;  /* 0x000000ffff048224 */ /* 0x010fc600078e0008 */
[----:B------:R-:W4:Y:S01]  /*1c780*/  LDL R8, [R1+0x3bc] ;  /* 0x0003bc0001087983 */ /* 0x000f220000100800 */
[----:B------:R-:W-:-:S03]  /*1c790*/  @!P0 IMAD.MOV.U32 R5, RZ, RZ, R9 ;  /* 0x000000ffff058224 */ /* 0x000fc600078e0009 */
[----:B------:R-:W4:Y:S04]  /*1c7a0*/  LDL R9, [R1+0x3b8] ;  /* 0x0003b80001097983 */ /* 0x000f280000100800 */
[----:B------:R0:W4:Y:S02]  /*1c7b0*/  @!P0 LDG.E.U8 R243, desc[UR56][R4.64] ;  /* 0x0000003804f38981 */ /* 0x000124000c1e1100 */
[----:B0-----:R-:W-:Y:S02]  /*1c7c0*/  @!P0 IMAD.MOV.U32 R4, RZ, RZ, R6 ;  /* 0x000000ffff048224 */ /* 0x001fe400078e0006 */
        /* <DEDUP_REMOVED lines=28> */
[----:B------:R0:W4:Y:S01]  /*1c990*/  @!P0 LDG.E.U8 R238, desc[UR56][R4.64] ;  /* 0x0000003804ee8981 */ /* 0x000122000c1e1100 */
[----:B------:R-:W-:-:S03]  /*1c9a0*/  PRMT R235, RZ, 0x7610, R235 ;  /* 0x00007610ffeb7816 */ /* 0x000fc600000000eb */
[----:B------:R-:W4:Y:S01]  /*1c9b0*/  LDL R14, [R1+0x534] ;  /* 0x00053400010e7983 */ /* 0x000f220000100800 */
[----:B0-----:R-:W-:Y:S02]  /*1c9c0*/  @!P0 IMAD.MOV.U32 R4, RZ, RZ, R12 ;  /* 0x000000ffff048224 */ /* 0x001fe400078e000c */
        /* <DEDUP_REMOVED lines=10> */
[----:B----4-:R-:W-:Y:S01]  /*1ca70*/  @!P0 IMAD.MOV.U32 R4, RZ, RZ, R8 ;  /* 0x000000ffff048224 */ /* 0x010fe200078e0008 */
[----:B------:R-:W-:Y:S01]  /*1ca80*/  PRMT R233, RZ, 0x7610, R233 ;  /* 0x00007610ffe97816 */ /* 0x000fe200000000e9 */
[----:B------:R-:W4:Y:S01]  /*1ca90*/  LDL R8, [R1+0x4b0] ;  /* 0x0004b00001087983 */ /* 0x000f220000100800 */
[----:B------:R-:W-:-:S03]  /*1caa0*/  @!P0 IMAD.MOV.U32 R5, RZ, RZ, R9 ;  /* 0x000000ffff058224 */ /* 0x000fc600078e0009 */
[----:B------:R-:W4:Y:S04]  /*1cab0*/  LDL R9, [R1+0x570] ;  /* 0x0005700001097983 */ /* 0x000f280000100800 */
[----:B------:R0:W4:Y:S02]  /*1cac0*/  @!P0 LDG.E.U8 R235, desc[UR56][R4.64] ;  /* 0x0000003804eb8981 */ /* 0x000124000c1e1100 */
[----:B0-----:R-:W-:Y:S02]  /*1cad0*/  @!P0 IMAD.MOV.U32 R4, RZ, RZ, R6 ;  /* 0x000000ffff048224 */ /* 0x001fe400078e0006 */
[----:B------:R-:W4:Y:S01]  /*1cae0*/  LDL R6, [R1+0x574] ;  /* 0x0005740001067983 */ /* 0x000f220000100800 */
[----:B------:R-:W-:-:S03]  /*1caf0*/  @!P0 IMAD.MOV.U32 R5, RZ, RZ, R7 ;  /* 0x000000ffff058224 */ /* 0x000fc600078e0007 */
[----:B------:R-:W4:Y:S04]  /*1cb00*/  LDL R7, [R1+0x4b4] ;  /* 0x0004b40001077983 */ /* 0x000f280000100800 */
[----:B------:R0:W4:Y:S01]  /*1cb10*/  @!P0 LDG.E.U8 R234, desc[UR56][R4.64] ;  /* 0x0000003804ea8981 */ /* 0x000122000c1e1100 */
[----:B------:R-:W-:-:S03]  /*1cb20*/  PRMT R232, RZ, 0x7610, R232 ;  /* 0x00007610ffe87816 */ /* 0x000fc600000000e8 */
[----:B------:R1:W-:Y:S01]  /*1cb30*/  STL [R1+0xe4c], R2 ;  /* 0x000e4c0201007387 */ /* 0x0003e20000100800 */
[----:B0-----:R-:W-:Y:S02]  /*1cb40*/  @!P0 IMAD.MOV.U32 R4, RZ, RZ, R16 ;  /* 0x000000ffff048224 */ /* 0x001fe400078e0010 */
[----:B------:R-:W-:Y:S02]  /*1cb50*/  @!P0 IMAD.MOV.U32 R5, RZ, RZ, R2 ;  /* 0x000000ffff058224 */ /* 0x000fe400078e0002 */
[----:B-1----:R-:W4:Y:S04]  /*1cb60*/  LDL.LU R2, [R1+0x230] ;  /* 0x0002300001027983 */ /* 0x002f280000300800 */
[----:B------:R2:W4:Y:S02]  /*1cb70*/  @!P0 LDG.E.U8 R233, desc[UR56][R4.64] ;  /* 0x0000003804e98981 */ /* 0x000524000c1e1100 */
[----:B--2---:R-:W-:-:S02]  /*1cb80*/  @!P0 IMAD.MOV.U32 R4, RZ, RZ, R10 ;  /* 0x000000ffff048224 */ /* 0x004fc400078e000a */
[----:B------:R-:W2:Y:S01]  /*1cb90*/  LDL R10, [R1+0x474] ;  /* 0x00047400010a7983 */ /* 0x000ea20000100800 */
[----:B---3--:R-:W-:-:S03]  /*1cba0*/  @!P0 IMAD.MOV.U32 R5, RZ, RZ, R11 ;  /* 0x000000ffff058224 */ /* 0x008fc600078e000b */
[----:B------:R-:W3:Y:S04]  /*1cbb0*/  LDL R11, [R1+0x470] ;  /* 0x00047000010b7983 */ /* 0x000ee80000100800 */
[----:B------:R4:W3:Y:S02]  /*1cbc0*/  @!P0 LDG.E.U8 R232, desc[UR56][R4.64] ;  /* 0x0000003804e88981 */ /* 0x0008e4000c1e1100 */
[----:B----4-:R-:W-:Y:S02]  /*1cbd0*/  @!P0 IMAD.MOV.U32 R4, RZ, RZ, R6 ;  /* 0x000000ffff048224 */ /* 0x010fe400078e0006 */
        /* <DEDUP_REMOVED lines=16> */
[----:B------:R-:W-:Y:S01]  /*1cce0*/  @!P0 IMAD.MOV.U32 R5, RZ, RZ, R8 ;  /* 0x000000ffff058224 */ /* 0x000fe200078e0008 */
[----:B------:R-:W4:Y:S04]  /*1ccf0*/  LDL R7, [R1+0x3f4] ;  /* 0x0003f40001077983 */ /* 0x000f280000100800 */
[----:B------:R2:W4:Y:S04]  /*1cd00*/  @!P0 LDG.E.U8 R228, desc[UR56][R4.64] ;  /* 0x0000003804e48981 */ /* 0x000528000c1e1100 */
[----:B------:R-:W4:Y:S04]  /*1cd10*/  LDL R8, [R1+0x3f0] ;  /* 0x0003f00001087983 */ /* 0x000f280000100800 */
[----:B------:R-:W4:Y:S04]  /*1cd20*/  LDL.LU R15, [R1+0x1ec] ;  /* 0x0001ec00010f7983 */ /* 0x000f280000300800 */
[----:B------:R-:W4:Y:S04]  /*1cd30*/  LDL.LU R16, [R1+0x1e8] ;  /* 0x0001e80001107983 */ /* 0x000f280000300800 */
[----:B------:R-:W4:Y:S04]  /*1cd40*/  LDL R20, [R1+0x3b0] ;  /* 0x0003b00001147983 */ /* 0x000f280000100800 */
[----:B------:R-:W4:Y:S04]  /*1cd50*/  LDL R19, [R1+0x370] ;  /* 0x0003700001137983 */ /* 0x000f280000100800 */
[----:B------:R-:W4:Y:S04]  /*1cd60*/  LDL R17, [R1+0x374] ;  /* 0x0003740001117983 */ /* 0x000f280000100800 */
[----:B------:R-:W4:Y:S04]  /*1cd70*/  LDL R14, [R1+0x330] ;  /* 0x00033000010e7983 */ /* 0x000f280000100800 */
[----:B------:R-:W4:Y:S01]  /*1cd80*/  LDL R13, [R1+0x334] ;  /* 0x00033400010d7983 */ /* 0x000f220000100800 */
[----:B--2---:R-:W-:-:S02]  /*1cd90*/  @!P0 IMAD.MOV.U32 R4, RZ, RZ, R10 ;  /* 0x000000ffff048224 */ /* 0x004fc400078e000a */
[----:B---3--:R-:W-:-:S05]  /*1cda0*/  @!P0 IMAD.MOV.U32 R5, RZ, RZ, R11 ;  /* 0x000000ffff058224 */ /* 0x008fca00078e000b */
[----:B------:R4:W2:Y:S02]  /*1cdb0*/  @!P0 LDG.E.U8 R227, desc[UR56][R4.64] ;  /* 0x0000003804e38981 */ /* 0x0008a4000c1e1100 */
[----:B----4-:R-:W-:Y:S02]  /*1cdc0*/  @!P0 IMAD.MOV.U32 R4, RZ, RZ, R6 ;  /* 0x000000ffff048224 */ /* 0x010fe400078e0006 */
[----:B------:R-:W3:Y:S04]  /*1cdd0*/  LDL R6, [R1+0x3b4] ;  /* 0x0003b40001067983 */ /* 0x000ee80000100800 */
[----:B------:R-:W4:Y:S04]  /*1cde0*/  LDL.LU R18, [R1+0x1dc] ;  /* 0x0001dc0001127983 */ /* 0x000f280000300800 */
[----:B------:R-:W2:Y:S04]  /*1cdf0*/  LDL.LU R23, [R1+0x1d8] ;  /* 0x0001d80001177983 */ /* 0x000ea80000300800 */
[----:B------:R-:W4:Y:S04]  /*1ce00*/  LDL R12, [R1+0x2f0] ;  /* 0x0002f000010c7983 */ /* 0x000f280000100800 */
[----:B------:R-:W2:Y:S01]  /*1ce10*/  LDL R11, [R1+0x2f4] ;  /* 0x0002f400010b7983 */ /* 0x000ea20000100800 */
[----:B------:R-:W-:Y:S01]  /*1ce20*/  PRMT R226, RZ, 0x7610, R226 ;  /* 0x00007610ffe27816 */ /* 0x000fe200000000e2 */
[----:B------:R-:W-:-:S02]  /*1ce30*/  @!P0 IMAD.MOV.U32 R5, RZ, RZ, R9 ;  /* 0x000000ffff058224 */ /* 0x000fc400078e0009 */
[----:B------:R-:W4:Y:S04]  /*1ce40*/  LDL R10, [R1+0x2b0] ;  /* 0x0002b000010a7983 */ /* 0x000f280000100800 */
[----:B------:R-:W4:Y:S01]  /*1ce50*/  LDL R9, [R1+0x2b4] ;  /* 0x0002b40001097983 */ /* 0x000f220000100800 */
[----:B------:R-:W-:-:S03]  /*1ce60*/  PRMT R225, RZ, 0x7610, R225 ;  /* 0x00007610ffe17816 */ /* 0x000fc600000000e1 */
[----:B------:R0:W4:Y:S02]  /*1ce70*/  @!P0 LDG.E.U8 R226, desc[UR56][R4.64] ;  /* 0x0000003804e28981 */ /* 0x000124000c1e1100 */
[----:B0-----:R-:W-:Y:S02]  /*1ce80*/  @!P0 IMAD.MOV.U32 R4, RZ, RZ, R7 ;  /* 0x000000ffff048224 */ /* 0x001fe400078e0007 */
[----:B------:R-:W4:Y:S01]  /*1ce90*/  LDL R7, [R1+0x274] ;  /* 0x0002740001077983 */ /* 0x000f220000100800 */
[----:B------:R-:W-:-:S03]  /*1cea0*/  @!P0 IMAD.MOV.U32 R5, RZ, RZ, R8 ;  /* 0x000000ffff058224 */ /* 0x000fc600078e0008 */
[----:B------:R-:W4:Y:S04]  /*1ceb0*/  LDL R8, [R1+0x270] ;  /* 0x0002700001087983 */ /* 0x000f280000100800 */
[----:B------:R3:W4:Y:S02]  /*1cec0*/  @!P0 LDG.E.U8 R225, desc[UR56][R4.64] ;  /* 0x0000003804e18981 */ /* 0x000724000c1e1100 */
[----:B---3--:R-:W-:Y:S02]  /*1ced0*/  @!P0 IMAD.MOV.U32 R4, RZ, RZ, R6 ;  /* 0x000000ffff048224 */ /* 0x008fe400078e0006 */
[----:B------:R-:W3:Y:S01]  /*1cee0*/  LDL R6, [R1+0x234] ;  /* 0x0002340001067983 */ /* 0x000ee20000100800 */
[----:B------:R-:W-:Y:S01]  /*1cef0*/  PRMT R224, RZ, 0x7610, R224 ;  /* 0x00007610ffe07816 */ /* 0x000fe200000000e0 */
[----:B------:R-:W-:Y:S01]  /*1cf00*/  @!P0 IMAD.MOV.U32 R5, RZ, RZ, R20 ;  /* 0x000000ffff058224 */ /* 0x000fe200078e0014 */
        /* <DEDUP_REMOVED lines=11> */
[----:B--2---:R-:W-:Y:S02]  /*1cfc0*/  @!P0 IMAD.MOV.U32 R4, RZ, RZ, R11 ;  /* 0x000000ffff048224 */ /* 0x004fe400078e000b */
[----:B----4-:R-:W-:-:S05]  /*1cfd0*/  @!P0 IMAD.MOV.U32 R5, RZ, RZ, R12 ;  /* 0x000000ffff058224 */ /* 0x010fca00078e000c */
[----:B------:R0:W2:Y:S01]  /*1cfe0*/  @!P0 LDG.E.U8 R217, desc[UR56][R4.64] ;  /* 0x0000003804d98981 */ /* 0x0000a2000c1e1100 */
[----:B------:R-:W-:Y:S01]  /*1cff0*/  PRMT R3, RZ, 0x7610, R3 ;  /* 0x00007610ff037816 */ /* 0x000fe20000000003 */
[----:B0-----:R-:W-:Y:S02]  /*1d000*/  @!P0 IMAD.MOV.U32 R4, RZ, RZ, R9 ;  /* 0x000000ffff048224 */ /* 0x001fe400078e0009 */
[----:B------:R-:W-:-:S05]  /*1d010*/  @!P0 IMAD.MOV.U32 R5, RZ, RZ, R10 ;  /* 0x000000ffff058224 */ /* 0x000fca00078e000a */
[----:B------:R0:W4:Y:S01]  /*1d020*/  @!P0 LDG.E.U8 R216, desc[UR56][R4.64] ;  /* 0x0000003804d88981 */ /* 0x000122000c1e1100 */
[----:B------:R-:W-:Y:S01]  /*1d030*/  PRMT R0, RZ, 0x7610, R0 ;  /* 0x00007610ff007816 */ /* 0x000fe20000000000 */
[----:B0-----:R-:W-:Y:S02]  /*1d040*/  @!P0 IMAD.MOV.U32 R4, RZ, RZ, R7 ;  /* 0x000000ffff048224 */ /* 0x001fe400078e0007 */
[----:B------:R-:W-:Y:S01]  /*1d050*/  @!P0 IMAD.MOV.U32 R5, RZ, RZ, R8 ;  /* 0x000000ffff058224 */ /* 0x000fe200078e0008 */
[----:B------:R-:W-:-:S04]  /*1d060*/  LOP3.LUT R7, R15, 0xffff, RZ, 0xc0, !PT ;  /* 0x0000ffff0f077812 */ /* 0x000fc800078ec0ff */
[----:B------:R0:W4:Y:S02]  /*1d070*/  @!P0 LDG.E.U8 R3, desc[UR56][R4.64] ;  /* 0x0000003804038981 */ /* 0x000124000c1e1100 */
[----:B0-----:R-:W-:Y:S02]  /*1d080*/  @!P0 IMAD.MOV.U32 R5, RZ, RZ, R2 ;  /* 0x000000ffff058224 */ /* 0x001fe400078e0002 */
[----:B---3--:R-:W-:Y:S01]  /*1d090*/  @!P0 IMAD.MOV.U32 R4, RZ, RZ, R6 ;  /* 0x000000ffff048224 */ /* 0x008fe200078e0006 */
[----:B------:R-:W-:-:S04]  /*1d0a0*/  LOP3.LUT R6, R151, 0xffff, RZ, 0xc0, !PT ;  /* 0x0000ffff97067812 */ /* 0x000fc800078ec0ff */
[----:B------:R0:W3:Y:S01]  /*1d0b0*/  @!P0 LDG.E.U8 R0, desc[UR56][R4.64] ;  /* 0x0000003804008981 */ /* 0x0000e2000c1e1100 */
[----:B------:R-:W-:Y:S02]  /*1d0c0*/  PRMT R151, R7, 0x3340, R6 ;  /* 0x0000334007977816 */ /* 0x000fe40000000006 */
[----:B------:R-:W-:Y:S02]  /*1d0d0*/  LOP3.LUT R7, R18, 0xffff, RZ, 0xc0, !PT ;  /* 0x0000ffff12077812 */ /* 0x000fe400078ec0ff */
[----:B------:R-:W-:Y:S02]  /*1d0e0*/  LOP3.LUT R6, R218, 0xffff, RZ, 0xc0, !PT ;  /* 0x0000ffffda067812 */ /* 0x000fe400078ec0ff */
[----:B0-----:R-:W-:Y:S02]  /*1d0f0*/  LOP3.LUT R5, R16, 0xffff, RZ, 0xc0, !PT ;  /* 0x0000ffff10057812 */ /* 0x001fe400078ec0ff */
[----:B------:R-:W-:Y:S02]  /*1d100*/  LOP3.LUT R4, R92, 0xffff, RZ, 0xc0, !PT ;  /* 0x0000ffff5c047812 */ /* 0x000fe400078ec0ff */
[----:B------:R-:W-:-:S02]  /*1d110*/  PRMT R218, R7, 0x3340, R6 ;  /* 0x0000334007da7816 */ /* 0x000fc40000000006 */
[----:B------:R-:W-:Y:S02]  /*1d120*/  PRMT R92, R5, 0x3340, R4 ;  /* 0x00003340055c7816 */ /* 0x000fe40000000004 */
[----:B------:R-:W-:Y:S02]  /*1d130*/  LOP3.LUT R5, R23, 0xffff, RZ, 0xc0, !PT ;  /* 0x0000ffff17057812 */ /* 0x000fe400078ec0ff */
[----:B------:R-:W-:Y:S02]  /*1d140*/  LOP3.LUT R4, R91, 0xffff, RZ, 0xc0, !PT ;  /* 0x0000ffff5b047812 */ /* 0x000fe400078ec0ff */
[----:B------:R-:W-:Y:S02]  /*1d150*/  LOP3.LUT R7, R71, 0xffff, RZ, 0xc0, !PT ;  /* 0x0000ffff47077812 */ /* 0x000fe400078ec0ff */
[----:B------:R-:W-:Y:S01]  /*1d160*/  LOP3.LUT R6, R150, 0xffff, RZ, 0xc0, !PT ;  /* 0x0000ffff96067812 */ /* 0x000fe200078ec0ff */
[----:B------:R-:W3:Y:S01]  /*1d170*/  LDL.LU R71, [R1+0x124c] ;  /* 0x00124c0001477983 */ /* 0x000ee20000300800 */
[----:B------:R-:W-:-:S02]  /*1d180*/  PRMT R91, R5, 0x3340, R4 ;  /* 0x00003340055b7816 */ /* 0x000fc40000000004 */
[----:B------:R-:W-:Y:S02]  /*1d190*/  LOP3.LUT R5, R82, 0xffff, RZ, 0xc0, !PT ;  /* 0x0000ffff52057812 */ /* 0x000fe400078ec0ff */
[----:B------:R-:W-:Y:S01]  /*1d1a0*/  LOP3.LUT R4, R93, 0xffff, RZ, 0xc0, !PT ;  /* 0x0000ffff5d047812 */ /* 0x000fe200078ec0ff */
[----:B------:R-:W3:Y:S01]  /*1d1b0*/  LDL.LU R82, [R1+0x1248] ;  /* 0x0012480001527983 */ /* 0x000ee20000300800 */
[----:B------:R-:W-:Y:S02]  /*1d1c0*/  PRMT R150, R7, 0x3340, R6 ;  /* 0x0000334007967816 */ /* 0x000fe40000000006 */
        /* <DEDUP_REMOVED lines=8> */
[----:B------:R-:W-:Y:S01]  /*1d250*/  LOP3.LUT R7, R65, 0xffff, RZ, 0xc0, !PT ;  /* 0x0000ffff41077812 */ /* 0x000fe200078ec0ff */
[----:B------:R-:W3:Y:S01]  /*1d260*/  LDL.LU R67, [R1+0x123c] ;  /* 0x00123c0001437983 */ /* 0x000ee20000300800 */
[----:B------:R-:W-:Y:S02]  /*1d270*/  LOP3.LUT R6, R63, 0xffff, RZ, 0xc0, !PT ;  /* 0x0000ffff3f067812 */ /* 0x000fe400078ec0ff */
[----:B------:R-:W-:Y:S01]  /*1d280*/  PRMT R21, R5, 0x3340, R4 ;  /* 0x0000334005157816 */ /* 0x000fe20000000004 */
[----:B------:R-:W3:Y:S01]  /*1d290*/  LDL.LU R78, [R1+0x1238] ;  /* 0x00123800014e7983 */ /* 0x000ee20000300800 */
[----:B------:R-:W-:-:S02]  /*1d2a0*/  LOP3.LUT R5, R76, 0xffff, RZ, 0xc0, !PT ;  /* 0x0000ffff4c057812 */ /* 0x000fc400078ec0ff */
        /* <DEDUP_REMOVED lines=138> */
[----:B------:R-:W-:Y:S02]  /*1db50*/  LOP3.LUT R7, R24, 0xffff, RZ, 0xc0, !PT ;  /* 0x0000ffff18077812 */ /* 0x000fe400078ec0ff */
[----:B------:R-:W-:Y:S01]  /*1db60*/  LOP3.LUT R6, R115, 0xffff, RZ, 0xc0, !PT ;  /* 0x0000ffff73067812 */ /* 0x000fe200078ec0ff */
[----:B------:R-:W3:Y:S01]  /*1db70*/  LDL.LU R24, [R1+0x117c] ;  /* 0x00117c0001187983 */ /* 0x000ee20000300800 */
[----:B------:R-:W-:Y:S02]  /*1db80*/  PRMT R110, R5, 0x3340, R4 ;  /* 0x00003340056e7816 */ /* 0x000fe40000000004 */
        /* <DEDUP_REMOVED lines=9> */
[----:B------:R-:W-:Y:S02]  /*1dc20*/  LOP3.LUT R5, R221, 0xffff, RZ, 0xc0, !PT ;  /* 0x0000ffffdd057812 */ /* 0x000fe400078ec0ff */
[----:B------:R-:W-:Y:S01]  /*1dc30*/  PRMT R112, R7, 0x3340, R6 ;  /* 0x0000334007707816 */ /* 0x000fe20000000006 */
[----:B------:R-:W3:Y:S01]  /*1dc40*/  LDL.LU R221, [R1+0x1170] ;  /* 0x0011700001dd7983 */ /* 0x000ee20000300800 */
[----:B------:R-:W-:-:S03]  /*1dc50*/  LOP3.LUT R7, R119, 0xffff, RZ, 0xc0, !PT ;  /* 0x0000ffff77077812 */ /* 0x000fc600078ec0ff */
[----:B------:R-:W2:Y:S01]  /*1dc60*/  LDL R119, [R1+0xdec] ;  /* 0x000dec0001777983 */ /* 0x000ea20000100800 */
[----:B------:R-:W-:Y:S02]  /*1dc70*/  PRMT R114, R5, 0x3340, R4 ;  /* 0x0000334005727816 */ /* 0x000fe40000000004 */
[----:B------:R-:W-:Y:S02]  /*1dc80*/  LOP3.LUT R5, R219, 0xffff, RZ, 0xc0, !PT ;  /* 0x0000ffffdb057812 */ /* 0x000fe400078ec0ff */
[----:B------:R-:W-:Y:S01]  /*1dc90*/  LOP3.LUT R4, R116, 0xffff, RZ, 0xc0, !PT ;  /* 0x0000ffff74047812 */ /* 0x000fe200078ec0ff */
[----:B------:R-:W3:Y:S01]  /*1dca0*/  LDL.LU R219, [R1+0x116c] ;  /* 0x00116c0001db7983 */ /* 0x000ee20000300800 */
[----:B------:R-:W-:Y:S02]  /*1dcb0*/  LOP3.LUT R6, R118, 0xffff, RZ, 0xc0, !PT ;  /* 0x0000ffff76067812 */ /* 0x000fe400078ec0ff */
[----:B------:R-:W-:Y:S02]  /*1dcc0*/  PRMT R118, R5, 0x3340, R4 ;  /* 0x0000334005767816 */ /* 0x000fe40000000004 */
[----:B------:R-:W-:-:S02]  /*1dcd0*/  PRMT R4, R151, 0x5410, R218 ;  /* 0x0000541097047816 */ /* 0x000fc400000000da */
[----:B------:R-:W-:Y:S01]  /*1dce0*/  PRMT R116, R7, 0x3340, R6 ;  /* 0x0000334007747816 */ /* 0x000fe20000000006 */
[----:B------:R-:W3:Y:S01]  /*1dcf0*/  LDL.LU R218, [R1+0x1168] ;  /* 0x0011680001da7983 */ /* 0x000ee20000300800 */
[----:B------:R-:W-:Y:S02]  /*1dd00*/  PRMT R5, R150, 0x5410, R20 ;  /* 0x0000541096057816 */ /* 0x000fe40000000014 */
[----:B------:R-:W-:Y:S01]  /*1dd10*/  PRMT R6, R11, 0x5410, R10 ;  /* 0x000054100b067816 */ /* 0x000fe2000000000a */
[----:B------:R-:W3:Y:S01]  /*1dd20*/  LDL.LU R151, [R1+0x1164] ;  /* 0x0011640001977983 */ /* 0x000ee20000300800 */
[----:B------:R-:W-:Y:S02]  /*1dd30*/  PRMT R7, R9, 0x5410, R8 ;  /* 0x0000541009077816 */ /* 0x000fe40000000008 */
[----:B------:R-:W-:Y:S01]  /*1dd40*/  LOP3.LUT R11, R88, 0xffff, RZ, 0xc0, !PT ;  /* 0x0000ffff580b7812 */ /* 0x000fe200078ec0ff */
[----:B------:R-:W3:Y:S01]  /*1dd50*/  LDL.LU R150, [R1+0x1160] ;  /* 0x0011600001967983 */ /* 0x000ee20000300800 */
[----:B------:R-:W-:-:S02]  /*1dd60*/  LOP3.LUT R9, R89, 0xffff, RZ, 0xc0, !PT ;  /* 0x0000ffff59097812 */ /* 0x000fc400078ec0ff */
[----:B------:R-:W-:Y:S01]  /*1dd70*/  LOP3.LUT R10, R90, 0xffff, RZ, 0xc0, !PT ;  /* 0x0000ffff5a0a7812 */ /* 0x000fe200078ec0ff */
[----:B------:R-:W3:Y:S01]  /*1dd80*/  LDL.LU R88, [R1+0x115c] ;  /* 0x00115c0001587983 */ /* 0x000ee20000300800 */
[----:B------:R-:W-:-:S03]  /*1dd90*/  PRMT R20, R92, 0x5410, R91 ;  /* 0x000054105c147816 */ /* 0x000fc6000000005b */
        /* <DEDUP_REMOVED lines=13> */
[----:B------:R-:W-:-:S03]  /*1de70*/  LOP3.LUT R8, R117, 0xffff, RZ, 0xc0, !PT ;  /* 0x0000ffff75087812 */ /* 0x000fc600078ec0ff */
        /* <DEDUP_REMOVED lines=9> */
[----:B------:R-:W-:Y:S02]  /*1df10*/  PRMT R117, R9, 0x3340, R8 ;  /* 0x0000334009757816 */ /* 0x000fe40000000008 */
[----:B------:R-:W-:Y:S01]  /*1df20*/  PRMT R15, R103, 0x5410, R15 ;  /* 0x00005410670f7816 */ /* 0x000fe2000000000f */
[----:B------:R-:W3:Y:S01]  /*1df30*/  LDL.LU R101, [R1+0x1128] ;  /* 0x0011280001657983 */ /* 0x000ee20000300800 */
[----:B------:R-:W-:-:S03]  /*1df40*/  PRMT R8, R105, 0x5410, R104 ;  /* 0x0000541069087816 */ /* 0x000fc60000000068 */
[----:B------:R-:W3:Y:S04]  /*1df50*/  LDL.LU R102, [R1+0x1124] ;  /* 0x0011240001667983 */ /* 0x000ee80000300800 */
[----:B------:R-:W3:Y:S01]  /*1df60*/  LDL.LU R103, [R1+0x1120] ;  /* 0x0011200001677983 */ /* 0x000ee20000300800 */
[----:B------:R-:W-:-:S03]  /*1df70*/  PRMT R9, R109, 0x5410, R108 ;  /* 0x000054106d097816 */ /* 0x000fc6000000006c */
[----:B------:R-:W3:Y:S04]  /*1df80*/  LDL.LU R104, [R1+0x111c] ;  /* 0x00111c0001687983 */ /* 0x000ee80000300800 */
[----:B------:R-:W3:Y:S01]  /*1df90*/  LDL.LU R105, [R1+0x1118] ;  /* 0x0011180001697983 */ /* 0x000ee20000300800 */
[----:B------:R-:W-:Y:S02]  /*1dfa0*/  PRMT R11, R11, 0x3340, R10 ;  /* 0x000033400b0b7816 */ /* 0x000fe4000000000a */
[----:B------:R-:W-:Y:S02]  /*1dfb0*/  PRMT R10, R113, 0x5410, R112 ;  /* 0x00005410710a7816 */ /* 0x000fe40000000070 */
[----:B------:R-:W-:Y:S01]  /*1dfc0*/  PRMT R11, R116, 0x5410, R11 ;  /* 0x00005410740b7816 */ /* 0x000fe2000000000b */
[----:B--2---:R0:W-:Y:S02]  /*1dfd0*/  STS.128 [R119+UR58], R4 ;  /* 0x0000000477007988 */ /* 0x0041e40008000c3a */
[----:B0-----:R-:W-:-:S02]  /*1dfe0*/  PRMT R4, R107, 0x5410, R106 ;  /* 0x000054106b047816 */ /* 0x001fc4000000006a */
[----:B------:R-:W2:Y:S01]  /*1dff0*/  LDL.LU R106, [R1+0x1114] ;  /* 0x00111400016a7983 */ /* 0x000ea20000300800 */
[----:B------:R-:W-:-:S03]  /*1e000*/  PRMT R5, R111, 0x5410, R110 ;  /* 0x000054106f057816 */ /* 0x000fc6000000006e */
[----:B------:R-:W2:Y:S04]  /*1e010*/  LDL.LU R107, [R1+0x1110] ;  /* 0x00111000016b7983 */ /* 0x000ea80000300800 */
[----:B------:R-:W2:Y:S04]  /*1e020*/  LDL.LU R108, [R1+0x110c] ;  /* 0x00110c00016c7983 */ /* 0x000ea80000300800 */
        /* <DEDUP_REMOVED lines=8> */
[----:B------:R-:W2:Y:S04]  /*1e0b0*/  LDL.LU R115, [R1+0x10f0] ;  /* 0x0010f00001737983 */ /* 0x000ea80000300800 */
[----:B------:R-:W2:Y:S04]  /*1e0c0*/  LDL.LU R116, [R1+0x10ec] ;  /* 0x0010ec0001747983 */ /* 0x000ea80000300800 */
[----:B------:R-:W2:Y:S04]  /*1e0d0*/  LDL.LU R117, [R1+0x10e8] ;  /* 0x0010e80001757983 */ /* 0x000ea80000300800 */
[----:B------:R-:W2:Y:S04]  /*1e0e0*/  LDL.LU R118, [R1+0x10e4] ;  /* 0x0010e40001767983 */ /* 0x000ea80000300800 */
[----:B------:R0:W-:Y:S04]  /*1e0f0*/  STS.128 [R119+UR58+0x4000], R20 ;  /* 0x0040001477007988 */ /* 0x0001e80008000c3a */
[----:B0-----:R-:W2:Y:S04]  /*1e100*/  LDL.LU R119, [R1+0x10e0] ;  /* 0x0010e00001777983 */ /* 0x001ea80000300800 */
[----:B------:R-:W4:Y:S04]  /*1e110*/  LDL R21, [R1+0xde8] ;  /* 0x000de80001157983 */ /* 0x000f280000100800 */
[----:B------:R-:W3:Y:S01]  /*1e120*/  LDL R23, [R1+0xde4] ;  /* 0x000de40001177983 */ /* 0x000ee20000100800 */
[----:B------:R-:W0:Y:S02]  /*1e130*/  S2R R22, SR_TID.X ;  /* 0x0000000000167919 */ /* 0x000e240000002100 */
[----:B0-----:R-:W-:Y:S01]  /*1e140*/  LOP3.LUT R22, R22, 0x7f, RZ, 0xc0, !PT ;  /* 0x0000007f16167812 */ /* 0x001fe200078ec0ff */
[----:B----4-:R-:W-:Y:S04]  /*1e150*/  STS.128 [R21+UR58], R16 ;  /* 0x0000001015007988 */ /* 0x010fe80008000c3a */
[----:B------:R-:W-:Y:S04]  /*1e160*/  STS.128 [R21+UR58+0x4000], R12 ;  /* 0x0040000c15007988 */ /* 0x000fe80008000c3a */
[----:B---3--:R-:W-:Y:S04]  /*1e170*/  STS.128 [R23+UR58], R8 ;  /* 0x0000000817007988 */ /* 0x008fe80008000c3a */
[----:B------:R0:W-:Y:S02]  /*1e180*/  STS.128 [R23+UR58+0x4000], R4 ;  /* 0x0040000417007988 */ /* 0x0001e40008000c3a */
[----:B0-----:R-:W0:Y:S02]  /*1e190*/  S2R R23, SR_TID.X ;  /* 0x0000000000177919 */ /* 0x001e240000002100 */
[----:B------:R1:W-:Y:S04]  /*1e1a0*/  STS.U8 [R22+UR58+0x8000], R120 ;  /* 0x0080007816007988 */ /* 0x0003e8000800003a */
[----:B------:R-:W-:Y:S04]  /*1e1b0*/  STS.U8 [R22+UR58+0x8400], R121 ;  /* 0x0084007916007988 */ /* 0x000fe8000800003a */
[----:B------:R-:W-:Y:S04]  /*1e1c0*/  STS.U8 [R22+UR58+0x8800], R122 ;  /* 0x0088007a16007988 */ /* 0x000fe8000800003a */
[----:B------:R-:W-:Y:S04]  /*1e1d0*/  STS.U8 [R22+UR58+0x8c00], R123 ;  /* 0x008c007b16007988 */ /* 0x000fe8000800003a */
[----:B------:R-:W-:Y:S04]  /*1e1e0*/  STS.U8 [R22+UR58+0x9000], R124 ;  /* 0x0090007c16007988 */ /* 0x000fe8000800003a */
[----:B------:R-:W-:Y:S04]  /*1e1f0*/  STS.U8 [R22+UR58+0x9400], R125 ;  /* 0x0094007d16007988 */ /* 0x000fe8000800003a */
[----:B------:R-:W-:Y:S04]  /*1e200*/  STS.U8 [R22+UR58+0x9800], R126 ;  /* 0x0098007e16007988 */ /* 0x000fe8000800003a */
[----:B------:R-:W-:Y:S01]  /*1e210*/  STS.U8 [R22+UR58+0x9c00], R127 ;  /* 0x009c007f16007988 */ /* 0x000fe2000800003a */
[----:B0-----:R-:W-:-:S03]  /*1e220*/  LOP3.LUT R23, R23, 0x7f, RZ, 0xc0, !PT ;  /* 0x0000007f17177812 */ /* 0x001fc600078ec0ff */
[----:B------:R-:W-:Y:S01]  /*1e230*/  STS.U8 [R22+UR58+0xa000], R128 ;  /* 0x00a0008016007988 */ /* 0x000fe2000800003a */
[----:B------:R-:W-:-:S03]  /*1e240*/  LOP3.LUT R4, R23, 0x10, RZ, 0x3c, !PT ;  /* 0x0000001017047812 */ /* 0x000fc600078e3cff */
[----:B------:R-:W-:Y:S04]  /*1e250*/  STS.U8 [R22+UR58+0xa400], R129 ;  /* 0x00a4008116007988 */ /* 0x000fe8000800003a */
        /* <DEDUP_REMOVED lines=15> */
[----:B------:R0:W-:Y:S04]  /*1e350*/  STS.U8 [R4+UR58+0xa480], R215 ;  /* 0x00a480d704007988 */ /* 0x0001e8000800003a */
[----:B-1----:R-:W2:Y:S01]  /*1e360*/  LDL.LU R120, [R1+0x10dc] ;  /* 0x0010dc0001787983 */ /* 0x002ea20000300800 */
[----:B0-----:R-:W0:Y:S03]  /*1e370*/  S2R R215, SR_TID.X ;  /* 0x0000000000d77919 */ /* 0x001e260000002100 */
[----:B------:R-:W-:Y:S04]  /*1e380*/  STS.U8 [R4+UR58+0xa880], R145 ;  /* 0x00a8809104007988 */ /* 0x000fe8000800003a */
[----:B------:R-:W-:Y:S04]  /*1e390*/  STS.U8 [R4+UR58+0xac80], R146 ;  /* 0x00ac809204007988 */ /* 0x000fe8000800003a */
[----:B------:R-:W-:Y:S04]  /*1e3a0*/  STS.U8 [R4+UR58+0xb080], R147 ;  /* 0x00b0809304007988 */ /* 0x000fe8000800003a */
[----:B------:R-:W-:Y:S04]  /*1e3b0*/  STS.U8 [R4+UR58+0xb480], R148 ;  /* 0x00b4809404007988 */ /* 0x000fe8000800003a */
[----:B------:R-:W-:Y:S04]  /*1e3c0*/  STS.U8 [R4+UR58+0xb880], R214 ;  /* 0x00b880d604007988 */ /* 0x000fe8000800003a */
[----:B------:R1:W-:Y:S04]  /*1e3d0*/  STS.U8 [R4+UR58+0xbc80], R213 ;  /* 0x00bc80d504007988 */ /* 0x0003e8000800003a */
[----:B------:R-:W2:Y:S01]  /*1e3e0*/  LDL.LU R121, [R1+0x10d8] ;  /* 0x0010d80001797983 */ /* 0x000ea20000300800 */
[----:B0-----:R-:W-:-:S03]  /*1e3f0*/  LOP3.LUT R215, R215, 0x7f, RZ, 0xc0, !PT ;  /* 0x0000007fd7d77812 */ /* 0x001fc600078ec0ff */
[----:B------:R-:W2:Y:S01]  /*1e400*/  LDL.LU R122, [R1+0x10d4] ;  /* 0x0010d400017a7983 */ /* 0x000ea20000300800 */
[----:B------:R-:W-:-:S03]  /*1e410*/  LOP3.LUT R5, R215, 0x20, RZ, 0x3c, !PT ;  /* 0x00000020d7057812 */ /* 0x000fc600078e3cff */
[----:B------:R-:W2:Y:S01]  /*1e420*/  LDL.LU R123, [R1+0x10d0] ;  /* 0x0010d000017b7983 */ /* 0x000ea20000300800 */
[----:B-1----:R-:W-:Y:S02]  /*1e430*/  LOP3.LUT R4, R215, 0x30, RZ, 0x3c, !PT ;  /* 0x00000030d7047812 */ /* 0x002fe400078e3cff */
[----:B------:R-:W0:Y:S01]  /*1e440*/  S2R R215, SR_TID.X ;  /* 0x0000000000d77919 */ /* 0x000e220000002100 */
        /* <DEDUP_REMOVED lines=16> */
[----:B------:R-:W-:Y:S04]  /*1e550*/  STS.U8 [R4+UR58+0x8180], R196 ;  /* 0x008180c404007988 */ /* 0x000fe8000800003a */
[----:B------:R-:W-:Y:S04]  /*1e560*/  STS.U8 [R4+UR58+0x8580], R195 ;  /* 0x008580c304007988 */ /* 0x000fe8000800003a */
[----:B------:R-:W-:Y:S04]  /*1e570*/  STS.U8 [R4+UR58+0x8980], R194 ;  /* 0x008980c204007988 */ /* 0x000fe8000800003a */
[----:B------:R-:W-:Y:S01]  /*1e580*/  STS.U8 [R4+UR58+0x8d80], R193 ;  /* 0x008d80c104007988 */ /* 0x000fe2000800003a */
[----:B0-----:R-:W-:-:S03]  /*1e590*/  LOP3.LUT R215, R215, 0x7f, RZ, 0xc0, !PT ;  /* 0x0000007fd7d77812 */ /* 0x001fc600078ec0ff */
[----:B------:R-:W-:Y:S04]  /*1e5a0*/  STS.U8 [R4+UR58+0x9180], R192 ;  /* 0x009180c004007988 */ /* 0x000fe8000800003a */
[----:B------:R-:W-:Y:S04]  /*1e5b0*/  STS.U8 [R4+UR58+0x9580], R191 ;  /* 0x009580bf04007988 */ /* 0x000fe8000800003a */
[----:B------:R-:W-:Y:S04]  /*1e5c0*/  STS.U8 [R4+UR58+0x9980], R190 ;  /* 0x009980be04007988 */ /* 0x000fe8000800003a */
[----:B------:R-:W-:Y:S01]  /*1e5d0*/  STS.U8 [R4+UR58+0x9d80], R189 ;  /* 0x009d80bd04007988 */ /* 0x000fe2000800003a */
[----:B-1----:R-:W-:-:S03]  /*1e5e0*/  LOP3.LUT R5, R215, 0x40, RZ, 0x3c, !PT ;  /* 0x00000040d7057812 */ /* 0x002fc600078e3cff */
        /* <DEDUP_REMOVED lines=11> */
[----:B------:R-:W2:Y:S04]  /*1e6a0*/  LDL.LU R124, [R1+0x10cc] ;  /* 0x0010cc00017c7983 */ /* 0x000ea80000300800 */
        /* <DEDUP_REMOVED lines=8> */
[----:B------:R-:W-:Y:S01]  /*1e730*/  STS.U8 [R5+UR58+0x9e00], R173 ;  /* 0x009e00ad05007988 */ /* 0x000fe2000800003a */
[----:B0-----:R-:W-:-:S03]  /*1e740*/  LOP3.LUT R4, R215, 0x50, RZ, 0x3c, !PT ;  /* 0x00000050d7047812 */ /* 0x001fc600078e3cff */
        /* <DEDUP_REMOVED lines=32> */
[----:B------:R-:W-:-:S03]  /*1e950*/  IMAD.MOV.U32 R23, RZ, RZ, R152 ;  /* 0x000000ffff177224 */ /* 0x000fc600078e0098 */
[----:B------:R-:W2:Y:S04]  /*1e960*/  LDL.LU R145, [R1+0x1078] ;  /* 0x0010780001917983 */ /* 0x000ea80000300800 */
[----:B------:R-:W-:Y:S04]  /*1e970*/  STS.U8 [R4+UR58+0xa280], R156 ;  /* 0x00a2809c04007988 */ /* 0x000fe8000800003a */
[----:B------:R-:W2:Y:S04]  /*1e980*/  LDL.LU R146, [R1+0x1074] ;  /* 0x0010740001927983 */ /* 0x000ea80000300800 */
[----:B------:R-:W-:Y:S04]  /*1e990*/  STS.U8 [R4+UR58+0xa680], R155 ;  /* 0x00a6809b04007988 */ /* 0x000fe8000800003a */
[----:B------:R-:W2:Y:S04]  /*1e9a0*/  LDL.LU R147, [R1+0x1070] ;  /* 0x0010700001937983 */ /* 0x000ea80000300800 */
[----:B------:R-:W-:Y:S04]  /*1e9b0*/  STS.U8 [R4+UR58+0xaa80], R154 ;  /* 0x00aa809a04007988 */ /* 0x000fe8000800003a */
[----:B------:R-:W2:Y:S04]  /*1e9c0*/  LDL.LU R148, [R1+0x106c] ;  /* 0x00106c0001947983 */ /* 0x000ea80000300800 */
[----:B------:R0:W-:Y:S04]  /*1e9d0*/  STS.U8 [R4+UR58+0xae80], R153 ;  /* 0x00ae809904007988 */ /* 0x0001e8000800003a */
[----:B0-----:R-:W3:Y:S04]  /*1e9e0*/  LDL.LU.64 R152, [R1] ;  /* 0x0000000001987983 */ /* 0x001ee80000300a00 */
[----:B------:R-:W3:Y:S04]  /*1e9f0*/  LDL.LU.64 R154, [R1+0x8] ;  /* 0x00000800019a7983 */ /* 0x000ee80000300a00 */
        /* <DEDUP_REMOVED lines=29> */
[----:B------:R-:W3:Y:S01]  /*1ebd0*/  LDL.LU.64 R214, [R1+0xf8] ;  /* 0x0000f80001d67983 */ /* 0x000ee20000300a00 */
[----:B------:R-:W-:-:S03]  /*1ebe0*/  LOP3.LUT R5, R22, 0x60, RZ, 0x3c, !PT ;  /* 0x0000006016057812 */ /* 0x000fc600078e3cff */
[----:B------:R-:W-:Y:S04]  /*1ebf0*/  STS.U8 [R4+UR58+0xb280], R252 ;  /* 0x00b280fc04007988 */ /* 0x000fe8000800003a */
[----:B------:R-:W-:Y:S04]  /*1ec00*/  STS.U8 [R4+UR58+0xb680], R251 ;  /* 0x00b680fb04007988 */ /* 0x000fe8000800003a */
[----:B------:R-:W-:Y:S04]  /*1ec10*/  STS.U8 [R4+UR58+0xba80], R250 ;  /* 0x00ba80fa04007988 */ /* 0x000fe8000800003a */
[----:B------:R0:W-:Y:S04]  /*1ec20*/  STS.U8 [R4+UR58+0xbe80], R249 ;  /* 0x00be80f904007988 */ /* 0x0001e8000800003a */
[----:B------:R-:W-:Y:S04]  /*1ec30*/  STS.U8 [R5+UR58+0x8300], R248 ;  /* 0x008300f805007988 */ /* 0x000fe8000800003a */
        /* <DEDUP_REMOVED lines=32> */
[----:B------:R1:W-:Y:S06]  /*1ee40*/  MEMBAR.ALL.CTA ;  /* 0x0000000000007992 */ /* 0x0003ec0000008000 */
[----:B-1----:R-:W1:Y:S01]  /*1ee50*/  FENCE.VIEW.ASYNC.S ;  /* 0x00000000000073c6 */ /* 0x002e620000000000 */
[----:B------:R-:W-:-:S03]  /*1ee60*/  UMOV UR21, 0x40000040 ;  /* 0x4000004000157882 */ /* 0x000fc60000000000 */
[----:B0-----:R-:W2:Y:S04]  /*1ee70*/  LDL.LU R149, [R1+0x1068] ;  /* 0x0010680001957983 */ /* 0x001ea80000300800 */
[----:B------:R-:W4:Y:S04]  /*1ee80*/  LDL.LU R22, [R1+0xe1c] ;  /* 0x000e1c0001167983 */ /* 0x000f280000300800 */
[----:B------:R-:W2:Y:S04]  /*1ee90*/  LDL.LU R13, [R1+0xe10] ;  /* 0x000e1000010d7983 */ /* 0x000ea80000300800 */
[----:B------:R-:W2:Y:S04]  /*1eea0*/  LDL.LU R14, [R1+0xe0c] ;  /* 0x000e0c00010e7983 */ /* 0x000ea80000300800 */
[----:B------:R-:W2:Y:S01]  /*1eeb0*/  LDL.LU R15, [R1+0xe08] ;  /* 0x000e0800010f7983 */ /* 0x000ea20000300800 */
[----:B-1----:R-:W-:Y:S06]  /*1eec0*/  BAR.SYNC.DEFER_BLOCKING 0x0 ;  /* 0x0000000000007b1d */ /* 0x002fec0000010000 */
[----:B------:R-:W2:Y:S04]  /*1eed0*/  LDL.LU R16, [R1+0xe04] ;  /* 0x000e040001107983 */ /* 0x000ea80000300800 */
[----:B------:R-:W2:Y:S01]  /*1eee0*/  LDL.LU R19, [R1+0xe00] ;  /* 0x000e000001137983 */ /* 0x000ea20000300800 */
[----:B---3--:R-:W-:-:S06]  /*1eef0*/  WARPGROUP.ARRIVE ;  /* 0x00000000000079c5 */ /* 0x008fcc0000000000 */
[----:B------:R-:W-:Y:S03]  /*1ef00*/  QGMMA.64x128x32.F32.E5M2.E5M2 R152, gdesc[UR20], R152, gsb0 ;  /* 0x01e00000149879f3 */ /* 0x000fe60008003898 */
[----:B------:R-:W-:Y:S02]  /*1ef10*/  WARPGROUP.DEPBAR.LE gsb0, 0x0 ;  /* 0x00008000000079c5 */ /* 0x000fe40000010000 */
[----:B------:R-:W-:-:S07]  /*1ef20*/  WARPGROUP.ARRIVE ;  /* 0x00000000000079c5 */ /* 0x000fce0000000000 */
        /* <DEDUP_REMOVED lines=8> */
[----:B------:R-:W-:Y:S04]  /*1efb0*/  STL.64 [R1], R152 ;  /* 0x0000009801007387 */ /* 0x000fe80000100a00 */
[----:B------:R-:W-:Y:S04]  /*1efc0*/  STL.64 [R1+0x8], R154 ;  /* 0x0000089a01007387 */ /* 0x000fe80000100a00 */
        /* <DEDUP_REMOVED lines=29> */
[----:B------:R0:W-:Y:S04]  /*1f1a0*/  STL.64 [R1+0xf8], R214 ;  /* 0x0000f8d601007387 */ /* 0x0001e80000100a00 */
[----:B0-----:R-:W3:Y:S04]  /*1f1b0*/  LDL.LU.64 R214, [R1+0x1060] ;  /* 0x0010600001d67983 */ /* 0x001ee80000300a00 */
        /* <DEDUP_REMOVED lines=31> */
[----:B------:R-:W-:Y:S01]  /*1f3b0*/  UIADD3.64 UR52, UR8, 0x1fe, URZ ;  /* 0x000001fe08347897 */ /* 0x000fe2000fffe03f */
[----:B------:R-:W-:Y:S01]  /*1f3c0*/  UMOV UR54, UR22 ;  /* 0x0000001600367c82 */ /* 0x000fe20008000000 */
[----:B------:R-:W-:Y:S01]  /*1f3d0*/  UMOV UR55, UR23 ;  /* 0x0000001700377c82 */ /* 0x000fe20008000000 */
[----:B------:R-:W2:Y:S04]  /*1f3e0*/  LDL R0, [R1+0xe40] ;  /* 0x000e400001007983 */ /* 0x000ea80000100800 */
[----:B------:R-:W2:Y:S04]  /*1f3f0*/  LDL.LU R17, [R1+0x17c] ;  /* 0x00017c0001117983 */ /* 0x000ea80000300800 */
[----:B------:R-:W2:Y:S04]  /*1f400*/  LDL.LU R18, [R1+0x8d8] ;  /* 0x0008d80001127983 */ /* 0x000ea80000300800 */
[----:B------:R-:W2:Y:S01]  /*1f410*/  LDL.LU R20, [R1+0x8d0] ;  /* 0x0008d00001147983 */ /* 0x000ea20000300800 */
[----:B------:R-:W-:Y:S01]  /*1f420*/  UIADD3.64 UR48, UR8, 0x200, URZ ;  /* 0x0000020008307897 */ /* 0x000fe2000fffe03f */
[----:B------:R-:W-:Y:S01]  /*1f430*/  UMOV UR50, UR10 ;  /* 0x0000000a00327c82 */ /* 0x000fe20008000000 */
[----:B------:R-:W-:Y:S01]  /*1f440*/  UMOV UR51, UR11 ;  /* 0x0000000b00337c82 */ /* 0x000fe20008000000 */
[----:B------:R-:W2:Y:S01]  /*1f450*/  LDL.LU R21, [R1+0x8c8] ;  /* 0x0008c80001157983 */ /* 0x000ea20000300800 */
[----:B---3--:R-:W-:-:S06]  /*1f460*/  WARPGROUP.ARRIVE ;  /* 0x00000000000079c5 */ /* 0x008fcc0000000000 */
[----:B------:R-:W-:Y:S03]  /*1f470*/  QGMMA.64x128x32.F32.E5M2.E5M2 R152, gdesc[UR52], R152, gsb0 ;  /* 0x01e00000349879f3 */ /* 0x000fe60008003898 */
[----:B------:R-:W-:Y:S02]  /*1f480*/  WARPGROUP.DEPBAR.LE gsb0, 0x0 ;  /* 0x00008000000079c5 */ /* 0x000fe40000010000 */
[----:B------:R-:W-:-:S07]  /*1f490*/  WARPGROUP.ARRIVE ;  /* 0x00000000000079c5 */ /* 0x000fce0000000000 */
[----:B------:R-:W-:Y:S01]  /*1f4a0*/  QGMMA.64x128x32.F32.E5M2.E5M2 R152, gdesc[UR48], R152, gsb0 ;  /* 0x01e00000309879f3 */ /* 0x000fe20008003898 */
[----:B------:R-:W-:Y:S02]  /*1f4b0*/  R2UR UR48, R150 ;  /* 0x00000000963072ca */ /* 0x000fe400000e0000 */
[----:B----4-:R-:W-:Y:S01]  /*1f4c0*/  R2UR UR49, R22 ;  /* 0x00000000163172ca */ /* 0x010fe200000e0000 */
[----:B------:R-:W3:Y:S04]  /*1f4d0*/  LDL.LU R150, [R1+0xf64] ;  /* 0x000f640001967983 */ /* 0x000ee80000300800 */
[----:B------:R-:W4:Y:S01]  /*1f4e0*/  LDL.LU R22, [R1+0x8b8] ;  /* 0x0008b80001167983 */ /* 0x000f220000300800 */
[----:B------:R-:W-:Y:S01]  /*1f4f0*/  UIADD3.64 UR52, UR8, 0x202, URZ ;  /* 0x0000020208347897 */ /* 0x000fe2000fffe03f */
[----:B------:R-:W-:Y:S01]  /*1f500*/  UMOV UR54, UR14 ;  /* 0x0000000e00367c82 */ /* 0x000fe20008000000 */
[----:B------:R-:W-:Y:S01]  /*1f510*/  UMOV UR55, UR15 ;  /* 0x0000000f00377c82 */ /* 0x000fe20008000000 */
[----:B------:R-:W-:Y:S01]  /*1f520*/  UIADD3.64 UR4, UR8, 0x204, URZ ;  /* 0x0000020408047897 */ /* 0x000fe2000fffe03f */
[----:B------:R-:W-:-:S02]  /*1f530*/  WARPGROUP.DEPBAR.LE gsb0, 0x0 ;  /* 0x00008000000079c5 */ /* 0x000fc40000010000 */
[----:B------:R-:W-:-:S06]  /*1f540*/  WARPGROUP.ARRIVE ;  /* 0x00000000000079c5 */ /* 0x000fcc0000000000 */
[----:B------:R-:W-:Y:S01]  /*1f550*/  QGMMA.64x128x32.F32.E5M2.E5M2 R152, gdesc[UR52], R152, gsb0 ;  /* 0x01e00000349879f3 */ /* 0x000fe20008003898 */
[----:B------:R-:W-:Y:S01]  /*1f560*/  UMOV UR6, UR18 ;  /* 0x0000001200067c82 */ /* 0x000fe20008000000 */
[----:B------:R-:W-:Y:S01]  /*1f570*/  UMOV UR7, UR19 ;  /* 0x0000001300077c82 */ /* 0x000fe20008000000 */
[----:B--2---:R-:W-:Y:S01]  /*1f580*/  VIADD R17, R17, 0x1 ;  /* 0x0000000111117836 */ /* 0x004fe20000000000 */
[----:B------:R-:W-:Y:S02]  /*1f590*/  R2UR UR53, R151 ;  /* 0x00000000973572ca */ /* 0x000fe400000e0000 */
[----:B------:R-:W3:Y:S01]  /*1f5a0*/  LDL.LU R151, [R1+0xf60] ;  /* 0x000f600001977983 */ /* 0x000ee20000300800 */
[----:B------:R-:W-:Y:S02]  /*1f5b0*/  WARPGROUP.DEPBAR.LE gsb0, 0x0 ;  /* 0x00008000000079c5 */ /* 0x000fe40000010000 */
[----:B------:R-:W-:-:S06]  /*1f5c0*/  WARPGROUP.ARRIVE ;  /* 0x00000000000079c5 */ /* 0x000fcc0000000000 */
[----:B------:R-:W-:Y:S01]  /*1f5d0*/  QGMMA.64x128x32.F32.E5M2.E5M2 R152, gdesc[UR4], R152, gsb0 ;  /* 0x01e00000049879f3 */ /* 0x000fe20008003898 */
[----:B------:R-:W-:Y:S02]  /*1f5e0*/  R2UR UR6, R15 ;  /* 0x000000000f0672ca */ /* 0x000fe400000e0000 */
[----:B------:R-:W-:Y:S02]  /*1f5f0*/  R2UR UR4, R19 ;  /* 0x00000000130472ca */ /* 0x000fe400000e0000 */
[----:B------:R-:W2:Y:S04]  /*1f600*/  LDL.LU R19, [R1+0x8b0] ;  /* 0x0008b00001137983 */ /* 0x000ea80000300800 */
[----:B------:R-:W-:Y:S05]  /*1f610*/  STL [R1+0x17c], R17 ;  /* 0x00017c1101007387 */ /* 0x000fea0000100800 */
[----:B------:R-:W-:-:S02]  /*1f620*/  IADD3 R18, P6, R18, UR6, RZ ;  /* 0x0000000612127c10 */ /* 0x000fc4000ffde0ff */
[----:B------:R-:W-:Y:S02]  /*1f630*/  IADD3 R220, P3, R220, UR6, RZ ;  /* 0x00000006dcdc7c10 */ /* 0x000fe4000ff7e0ff */
[----:B------:R-:W-:Y:S01]  /*1f640*/  IADD3 R20, P1, R20, UR6, RZ ;  /* 0x0000000614147c10 */ /* 0x000fe2000ff3e0ff */
[----:B------:R-:W-:Y:S04]  /*1f650*/  STL [R1+0x8d8], R18 ;  /* 0x0008d81201007387 */ /* 0x000fe80000100800 */
[----:B------:R0:W-:Y:S04]  /*1f660*/  STL [R1+0x8c0], R220 ;  /* 0x0008c0dc01007387 */ /* 0x0001e80000100800 */
[----:B------:R-:W-:Y:S04]  /*1f670*/  STL [R1+0x8d0], R20 ;  /* 0x0008d01401007387 */ /* 0x000fe80000100800 */
[----:B0-----:R-:W3:Y:S01]  /*1f680*/  LDL.LU R220, [R1+0xf5c] ;  /* 0x000f5c0001dc7983 */ /* 0x001ee20000300800 */
[----:B------:R-:W-:-:S02]  /*1f690*/  R2UR UR5, R16 ;  /* 0x00000000100572ca */ /* 0x000fc400000e0000 */
[----:B------:R-:W-:Y:S02]  /*1f6a0*/  IADD3 R219, P4, R219, UR6, RZ ;  /* 0x00000006dbdb7c10 */ /* 0x000fe4000ff9e0ff */
[----:B------:R-:W-:-:S05]  /*1f6b0*/  IADD3 R21, P2, R21, UR6, RZ ;  /* 0x0000000615157c10 */ /* 0x000fca000ff5e0ff */
[----:B------:R0:W-:Y:S04]  /*1f6c0*/  STL [R1+0x8c8], R21 ;  /* 0x0008c81501007387 */ /* 0x0001e80000100800 */
[----:B------:R-:W-:Y:S02]  /*1f6d0*/  IADD3.X R218, R218, UR5, RZ, P4, !PT ;  /* 0x00000005dada7c10 */ /* 0x000fe4000a7fe4ff */
[----:B----4-:R-:W-:Y:S01]  /*1f6e0*/  IADD3 R22, P4, R22, UR6, RZ ;  /* 0x0000000616167c10 */ /* 0x010fe2000ff9e0ff */
[----:B0-----:R-:W4:Y:S04]  /*1f6f0*/  LDL.LU R21, [R1+0x8d4] ;  /* 0x0008d40001157983 */ /* 0x001f280000300800 */
[----:B------:R0:W-:Y:S04]  /*1f700*/  STL [R1+0x8b8], R22 ;  /* 0x0008b81601007387 */ /* 0x0001e80000100800 */
[----:B0-----:R-:W4:Y:S01]  /*1f710*/  LDL.LU R22, [R1+0x8a8] ;  /* 0x0008a80001167983 */ /* 0x001f220000300800 */
[----:B------:R-:W-:-:S03]  /*1f720*/  IADD3 R221, P5, R221, UR6, RZ ;  /* 0x00000006dddd7c10 */ /* 0x000fc6000ffbe0ff */
[----:B------:R-:W4:Y:S04]  /*1f730*/  LDL.LU R245, [R1+0x8cc] ;  /* 0x0008cc0001f57983 */ /* 0x000f280000300800 */
[----:B------:R-:W4:Y:S04]  /*1f740*/  LDL.LU R246, [R1+0x8a0] ;  /* 0x0008a00001f67983 */ /* 0x000f280000300800 */
[----:B------:R-:W4:Y:S04]  /*1f750*/  LDL.LU R247, [R1+0x8c4] ;  /* 0x0008c40001f77983 */ /* 0x000f280000300800 */
[----:B------:R-:W4:Y:S04]  /*1f760*/  LDL.LU R248, [R1+0x898] ;  /* 0x0008980001f87983 */ /* 0x000f280000300800 */
[----:B------:R-:W4:Y:S04]  /*1f770*/  LDL.LU R249, [R1+0x8bc] ;  /* 0x0008bc0001f97983 */ /* 0x000f280000300800 */
[----:B------:R-:W4:Y:S04]  /*1f780*/  LDL.LU R20, [R1+0x890] ;  /* 0x0008900001147983 */ /* 0x000f280000300800 */
[----:B------:R-:W4:Y:S04]  /*1f790*/  LDL.LU R250, [R1+0x8b4] ;  /* 0x0008b40001fa7983 */ /* 0x000f280000300800 */
[----:B------:R-:W4:Y:S04]  /*1f7a0*/  LDL.LU R251, [R1+0x888] ;  /* 0x0008880001fb7983 */ /* 0x000f280000300800 */
[----:B------:R-:W4:Y:S01]  /*1f7b0*/  LDL.LU R252, [R1+0x8ac] ;  /* 0x0008ac0001fc7983 */ /* 0x000f220000300800 */
[----:B------:R-:W-:-:S02]  /*1f7c0*/  R2UR UR52, R13 ;  /* 0x000000000d3472ca */ /* 0x000fc400000e0000 */
[----:B------:R-:W-:Y:S02]  /*1f7d0*/  R2UR UR7, R14 ;  /* 0x000000000e0772ca */ /* 0x000fe400000e0000 */
[----:B------:R-:W-:Y:S02]  /*1f7e0*/  ISETP.NE.U32.AND P0, PT, R17, R0, PT ;  /* 0x000000001100720c */ /* 0x000fe40003f05070 */
[----:B---3--:R-:W-:Y:S02]  /*1f7f0*/  IADD3.X R220, R220, UR5, RZ, P5, !PT ;  /* 0x00000005dcdc7c10 */ /* 0x008fe4000affe4ff */
[----:B--2---:R-:W-:-:S05]  /*1f800*/  IADD3 R19, P5, R19, UR6, RZ ;  /* 0x0000000613137c10 */ /* 0x004fca000ffbe0ff */
[----:B------:R0:W-:Y:S04]  /*1f810*/  STL [R1+0x8b0], R19 ;  /* 0x0008b01301007387 */ /* 0x0001e80000100800 */
[----:B------:R-:W2:Y:S04]  /*1f820*/  LDL.LU R4, [R1+0x880] ;  /* 0x0008800001047983 */ /* 0x000ea80000300800 */
[----:B------:R-:W3:Y:S04]  /*1f830*/  LDL.LU R5, [R1+0x8a4] ;  /* 0x0008a40001057983 */ /* 0x000ee80000300800 */
        /* <DEDUP_REMOVED lines=9> */
[----:B------:R-:W3:Y:S01]  /*1f8d0*/  LDL.LU R15, [R1+0x87c] ;  /* 0x00087c00010f7983 */ /* 0x000ee20000300800 */
[----:B----4-:R-:W-:-:S03]  /*1f8e0*/  IADD3.X R21, R21, UR5, RZ, P6, !PT ;  /* 0x0000000515157c10 */ /* 0x010fc6000b7fe4ff */
[----:B------:R-:W4:Y:S04]  /*1f8f0*/  LDL.LU R16, [R1+0x850] ;  /* 0x0008500001107983 */ /* 0x000f280000300800 */
[----:B------:R-:W4:Y:S04]  /*1f900*/  LDL.LU R17, [R1+0x874] ;  /* 0x0008740001117983 */ /* 0x000f280000300800 */
[----:B------:R-:W4:Y:S04]  /*1f910*/  LDL.LU R18, [R1+0x848] ;  /* 0x0008480001127983 */ /* 0x000f280000300800 */
[----:B0-----:R-:W4:Y:S01]  /*1f920*/  LDL.LU R19, [R1+0x86c] ;  /* 0x00086c0001137983 */ /* 0x001f220000300800 */
[----:B------:R-:W-:-:S03]  /*1f930*/  IADD3 R22, P6, R22, UR6, RZ ;  /* 0x0000000616167c10 */ /* 0x000fc6000ffde0ff */
[----:B------:R0:W-:Y:S04]  /*1f940*/  STL [R1+0x8d4], R21 ;  /* 0x0008d41501007387 */ /* 0x0001e80000100800 */
[----:B0-----:R-:W4:Y:S04]  /*1f950*/  LDL.LU R21, [R1+0x840] ;  /* 0x0008400001157983 */ /* 0x001f280000300800 */
[----:B------:R0:W-:Y:S04]  /*1f960*/  STL [R1+0x8a8], R22 ;  /* 0x0008a81601007387 */ /* 0x0001e80000100800 */
[----:B0-----:R-:W4:Y:S01]  /*1f970*/  LDL.LU R22, [R1+0x864] ;  /* 0x0008640001167983 */ /* 0x001f220000300800 */
[----:B------:R-:W-:-:S02]  /*1f980*/  IADD3.X R245, R245, UR5, RZ, P1, !PT ;  /* 0x00000005f5f57c10 */ /* 0x000fc40008ffe4ff */
[----:B------:R-:W-:Y:S02]  /*1f990*/  IADD3 R246, P1, R246, UR6, RZ ;  /* 0x00000006f6f67c10 */ /* 0x000fe4000ff3e0ff */
[----:B------:R-:W-:Y:S02]  /*1f9a0*/  IADD3.X R247, R247, UR5, RZ, P2, !PT ;  /* 0x00000005f7f77c10 */ /* 0x000fe400097fe4ff */
[----:B------:R-:W-:Y:S02]  /*1f9b0*/  IADD3.X R249, R249, UR5, RZ, P3, !PT ;  /* 0x00000005f9f97c10 */ /* 0x000fe40009ffe4ff */
[----:B------:R-:W-:Y:S01]  /*1f9c0*/  IADD3 R20, P3, R20, UR6, RZ ;  /* 0x0000000614147c10 */ /* 0x000fe2000ff7e0ff */
[----:B------:R-:W-:Y:S01]  /*1f9d0*/  STL [R1+0x8cc], R245 ;  /* 0x0008ccf501007387 */ /* 0x000fe20000100800 */
[----:B------:R-:W-:Y:S02]  /*1f9e0*/  IADD3 R248, P2, R248, UR6, RZ ;  /* 0x00000006f8f87c10 */ /* 0x000fe4000ff5e0ff */
[----:B------:R-:W-:Y:S01]  /*1f9f0*/  IADD3.X R250, R250, UR5, RZ, P4, !PT ;  /* 0x00000005fafa7c10 */ /* 0x000fe2000a7fe4ff */
[----:B------:R-:W-:Y:S01]  /*1fa00*/  STL [R1+0x8a0], R246 ;  /* 0x0008a0f601007387 */ /* 0x000fe20000100800 */
[----:B------:R-:W-:-:S03]  /*1fa10*/  IADD3 R251, P4, R251, UR6, RZ ;  /* 0x00000006fbfb7c10 */ /* 0x000fc6000ff9e0ff */
[----:B------:R-:W-:Y:S01]  /*1fa20*/  STL [R1+0x8c4], R247 ;  /* 0x0008c4f701007387 */ /* 0x000fe20000100800 */
[----:B------:R-:W-:-:S03]  /*1fa30*/  IADD3.X R252, R252, UR5, RZ, P5, !PT ;  /* 0x00000005fcfc7c10 */ /* 0x000fc6000affe4ff */
[----:B------:R0:W-:Y:S04]  /*1fa40*/  STL [R1+0x890], R20 ;  /* 0x0008901401007387 */ /* 0x0001e80000100800 */
[----:B------:R-:W-:Y:S04]  /*1fa50*/  STL [R1+0x898], R248 ;  /* 0x000898f801007387 */ /* 0x000fe80000100800 */
[----:B0-----:R-:W4:Y:S04]  /*1fa60*/  LDL.LU R20, [R1+0x838] ;  /* 0x0008380001147983 */ /* 0x001f280000300800 */
[----:B------:R-:W-:Y:S04]  /*1fa70*/  STL [R1+0x8bc], R249 ;  /* 0x0008bcf901007387 */ /* 0x000fe80000100800 */
[----:B------:R-:W-:Y:S04]  /*1fa80*/  STL [R1+0x8b4], R250 ;  /* 0x0008b4fa01007387 */ /* 0x000fe80000100800 */
[----:B------:R-:W-:Y:S04]  /*1fa90*/  STL [R1+0x888], R251 ;  /* 0x000888fb01007387 */ /* 0x000fe80000100800 */
[----:B------:R-:W-:Y:S01]  /*1faa0*/  STL [R1+0x8ac], R252 ;  /* 0x0008acfc01007387 */ /* 0x000fe20000100800 */
[----:B--2---:R-:W-:-:S02]  /*1fab0*/  IADD3 R4, P5, R4, UR6, RZ ;  /* 0x0000000604047c10 */ /* 0x004fc4000ffbe0ff */
[----:B---3--:R-:W-:-:S03]  /*1fac0*/  IADD3.X R5, R5, UR5, RZ, P6, !PT ;  /* 0x0000000505057c10 */ /* 0x008fc6000b7fe4ff */
[----:B------:R-:W-:Y:S01]  /*1fad0*/  STL [R1+0x880], R4 ;  /* 0x0008800401007387 */ /* 0x000fe20000100800 */
[----:B------:R-:W-:-:S03]  /*1fae0*/  IADD3 R6, P6, R6, UR6, RZ ;  /* 0x0000000606067c10 */ /* 0x000fc6000ffde0ff */
[----:B------:R-:W-:Y:S01]  /*1faf0*/  STL [R1+0x8a4], R5 ;  /* 0x0008a40501007387 */ /* 0x000fe20000100800 */
[----:B------:R-:W-:-:S03]  /*1fb00*/  IADD3.X R7, R7, UR5, RZ, P1, !PT ;  /* 0x0000000507077c10 */ /* 0x000fc60008ffe4ff */
        /* <DEDUP_REMOVED lines=17> */
[----:B----4-:R-:W-:-:S03]  /*1fc20*/  IADD3 R16, P5, R16, UR6, RZ ;  /* 0x0000000610107c10 */ /* 0x010fc6000ffbe0ff */
[----:B------:R-:W-:Y:S01]  /*1fc30*/  STL [R1+0x87c], R15 ;  /* 0x00087c0f01007387 */ /* 0x000fe20000100800 */
[----:B------:R-:W-:-:S03]  /*1fc40*/  IADD3.X R17, R17, UR5, RZ, P6, !PT ;  /* 0x0000000511117c10 */ /* 0x000fc6000b7fe4ff */
[----:B------:R-:W-:Y:S01]  /*1fc50*/  STL [R1+0x850], R16 ;  /* 0x0008501001007387 */ /* 0x000fe20000100800 */
[----:B------:R-:W-:Y:S02]  /*1fc60*/  IADD3.X R19, R19, UR5, RZ, P1, !PT ;  /* 0x0000000513137c10 */ /* 0x000fe40008ffe4ff */
[----:B------:R-:W-:-:S03]  /*1fc70*/  IADD3 R18, P6, R18, UR6, RZ ;  /* 0x0000000612127c10 */ /* 0x000fc6000ffde0ff */
[----:B------:R0:W-:Y:S04]  /*1fc80*/  STL [R1+0x86c], R19 ;  /* 0x00086c1301007387 */ /* 0x0001e80000100800 */
[----:B------:R-:W-:Y:S01]  /*1fc90*/  STL [R1+0x874], R17 ;  /* 0x0008741101007387 */ /* 0x000fe20000100800 */
[----:B------:R-:W-:-:S03]  /*1fca0*/  IADD3 R21, P1, R21, UR6, RZ ;  /* 0x0000000615157c10 */ /* 0x000fc6000ff3e0ff */
[----:B0-----:R-:W2:Y:S04]  /*1fcb0*/  LDL.LU R19, [R1+0x85c] ;  /* 0x00085c0001137983 */ /* 0x001ea80000300800 */
[----:B------:R-:W-:Y:S04]  /*1fcc0*/  STL [R1+0x848], R18 ;  /* 0x0008481201007387 */ /* 0x000fe80000100800 */
[----:B------:R0:W-:Y:S01]  /*1fcd0*/  STL [R1+0x840], R21 ;  /* 0x0008401501007387 */ /* 0x0001e20000100800 */
[----:B------:R-:W-:-:S03]  /*1fce0*/  IADD3.X R22, R22, UR5, RZ, P2, !PT ;  /* 0x0000000516167c10 */ /* 0x000fc600097fe4ff */
[----:B0-----:R-:W3:Y:S04]  /*1fcf0*/  LDL.LU R21, [R1+0x830] ;  /* 0x0008300001157983 */ /* 0x001ee80000300800 */
[----:B------:R-:W4:Y:S04]  /*1fd00*/  LDL.LU R245, [R1+0x854] ;  /* 0x0008540001f57983 */ /* 0x000f280000300800 */
[----:B------:R-:W4:Y:S04]  /*1fd10*/  LDL.LU R246, [R1+0x828] ;  /* 0x0008280001f67983 */ /* 0x000f280000300800 */
[----:B------:R-:W4:Y:S04]  /*1fd20*/  LDL.LU R247, [R1+0x84c] ;  /* 0x00084c0001f77983 */ /* 0x000f280000300800 */
[----:B------:R0:W-:Y:S04]  /*1fd30*/  STL [R1+0x864], R22 ;  /* 0x0008641601007387 */ /* 0x0001e80000100800 */
[----:B------:R-:W4:Y:S04]  /*1fd40*/  LDL.LU R248, [R1+0x820] ;  /* 0x0008200001f87983 */ /* 0x000f280000300800 */
[----:B------:R-:W4:Y:S04]  /*1fd50*/  LDL.LU R249, [R1+0x844] ;  /* 0x0008440001f97983 */ /* 0x000f280000300800 */
[----:B0-----:R-:W4:Y:S01]  /*1fd60*/  LDL.LU R22, [R1+0x818] ;  /* 0x0008180001167983 */ /* 0x001f220000300800 */
[----:B------:R-:W-:-:S03]  /*1fd70*/  IADD3 R20, P2, R20, UR6, RZ ;  /* 0x0000000614147c10 */ /* 0x000fc6000ff5e0ff */
[----:B------:R-:W4:Y:S04]  /*1fd80*/  LDL.LU R250, [R1+0x83c] ;  /* 0x00083c0001fa7983 */ /* 0x000f280000300800 */
[----:B------:R-:W4:Y:S04]  /*1fd90*/  LDL.LU R251, [R1+0x810] ;  /* 0x0008100001fb7983 */ /* 0x000f280000300800 */
[----:B------:R-:W4:Y:S04]  /*1fda0*/  LDL.LU R252, [R1+0x834] ;  /* 0x0008340001fc7983 */ /* 0x000f280000300800 */
[----:B------:R0:W-:Y:S04]  /*1fdb0*/  STL [R1+0x838], R20 ;  /* 0x0008381401007387 */ /* 0x0001e80000100800 */
        /* <DEDUP_REMOVED lines=15> */
[----:B0-----:R-:W4:Y:S01]  /*1feb0*/  LDL.LU R20, [R1+0x7f4] ;  /* 0x0007f40001147983 */ /* 0x001f220000300800 */
[----:B--2---:R-:W-:-:S05]  /*1fec0*/  IADD3.X R19, R19, UR5, RZ, P3, !PT ;  /* 0x0000000513137c10 */ /* 0x004fca0009ffe4ff */
[----:B------:R0:W-:Y:S04]  /*1fed0*/  STL [R1+0x85c], R19 ;  /* 0x00085c1301007387 */ /* 0x0001e80000100800 */
[----:B0-----:R-:W2:Y:S01]  /*1fee0*/  LDL.LU R19, [R1+0x7c8] ;  /* 0x0007c80001137983 */ /* 0x001ea20000300800 */
[----:B---3--:R-:W-:Y:S02]  /*1fef0*/  IADD3 R21, P3, R21, UR6, RZ ;  /* 0x0000000615157c10 */ /* 0x008fe4000ff7e0ff */
[----:B----4-:R-:W-:-:S03]  /*1ff00*/  IADD3.X R245, R245, UR5, RZ, P4, !PT ;  /* 0x00000005f5f57c10 */ /* 0x010fc6000a7fe4ff */
[----:B------:R0:W-:Y:S01]  /*1ff10*/  STL [R1+0x830], R21 ;  /* 0x0008301501007387 */ /* 0x0001e20000100800 */
[----:B------:R-:W-:Y:S02]  /*1ff20*/  IADD3 R246, P4, R246, UR6, RZ ;  /* 0x00000006f6f67c10 */ /* 0x000fe4000ff9e0ff */
[----:B------:R-:W-:Y:S01]  /*1ff30*/  IADD3.X R247, R247, UR5, RZ, P5, !PT ;  /* 0x00000005f7f77c10 */ /* 0x000fe2000affe4ff */
[----:B0-----:R-:W3:Y:S04]  /*1ff40*/  LDL.LU R21, [R1+0x7ec] ;  /* 0x0007ec0001157983 */ /* 0x001ee80000300800 */
[----:B------:R-:W-:Y:S01]  /*1ff50*/  STL [R1+0x854], R245 ;  /* 0x000854f501007387 */ /* 0x000fe20000100800 */
[----:B------:R-:W-:Y:S02]  /*1ff60*/  IADD3 R248, P5, R248, UR6, RZ ;  /* 0x00000006f8f87c10 */ /* 0x000fe4000ffbe0ff */
[----:B------:R-:W-:Y:S01]  /*1ff70*/  IADD3.X R249, R249, UR5, RZ, P6, !PT ;  /* 0x00000005f9f97c10 */ /* 0x000fe2000b7fe4ff */
[----:B------:R-:W-:Y:S01]  /*1ff80*/  STL [R1+0x828], R246 ;  /* 0x000828f601007387 */ /* 0x000fe20000100800 */
[----:B------:R-:W-:-:S03]  /*1ff90*/  IADD3 R22, P6, R22, UR6, RZ ;  /* 0x0000000616167c10 */ /* 0x000fc6000ffde0ff */
[----:B------:R-:W-:Y:S04]  /*1ffa0*/  STL [R1+0x84c], R247 ;  /* 0x00084cf701007387 */ /* 0x000fe80000100800 */
[----:B------:R0:W-:Y:S04]  /*1ffb0*/  STL [R1+0x818], R22 ;  /* 0x0008181601007387 */ /* 0x0001e80000100800 */
[----:B------:R-:W-:Y:S04]  /*1ffc0*/  STL [R1+0x820], R248 ;  /* 0x000820f801007387 */ /* 0x000fe80000100800 */
[----:B0-----:R-:W4:Y:S01]  /*1ffd0*/  LDL.LU R22, [R1+0x7c0] ;  /* 0x0007c00001167983 */ /* 0x001f220000300800 */
[----:B------:R-:W-:-:S02]  /*1ffe0*/  IADD3.X R250, R250, UR5, RZ, P1, !PT ;  /* 0x00000005fafa7c10 */ /* 0x000fc40008ffe4ff */
[----:B------:R-:W-:Y:S02]  /*1fff0*/  IADD3 R251, P1, R251, UR6, RZ ;  /* 0x00000006fbfb7c10 */ /* 0x000fe4000ff3e0ff */
[----:B------:R-:W-:Y:S01]  /*20000*/  IADD3.X R252, R252, UR5, RZ, P2, !PT ;  /* 0x00000005fcfc7c10 */ /* 0x000fe200097fe4ff */
[----:B------:R-:W-:Y:S01]  /*20010*/  STL [R1+0x844], R249 ;  /* 0x000844f901007387 */ /* 0x000fe20000100800 */
[----:B------:R-:W-:Y:S02]  /*20020*/  IADD3 R4, P2, R4, UR6, RZ ;  /* 0x0000000604047c10 */ /* 0x000fe4000ff5e0ff */
[----:B------:R-:W-:Y:S01]  /*20030*/  IADD3.X R5, R5, UR5, RZ, P3, !PT ;  /* 0x0000000505057c10 */ /* 0x000fe20009ffe4ff */
        /* <DEDUP_REMOVED lines=24> */
[----:B------:R-:W-:Y:S04]  /*201c0*/  STL [R1+0x80c], R13 ;  /* 0x00080c0d01007387 */ /* 0x000fe80000100800 */
[----:B------:R-:W-:Y:S01]  /*201d0*/  STL [R1+0x7e0], R14 ;  /* 0x0007e00e01007387 */ /* 0x000fe20000100800 */
[----:B------:R-:W-:-:S03]  /*201e0*/  IADD3.X R20, R20, UR5, RZ, P4, !PT ;  /* 0x0000000514147c10 */ /* 0x000fc6000a7fe4ff */
[----:B------:R-:W-:Y:S01]  /*201f0*/  STL [R1+0x804], R15 ;  /* 0x0008040f01007387 */ /* 0x000fe20000100800 */
[----:B------:R-:W-:-:S03]  /*20200*/  IADD3 R18, P3, R18, UR6, RZ ;  /* 0x0000000612127c10 */ /* 0x000fc6000ff7e0ff */
[----:B------:R-:W-:Y:S04]  /*20210*/  STL [R1+0x7d8], R16 ;  /* 0x0007d81001007387 */ /* 0x000fe80000100800 */
[----:B------:R0:W-:Y:S04]  /*20220*/  STL [R1+0x7f4], R20 ;  /* 0x0007f41401007387 */ /* 0x0001e80000100800 */
[----:B------:R-:W-:Y:S04]  /*20230*/  STL [R1+0x7fc], R17 ;  /* 0x0007fc1101007387 */ /* 0x000fe80000100800 */
[----:B0-----:R-:W4:Y:S04]  /*20240*/  LDL.LU R20, [R1+0x7e4] ;  /* 0x0007e40001147983 */ /* 0x001f280000300800 */
[----:B------:R-:W-:Y:S01]  /*20250*/  STL [R1+0x7d0], R18 ;  /* 0x0007d01201007387 */ /* 0x000fe20000100800 */
[----:B--2---:R-:W-:-:S05]  /*20260*/  IADD3 R19, P4, R19, UR6, RZ ;  /* 0x0000000613137c10 */ /* 0x004fca000ff9e0ff */
[----:B------:R0:W-:Y:S04]  /*20270*/  STL [R1+0x7c8], R19 ;  /* 0x0007c81301007387 */ /* 0x0001e80000100800 */
[----:B0-----:R-:W2:Y:S01]  /*20280*/  LDL.LU R19, [R1+0x7b8] ;  /* 0x0007b80001137983 */ /* 0x001ea20000300800 */
[----:B---3--:R-:W-:-:S03]  /*20290*/  IADD3.X R21, R21, UR5, RZ, P5, !PT ;  /* 0x0000000515157c10 */ /* 0x008fc6000affe4ff */
[----:B------:R-:W3:Y:S04]  /*202a0*/  LDL.LU R245, [R1+0x7dc] ;  /* 0x0007dc0001f57983 */ /* 0x000ee80000300800 */
[----:B------:R-:W3:Y:S04]  /*202b0*/  LDL.LU R246, [R1+0x7b0] ;  /* 0x0007b00001f67983 */ /* 0x000ee80000300800 */
[----:B------:R-:W3:Y:S04]  /*202c0*/  LDL.LU R247, [R1+0x7d4] ;  /* 0x0007d40001f77983 */ /* 0x000ee80000300800 */
[----:B------:R0:W-:Y:S04]  /*202d0*/  STL [R1+0x7ec], R21 ;  /* 0x0007ec1501007387 */ /* 0x0001e80000100800 */
[----:B------:R-:W3:Y:S04]  /*202e0*/  LDL.LU R248, [R1+0x7a8] ;  /* 0x0007a80001f87983 */ /* 0x000ee80000300800 */
[----:B------:R-:W3:Y:S04]  /*202f0*/  LDL.LU R249, [R1+0x7cc] ;  /* 0x0007cc0001f97983 */ /* 0x000ee80000300800 */
[----:B0-----:R-:W3:Y:S01]  /*20300*/  LDL.LU R21, [R1+0x7a0] ;  /* 0x0007a00001157983 */ /* 0x001ee20000300800 */
[----:B----4-:R-:W-:-:S03]  /*20310*/  IADD3 R22, P5, R22, UR6, RZ ;  /* 0x0000000616167c10 */ /* 0x010fc6000ffbe0ff */
        /* <DEDUP_REMOVED lines=20> */
[----:B------:R-:W-:-:S05]  /*20460*/  IADD3.X R20, R20, UR5, RZ, P6, !PT ;  /* 0x0000000514147c10 */ /* 0x000fca000b7fe4ff */
[----:B------:R0:W-:Y:S04]  /*20470*/  STL [R1+0x7e4], R20 ;  /* 0x0007e41401007387 */ /* 0x0001e80000100800 */
[----:B0-----:R-:W4:Y:S01]  /*20480*/  LDL.LU R20, [R1+0x750] ;  /* 0x0007500001147983 */ /* 0x001f220000300800 */
[----:B--2---:R-:W-:Y:S02]  /*20490*/  IADD3 R19, P6, R19, UR6, RZ ;  /* 0x0000000613137c10 */ /* 0x004fe4000ffde0ff */
[----:B---3--:R-:W-:-:S03]  /*204a0*/  IADD3.X R245, R245, UR5, RZ, P1, !PT ;  /* 0x00000005f5f57c10 */ /* 0x008fc60008ffe4ff */
[----:B------:R0:W-:Y:S01]  /*204b0*/  STL [R1+0x7b8], R19 ;  /* 0x0007b81301007387 */ /* 0x0001e20000100800 */
[----:B------:R-:W-:Y:S02]  /*204c0*/  IADD3 R246, P1, R246, UR6, RZ ;  /* 0x00000006f6f67c10 */ /* 0x000fe4000ff3e0ff */
[----:B------:R-:W-:Y:S01]  /*204d0*/  IADD3.X R247, R247, UR5, RZ, P2, !PT ;  /* 0x00000005f7f77c10 */ /* 0x000fe200097fe4ff */
[----:B0-----:R-:W2:Y:S04]  /*204e0*/  LDL.LU R19, [R1+0x774] ;  /* 0x0007740001137983 */ /* 0x001ea80000300800 */
[----:B------:R-:W-:Y:S01]  /*204f0*/  STL [R1+0x7dc], R245 ;  /* 0x0007dcf501007387 */ /* 0x000fe20000100800 */
[----:B------:R-:W-:Y:S02]  /*20500*/  IADD3 R248, P2, R248, UR6, RZ ;  /* 0x00000006f8f87c10 */ /* 0x000fe4000ff5e0ff */
[----:B------:R-:W-:Y:S01]  /*20510*/  IADD3.X R249, R249, UR5, RZ, P3, !PT ;  /* 0x00000005f9f97c10 */ /* 0x000fe20009ffe4ff */
[----:B------:R-:W-:Y:S01]  /*20520*/  STL [R1+0x7b0], R246 ;  /* 0x0007b0f601007387 */ /* 0x000fe20000100800 */
[----:B------:R-:W-:-:S03]  /*20530*/  IADD3 R21, P3, R21, UR6, RZ ;  /* 0x0000000615157c10 */ /* 0x000fc6000ff7e0ff */
[----:B------:R-:W-:Y:S01]  /*20540*/  STL [R1+0x7d4], R247 ;  /* 0x0007d4f701007387 */ /* 0x000fe20000100800 */
[----:B----4-:R-:W-:-:S03]  /*20550*/  IADD3.X R250, R250, UR5, RZ, P4, !PT ;  /* 0x00000005fafa7c10 */ /* 0x010fc6000a7fe4ff */
[----:B------:R0:W-:Y:S01]  /*20560*/  STL [R1+0x7a0], R21 ;  /* 0x0007a01501007387 */ /* 0x0001e20000100800 */
[----:B------:R-:W-:-:S03]  /*20570*/  IADD3 R251, P4, R251, UR6, RZ ;  /* 0x00000006fbfb7c10 */ /* 0x000fc6000ff9e0ff */
[----:B------:R-:W-:Y:S01]  /*20580*/  STL [R1+0x7a8], R248 ;  /* 0x0007a8f801007387 */ /* 0x000fe20000100800 */
[----:B------:R-:W-:-:S03]  /*20590*/  IADD3.X R252, R252, UR5, RZ, P5, !PT ;  /* 0x00000005fcfc7c10 */ /* 0x000fc6000affe4ff */
[----:B0-----:R-:W3:Y:S04]  /*205a0*/  LDL.LU R21, [R1+0x748] ;  /* 0x0007480001157983 */ /* 0x001ee80000300800 */
        /* <DEDUP_REMOVED lines=29> */
[----:B------:R-:W-:-:S03]  /*20780*/  IADD3.X R22, R22, UR5, RZ, P1, !PT ;  /* 0x0000000516167c10 */ /* 0x000fc60008ffe4ff */
[----:B------:R-:W-:Y:S04]  /*20790*/  STL [R1+0x78c], R15 ;  /* 0x00078c0f01007387 */ /* 0x000fe80000100800 */
[----:B------:R-:W-:Y:S04]  /*207a0*/  STL [R1+0x760], R16 ;  /* 0x0007601001007387 */ /* 0x000fe80000100800 */
[----:B------:R0:W-:Y:S04]  /*207b0*/  STL [R1+0x77c], R22 ;  /* 0x00077c1601007387 */ /* 0x0001e80000100800 */
[----:B------:R-:W-:Y:S04]  /*207c0*/  STL [R1+0x784], R17 ;  /* 0x0007841101007387 */ /* 0x000fe80000100800 */
[----:B0-----:R-:W4:Y:S01]  /*207d0*/  LDL.LU R22, [R1+0x76c] ;  /* 0x00076c0001167983 */ /* 0x001f220000300800 */
[----:B------:R-:W-:-:S02]  /*207e0*/  IADD3 R18, P6, R18, UR6, RZ ;  /* 0x0000000612127c10 */ /* 0x000fc4000ffde0ff */
[----:B------:R-:W-:-:S03]  /*207f0*/  IADD3 R20, P1, R20, UR6, RZ ;  /* 0x0000000614147c10 */ /* 0x000fc6000ff3e0ff */
[----:B------:R-:W-:Y:S04]  /*20800*/  STL [R1+0x758], R18 ;  /* 0x0007581201007387 */ /* 0x000fe80000100800 */
[----:B------:R0:W-:Y:S04]  /*20810*/  STL [R1+0x750], R20 ;  /* 0x0007501401007387 */ /* 0x0001e80000100800 */
[----:B0-----:R-:W4:Y:S04]  /*20820*/  LDL.LU R20, [R1+0x740] ;  /* 0x0007400001147983 */ /* 0x001f280000300800 */
[----:B------:R-:W4:Y:S04]  /*20830*/  LDL.LU R245, [R1+0x764] ;  /* 0x0007640001f57983 */ /* 0x000f280000300800 */
[----:B------:R-:W4:Y:S04]  /*20840*/  LDL.LU R246, [R1+0x738] ;  /* 0x0007380001f67983 */ /* 0x000f280000300800 */
[----:B------:R-:W4:Y:S01]  /*20850*/  LDL.LU R247, [R1+0x75c] ;  /* 0x00075c0001f77983 */ /* 0x000f220000300800 */
[----:B--2---:R-:W-:-:S05]  /*20860*/  IADD3.X R19, R19, UR5, RZ, P2, !PT ;  /* 0x0000000513137c10 */ /* 0x004fca00097fe4ff */
[----:B------:R0:W-:Y:S04]  /*20870*/  STL [R1+0x774], R19 ;  /* 0x0007741301007387 */ /* 0x0001e80000100800 */
[----:B------:R-:W2:Y:S04]  /*20880*/  LDL.LU R248, [R1+0x730] ;  /* 0x0007300001f87983 */ /* 0x000ea80000300800 */
[----:B------:R-:W2:Y:S04]  /*20890*/  LDL.LU R249, [R1+0x754] ;  /* 0x0007540001f97983 */ /* 0x000ea80000300800 */
[----:B0-----:R-:W2:Y:S04]  /*208a0*/  LDL.LU R19, [R1+0x728] ;  /* 0x0007280001137983 */ /* 0x001ea80000300800 */
[----:B------:R-:W2:Y:S04]  /*208b0*/  LDL.LU R250, [R1+0x74c] ;  /* 0x00074c0001fa7983 */ /* 0x000ea80000300800 */
[----:B------:R-:W2:Y:S01]  /*208c0*/  LDL.LU R251, [R1+0x720] ;  /* 0x0007200001fb7983 */ /* 0x000ea20000300800 */
[----:B---3--:R-:W-:-:S03]  /*208d0*/  IADD3 R21, P2, R21, UR6, RZ ;  /* 0x0000000615157c10 */ /* 0x008fc6000ff5e0ff */
[----:B------:R-:W3:Y:S04]  /*208e0*/  LDL.LU R252, [R1+0x744] ;  /* 0x0007440001fc7983 */ /* 0x000ee80000300800 */
[----:B------:R0:W-:Y:S04]  /*208f0*/  STL [R1+0x748], R21 ;  /* 0x0007481501007387 */ /* 0x0001e80000100800 */
        /* <DEDUP_REMOVED lines=15> */
[----:B0-----:R-:W3:Y:S01]  /*209f0*/  LDL.LU R21, [R1+0x704] ;  /* 0x0007040001157983 */ /* 0x001ee20000300800 */
[----:B----4-:R-:W-:-:S05]  /*20a00*/  IADD3.X R22, R22, UR5, RZ, P3, !PT ;  /* 0x0000000516167c10 */ /* 0x010fca0009ffe4ff */
[----:B------:R0:W-:Y:S04]  /*20a10*/  STL [R1+0x76c], R22 ;  /* 0x00076c1601007387 */ /* 0x0001e80000100800 */
[----:B0-----:R-:W4:Y:S01]  /*20a20*/  LDL.LU R22, [R1+0x6d8] ;  /* 0x0006d80001167983 */ /* 0x001f220000300800 */
[----:B------:R-:W-:Y:S02]  /*20a30*/  IADD3 R20, P3, R20, UR6, RZ ;  /* 0x0000000614147c10 */ /* 0x000fe4000ff7e0ff */
[----:B------:R-:W-:-:S03]  /*20a40*/  IADD3.X R245, R245, UR5, RZ, P4, !PT ;  /* 0x00000005f5f57c10 */ /* 0x000fc6000a7fe4ff */
[----:B------:R0:W-:Y:S01]  /*20a50*/  STL [R1+0x740], R20 ;  /* 0x0007401401007387 */ /* 0x0001e20000100800 */
[----:B------:R-:W-:Y:S02]  /*20a60*/  IADD3 R246, P4, R246, UR6, RZ ;  /* 0x00000006f6f67c10 */ /* 0x000fe4000ff9e0ff */
[----:B------:R-:W-:Y:S01]  /*20a70*/  IADD3.X R247, R247, UR5, RZ, P5, !PT ;  /* 0x00000005f7f77c10 */ /* 0x000fe2000affe4ff */
[----:B0-----:R-:W4:Y:S04]  /*20a80*/  LDL.LU R20, [R1+0x6fc] ;  /* 0x0006fc0001147983 */ /* 0x001f280000300800 */
[----:B------:R-:W-:Y:S04]  /*20a90*/  STL [R1+0x764], R245 ;  /* 0x000764f501007387 */ /* 0x000fe80000100800 */
[----:B------:R-:W-:Y:S04]  /*20aa0*/  STL [R1+0x738], R246 ;  /* 0x000738f601007387 */ /* 0x000fe80000100800 */
[----:B------:R-:W-:Y:S01]  /*20ab0*/  STL [R1+0x75c], R247 ;  /* 0x00075cf701007387 */ /* 0x000fe20000100800 */
[----:B--2---:R-:W-:-:S02]  /*20ac0*/  IADD3 R248, P5, R248, UR6, RZ ;  /* 0x00000006f8f87c10 */ /* 0x004fc4000ffbe0ff */
[----:B------:R-:W-:Y:S02]  /*20ad0*/  IADD3.X R249, R249, UR5, RZ, P6, !PT ;  /* 0x00000005f9f97c10 */ /* 0x000fe4000b7fe4ff */
[----:B------:R-:W-:Y:S02]  /*20ae0*/  IADD3 R19, P6, R19, UR6, RZ ;  /* 0x0000000613137c10 */ /* 0x000fe4000ffde0ff */
[----:B------:R-:W-:-:S03]  /*20af0*/  IADD3.X R250, R250, UR5, RZ, P1, !PT ;  /* 0x00000005fafa7c10 */ /* 0x000fc60008ffe4ff */
[----:B------:R0:W-:Y:S01]  /*20b00*/  STL [R1+0x728], R19 ;  /* 0x0007281301007387 */ /* 0x0001e20000100800 */
[----:B------:R-:W-:-:S03]  /*20b10*/  IADD3 R251, P1, R251, UR6, RZ ;  /* 0x00000006fbfb7c10 */ /* 0x000fc6000ff3e0ff */
[----:B------:R-:W-:Y:S01]  /*20b20*/  STL [R1+0x730], R248 ;  /* 0x000730f801007387 */ /* 0x000fe20000100800 */
[----:B---3--:R-:W-:-:S03]  /*20b30*/  IADD3.X R252, R252, UR5, RZ, P2, !PT ;  /* 0x00000005fcfc7c10 */ /* 0x008fc600097fe4ff */
[----:B0-----:R-:W2:Y:S04]  /*20b40*/  LDL.LU R19, [R1+0x6d0] ;  /* 0x0006d00001137983 */ /* 0x001ea80000300800 */
        /* <DEDUP_REMOVED lines=30> */
[----:B------:R-:W-:Y:S01]  /*20d30*/  STL [R1+0x714], R15 ;  /* 0x0007140f01007387 */ /* 0x000fe20000100800 */
[----:B------:R-:W-:-:S03]  /*20d40*/  IADD3 R18, P3, R18, UR6, RZ ;  /* 0x0000000612127c10 */ /* 0x000fc6000ff7e0ff */
[----:B------:R-:W-:Y:S04]  /*20d50*/  STL [R1+0x6e8], R16 ;  /* 0x0006e81001007387 */ /* 0x000fe80000100800 */
[----:B------:R0:W-:Y:S04]  /*20d60*/  STL [R1+0x704], R21 ;  /* 0x0007041501007387 */ /* 0x0001e80000100800 */
[----:B------:R-:W-:Y:S04]  /*20d70*/  STL [R1+0x70c], R17 ;  /* 0x00070c1101007387 */ /* 0x000fe80000100800 */
[----:B0-----:R-:W3:Y:S04]  /*20d80*/  LDL.LU R21, [R1+0x6f4] ;  /* 0x0006f40001157983 */ /* 0x001ee80000300800 */
[----:B------:R-:W-:Y:S01]  /*20d90*/  STL [R1+0x6e0], R18 ;  /* 0x0006e01201007387 */ /* 0x000fe20000100800 */
[----:B----4-:R-:W-:-:S05]  /*20da0*/  IADD3 R22, P4, R22, UR6, RZ ;  /* 0x0000000616167c10 */ /* 0x010fca000ff9e0ff */
[----:B------:R0:W-:Y:S04]  /*20db0*/  STL [R1+0x6d8], R22 ;  /* 0x0006d81601007387 */ /* 0x0001e80000100800 */
[----:B0-----:R-:W4:Y:S04]  /*20dc0*/  LDL.LU R22, [R1+0x6c8] ;  /* 0x0006c80001167983 */ /* 0x001f280000300800 */
[----:B------:R-:W4:Y:S01]  /*20dd0*/  LDL.LU R245, [R1+0x6ec] ;  /* 0x0006ec0001f57983 */ /* 0x000f220000300800 */
[----:B------:R-:W-:-:S03]  /*20de0*/  IADD3.X R20, R20, UR5, RZ, P5, !PT ;  /* 0x0000000514147c10 */ /* 0x000fc6000affe4ff */
[----:B------:R-:W4:Y:S04]  /*20df0*/  LDL.LU R246, [R1+0x6c0] ;  /* 0x0006c00001f67983 */ /* 0x000f280000300800 */
[----:B------:R-:W4:Y:S04]  /*20e00*/  LDL.LU R247, [R1+0x6e4] ;  /* 0x0006e40001f77983 */ /* 0x000f280000300800 */
[----:B------:R0:W-:Y:S04]  /*20e10*/  STL [R1+0x6fc], R20 ;  /* 0x0006fc1401007387 */ /* 0x0001e80000100800 */
[----:B------:R-:W4:Y:S04]  /*20e20*/  LDL.LU R248, [R1+0x6b8] ;  /* 0x0006b80001f87983 */ /* 0x000f280000300800 */
[----:B------:R-:W4:Y:S04]  /*20e30*/  LDL.LU R249, [R1+0x6dc] ;  /* 0x0006dc0001f97983 */ /* 0x000f280000300800 */
[----:B0-----:R-:W4:Y:S04]  /*20e40*/  LDL.LU R20, [R1+0x6b0] ;  /* 0x0006b00001147983 */ /* 0x001f280000300800 */
[----:B------:R-:W4:Y:S04]  /*20e50*/  LDL.LU R250, [R1+0x6d4] ;  /* 0x0006d40001fa7983 */ /* 0x000f280000300800 */
[----:B------:R-:W4:Y:S04]  /*20e60*/  LDL.LU R251, [R1+0x6a8] ;  /* 0x0006a80001fb7983 */ /* 0x000f280000300800 */
[----:B------:R-:W4:Y:S01]  /*20e70*/  LDL.LU R252, [R1+0x6cc] ;  /* 0x0006cc0001fc7983 */ /* 0x000f220000300800 */
[----:B--2---:R-:W-:-:S05]  /*20e80*/  IADD3 R19, P5, R19, UR6, RZ ;  /* 0x0000000613137c10 */ /* 0x004fca000ffbe0ff */
[----:B------:R0:W-:Y:S04]  /*20e90*/  STL [R1+0x6d0], R19 ;  /* 0x0006d01301007387 */ /* 0x0001e80000100800 */
[----:B------:R-:W2:Y:S04]  /*20ea0*/  LDL.LU R4, [R1+0x6a0] ;  /* 0x0006a00001047983 */ /* 0x000ea80000300800 */
        /* <DEDUP_REMOVED lines=14> */
[----:B0-----:R-:W2:Y:S01]  /*20f90*/  LDL.LU R19, [R1+0x68c] ;  /* 0x00068c0001137983 */ /* 0x001ea20000300800 */
[----:B---3--:R-:W-:-:S05]  /*20fa0*/  IADD3.X R21, R21, UR5, RZ, P6, !PT ;  /* 0x0000000515157c10 */ /* 0x008fca000b7fe4ff */
[----:B------:R0:W-:Y:S04]  /*20fb0*/  STL [R1+0x6f4], R21 ;  /* 0x0006f41501007387 */ /* 0x0001e80000100800 */
[----:B0-----:R-:W3:Y:S01]  /*20fc0*/  LDL.LU R21, [R1+0x660] ;  /* 0x0006600001157983 */ /* 0x001ee20000300800 */
[----:B----4-:R-:W-:-:S05]  /*20fd0*/  IADD3 R22, P6, R22, UR6, RZ ;  /* 0x0000000616167c10 */ /* 0x010fca000ffde0ff */
[----:B------:R0:W-:Y:S04]  /*20fe0*/  STL [R1+0x6c8], R22 ;  /* 0x0006c81601007387 */ /* 0x0001e80000100800 */
[----:B0-----:R-:W4:Y:S01]  /*20ff0*/  LDL.LU R22, [R1+0x684] ;  /* 0x0006840001167983 */ /* 0x001f220000300800 */
[----:B------:R-:W-:Y:S02]  /*21000*/  IADD3.X R245, R245, UR5, RZ, P1, !PT ;  /* 0x00000005f5f57c10 */ /* 0x000fe40008ffe4ff */
[----:B------:R-:W-:Y:S02]  /*21010*/  IADD3 R246, P1, R246, UR6, RZ ;  /* 0x00000006f6f67c10 */ /* 0x000fe4000ff3e0ff */
[----:B------:R-:W-:Y:S01]  /*21020*/  IADD3.X R247, R247, UR5, RZ, P2, !PT ;  /* 0x00000005f7f77c10 */ /* 0x000fe200097fe4ff */
[----:B------:R-:W-:Y:S01]  /*21030*/  STL [R1+0x6ec], R245 ;  /* 0x0006ecf501007387 */ /* 0x000fe20000100800 */
[----:B------:R-:W-:-:S02]  /*21040*/  IADD3 R248, P2, R248, UR6, RZ ;  /* 0x00000006f8f87c10 */ /* 0x000fc4000ff5e0ff */
[----:B------:R-:W-:Y:S01]  /*21050*/  IADD3.X R249, R249, UR5, RZ, P3, !PT ;  /* 0x00000005f9f97c10 */ /* 0x000fe20009ffe4ff */
[----:B------:R-:W-:Y:S01]  /*21060*/  STL [R1+0x6c0], R246 ;  /* 0x0006c0f601007387 */ /* 0x000fe20000100800 */
[----:B------:R-:W-:-:S03]  /*21070*/  IADD3 R20, P3, R20, UR6, RZ ;  /* 0x0000000614147c10 */ /* 0x000fc6000ff7e0ff */
[----:B------:R-:W-:Y:S01]  /*21080*/  STL [R1+0x6e4], R247 ;  /* 0x0006e4f701007387 */ /* 0x000fe20000100800 */
[----:B------:R-:W-:-:S03]  /*21090*/  IADD3.X R250, R250, UR5, RZ, P4, !PT ;  /* 0x00000005fafa7c10 */ /* 0x000fc6000a7fe4ff */
[----:B------:R0:W-:Y:S01]  /*210a0*/  STL [R1+0x6b0], R20 ;  /* 0x0006b01401007387 */ /* 0x0001e20000100800 */
[----:B------:R-:W-:-:S03]  /*210b0*/  IADD3 R251, P4, R251, UR6, RZ ;  /* 0x00000006fbfb7c10 */ /* 0x000fc6000ff9e0ff */
[----:B------:R-:W-:Y:S01]  /*210c0*/  STL [R1+0x6b8], R248 ;  /* 0x0006b8f801007387 */ /* 0x000fe20000100800 */
[----:B------:R-:W-:-:S03]  /*210d0*/  IADD3.X R252, R252, UR5, RZ, P5, !PT ;  /* 0x00000005fcfc7c10 */ /* 0x000fc6000affe4ff */
[----:B0-----:R-:W4:Y:S04]  /*210e0*/  LDL.LU R20, [R1+0x658] ;  /* 0x0006580001147983 */ /* 0x001f280000300800 */
[----:B------:R-:W-:Y:S04]  /*210f0*/  STL [R1+0x6dc], R249 ;  /* 0x0006dcf901007387 */ /* 0x000fe80000100800 */
[----:B------:R-:W-:Y:S04]  /*21100*/  STL [R1+0x6d4], R250 ;  /* 0x0006d4fa01007387 */ /* 0x000fe80000100800 */
[----:B------:R-:W-:Y:S04]  /*21110*/  STL [R1+0x6a8], R251 ;  /* 0x0006a8fb01007387 */ /* 0x000fe80000100800 */
[----:B------:R-:W-:Y:S01]  /*21120*/  STL [R1+0x6cc], R252 ;  /* 0x0006ccfc01007387 */ /* 0x000fe20000100800 */
[----:B--2---:R-:W-:-:S02]  /*21130*/  IADD3 R4, P5, R4, UR6, RZ ;  /* 0x0000000604047c10 */ /* 0x004fc4000ffbe0ff */
        /* <DEDUP_REMOVED lines=26> */
[----:B------:R-:W-:Y:S02]  /*212e0*/  IADD3 R18, P6, R18, UR6, RZ ;  /* 0x0000000612127c10 */ /* 0x000fe4000ffde0ff */
[----:B------:R-:W-:-:S05]  /*212f0*/  IADD3.X R19, R19, UR5, RZ, P1, !PT ;  /* 0x0000000513137c10 */ /* 0x000fca0008ffe4ff */
[----:B------:R0:W-:Y:S04]  /*21300*/  STL [R1+0x68c], R19 ;  /* 0x00068c1301007387 */ /* 0x0001e80000100800 */
[----:B------:R-:W-:Y:S04]  /*21310*/  STL [R1+0x694], R17 ;  /* 0x0006941101007387 */ /* 0x000fe80000100800 */
[----:B0-----:R-:W2:Y:S04]  /*21320*/  LDL.LU R19, [R1+0x67c] ;  /* 0x00067c0001137983 */ /* 0x001ea80000300800 */
[----:B------:R-:W-:Y:S01]  /*21330*/  STL [R1+0x668], R18 ;  /* 0x0006681201007387 */ /* 0x000fe20000100800 */
[----:B---3--:R-:W-:-:S05]  /*21340*/  IADD3 R21, P1, R21, UR6, RZ ;  /* 0x0000000615157c10 */ /* 0x008fca000ff3e0ff */
[----:B------:R0:W-:Y:S04]  /*21350*/  STL [R1+0x660], R21 ;  /* 0x0006601501007387 */ /* 0x0001e80000100800 */
[----:B0-----:R-:W3:Y:S04]  /*21360*/  LDL.LU R21, [R1+0x650] ;  /* 0x0006500001157983 */ /* 0x001ee80000300800 */
[----:B------:R-:W3:Y:S04]  /*21370*/  LDL.LU R245, [R1+0x674] ;  /* 0x0006740001f57983 */ /* 0x000ee80000300800 */
[----:B------:R-:W3:Y:S01]  /*21380*/  LDL.LU R246, [R1+0x648] ;  /* 0x0006480001f67983 */ /* 0x000ee20000300800 */
[----:B----4-:R-:W-:-:S03]  /*21390*/  IADD3.X R22, R22, UR5, RZ, P2, !PT ;  /* 0x0000000516167c10 */ /* 0x010fc600097fe4ff */
[----:B------:R-:W4:Y:S04]  /*213a0*/  LDL.LU R247, [R1+0x66c] ;  /* 0x00066c0001f77983 */ /* 0x000f280000300800 */
[----:B------:R0:W-:Y:S04]  /*213b0*/  STL [R1+0x684], R22 ;  /* 0x0006841601007387 */ /* 0x0001e80000100800 */
[----:B------:R-:W4:Y:S04]  /*213c0*/  LDL.LU R248, [R1+0x640] ;  /* 0x0006400001f87983 */ /* 0x000f280000300800 */
[----:B------:R-:W4:Y:S04]  /*213d0*/  LDL.LU R249, [R1+0x664] ;  /* 0x0006640001f97983 */ /* 0x000f280000300800 */
[----:B0-----:R-:W4:Y:S04]  /*213e0*/  LDL.LU R22, [R1+0x638] ;  /* 0x0006380001167983 */ /* 0x001f280000300800 */
[----:B------:R-:W4:Y:S04]  /*213f0*/  LDL.LU R250, [R1+0x65c] ;  /* 0x00065c0001fa7983 */ /* 0x000f280000300800 */
[----:B------:R-:W4:Y:S01]  /*21400*/  LDL.LU R251, [R1+0x630] ;  /* 0x0006300001fb7983 */ /* 0x000f220000300800 */
[----:B------:R-:W-:-:S03]  /*21410*/  IADD3 R20, P2, R20, UR6, RZ ;  /* 0x0000000614147c10 */ /* 0x000fc6000ff5e0ff */
        /* <DEDUP_REMOVED lines=22> */
[----:B------:R-:W-:-:S03]  /*21580*/  IADD3.X R245, R245, UR5, RZ, P4, !PT ;  /* 0x00000005f5f57c10 */ /* 0x000fc6000a7fe4ff */
[----:B------:R0:W-:Y:S01]  /*21590*/  STL [R1+0x650], R21 ;  /* 0x0006501501007387 */ /* 0x0001e20000100800 */
[----:B------:R-:W-:Y:S02]  /*215a0*/  IADD3 R246, P4, R246, UR6, RZ ;  /* 0x00000006f6f67c10 */ /* 0x000fe4000ff9e0ff */
[----:B----4-:R-:W-:Y:S01]  /*215b0*/  IADD3.X R247, R247, UR5, RZ, P5, !PT ;  /* 0x00000005f7f77c10 */ /* 0x010fe2000affe4ff */
        /* <DEDUP_REMOVED lines=52> */
[----:B0-----:R-:W2:Y:S04]  /*21900*/  LDL.LU R19, [R1+0x5d8] ;  /* 0x0005d80001137983 */ /* 0x001ea80000300800 */
[----:B------:R-:W2:Y:S04]  /*21910*/  LDL.LU R245, [R1+0x5fc] ;  /* 0x0005fc0001f57983 */ /* 0x000ea80000300800 */
[----:B------:R-:W2:Y:S04]  /*21920*/  LDL.LU R246, [R1+0x5d0] ;  /* 0x0005d00001f67983 */ /* 0x000ea80000300800 */
[----:B------:R-:W2:Y:S01]  /*21930*/  LDL.LU R247, [R1+0x5f4] ;  /* 0x0005f40001f77983 */ /* 0x000ea20000300800 */
[----:B---3--:R-:W-:-:S05]  /*21940*/  IADD3.X R21, R21, UR5, RZ, P5, !PT ;  /* 0x0000000515157c10 */ /* 0x008fca000affe4ff */
[----:B------:R0:W-:Y:S04]  /*21950*/  STL [R1+0x60c], R21 ;  /* 0x00060c1501007387 */ /* 0x0001e80000100800 */
[----:B------:R-:W3:Y:S04]  /*21960*/  LDL.LU R248, [R1+0xddc] ;  /* 0x000ddc0001f87983 */ /* 0x000ee80000300800 */
[----:B------:R-:W3:Y:S04]  /*21970*/  LDL.LU R249, [R1+0x5ec] ;  /* 0x0005ec0001f97983 */ /* 0x000ee80000300800 */
[----:B0-----:R-:W3:Y:S04]  /*21980*/  LDL.LU R21, [R1+0xdd8] ;  /* 0x000dd80001157983 */ /* 0x001ee80000300800 */
[----:B------:R-:W3:Y:S04]  /*21990*/  LDL.LU R250, [R1+0x5e4] ;  /* 0x0005e40001fa7983 */ /* 0x000ee80000300800 */
[----:B------:R-:W3:Y:S01]  /*219a0*/  LDL.LU R251, [R1+0xdd4] ;  /* 0x000dd40001fb7983 */ /* 0x000ee20000300800 */
[----:B----4-:R-:W-:-:S03]  /*219b0*/  IADD3 R22, P5, R22, UR6, RZ ;  /* 0x0000000616167c10 */ /* 0x010fc6000ffbe0ff */
        /* <DEDUP_REMOVED lines=22> */
[----:B------:R-:W-:-:S03]  /*21b20*/  IADD3.X R245, R245, UR5, RZ, P1, !PT ;  /* 0x00000005f5f57c10 */ /* 0x000fc60008ffe4ff */
[----:B------:R0:W-:Y:S01]  /*21b30*/  STL [R1+0x5d8], R19 ;  /* 0x0005d81301007387 */ /* 0x0001e20000100800 */
[----:B------:R-:W-:Y:S02]  /*21b40*/  IADD3 R246, P1, R246, UR6, RZ ;  /* 0x00000006f6f67c10 */ /* 0x000fe4000ff3e0ff */
[----:B------:R-:W-:Y:S01]  /*21b50*/  IADD3.X R247, R247, UR5, RZ, P2, !PT ;  /* 0x00000005f7f77c10 */ /* 0x000fe200097fe4ff */
[----:B0-----:R-:W2:Y:S04]  /*21b60*/  LDL.LU R19, [R1+0xdb0] ;  /* 0x000db00001137983 */ /* 0x001ea80000300800 */
[----:B------:R-:W-:Y:S01]  /*21b70*/  STL [R1+0x5fc], R245 ;  /* 0x0005fcf501007387 */ /* 0x000fe20000100800 */
[----:B---3--:R-:W-:Y:S02]  /*21b80*/  IADD3 R248, P2, R248, UR6, RZ ;  /* 0x00000006f8f87c10 */ /* 0x008fe4000ff5e0ff */
        /* <DEDUP_REMOVED lines=8> */
[----:B----4-:R-:W-:-:S03]  /*21c10*/  IADD3.X R252, R252, UR5, RZ, P5, !PT ;  /* 0x00000005fcfc7c10 */ /* 0x010fc6000affe4ff */
        /* <DEDUP_REMOVED lines=36> */
[----:B------:R-:W-:-:S05]  /*21e60*/  IADD3 R18, P6, R18, UR6, RZ ;  /* 0x0000000612127c10 */ /* 0x000fca000ffde0ff */
[----:B------:R-:W-:Y:S01]  /*21e70*/  STL [R1+0xd94], R18 ;  /* 0x000d941201007387 */ /* 0x000fe20000100800 */
[----:B------:R-:W-:-:S05]  /*21e80*/  IADD3 R20, P1, R20, UR6, RZ ;  /* 0x0000000614147c10 */ /* 0x000fca000ff3e0ff */
        /* <DEDUP_REMOVED lines=9> */
[----:B------:R-:W2:Y:S04]  /*21f20*/  LDL.LU R250, [R1+0xd64] ;  /* 0x000d640001fa7983 */ /* 0x000ea80000300800 */
[----:B------:R-:W2:Y:S04]  /*21f30*/  LDL.LU R251, [R1+0xd88] ;  /* 0x000d880001fb7983 */ /* 0x000ea80000300800 */
[----:B------:R-:W2:Y:S04]  /*21f40*/  LDL.LU R252, [R1+0xd5c] ;  /* 0x000d5c0001fc7983 */ /* 0x000ea80000300800 */
[----:B------:R-:W2:Y:S01]  /*21f50*/  LDL.LU R4, [R1+0xd80] ;  /* 0x000d800001047983 */ /* 0x000ea20000300800 */
[----:B---3--:R-:W-:-:S05]  /*21f60*/  IADD3 R21, P2, R21, UR6, RZ ;  /* 0x0000000615157c10 */ /* 0x008fca000ff5e0ff */
        /* <DEDUP_REMOVED lines=15> */
[----:B0-----:R-:W3:Y:S04]  /*22060*/  LDL.LU R19, [R1+0xd1c] ;  /* 0x000d1c0001137983 */ /* 0x001ee80000300800 */
[----:B-1----:R-:W3:Y:S01]  /*22070*/  LDL.LU R21, [R1+0xd40] ;  /* 0x000d400001157983 */ /* 0x002ee20000300800 */
        /* <DEDUP_REMOVED lines=24> */
[----:B---3--:R-:W-:Y:S02]  /*22200*/  IADD3 R5, P2, R5, UR6, RZ ;  /* 0x0000000605057c10 */ /* 0x008fe4000ff5e0ff */
        /* <DEDUP_REMOVED lines=32> */
[----:B----4-:R-:W-:-:S05]  /*22410*/  IADD3 R22, P4, R22, UR6, RZ ;  /* 0x0000000616167c10 */ /* 0x010fca000ff9e0ff */
[----:B------:R0:W-:Y:S04]  /*22420*/  STL [R1+0xd14], R22 ;  /* 0x000d141601007387 */ /* 0x0001e80000100800 */
[----:B0-----:R-:W3:Y:S04]  /*22430*/  LDL.LU R22, [R1+0xd30] ;  /* 0x000d300001167983 */ /* 0x001ee80000300800 */
[----:B------:R-:W4:Y:S04]  /*22440*/  LDL.LU R244, [R1+0xd04] ;  /* 0x000d040001f47983 */ /* 0x000f280000300800 */
[----:B------:R-:W4:Y:S01]  /*22450*/  LDL.LU R245, [R1+0xd28] ;  /* 0x000d280001f57983 */ /* 0x000f220000300800 */
[----:B------:R-:W-:-:S03]  /*22460*/  IADD3.X R20, R20, UR5, RZ, P5, !PT ;  /* 0x0000000514147c10 */ /* 0x000fc6000affe4ff */
        /* <DEDUP_REMOVED lines=25> */
[----:B--2---:R-:W-:-:S05]  /*22600*/  IADD3 R21, P5, R21, UR6, RZ ;  /* 0x0000000615157c10 */ /* 0x004fca000ffbe0ff */
[----:B------:R0:W-:Y:S04]  /*22610*/  STL [R1+0xd0c], R21 ;  /* 0x000d0c1501007387 */ /* 0x0001e80000100800 */
[----:B0-----:R-:W2:Y:S01]  /*22620*/  LDL.LU R21, [R1+0xcc0] ;  /* 0x000cc00001157983 */ /* 0x001ea20000300800 */
[----:B---3--:R-:W-:-:S05]  /*22630*/  IADD3.X R22, R22, UR5, RZ, P6, !PT ;  /* 0x0000000516167c10 */ /* 0x008fca000b7fe4ff */
[----:B------:R0:W-:Y:S04]  /*22640*/  STL [R1+0xd30], R22 ;  /* 0x000d301601007387 */ /* 0x0001e80000100800 */
[----:B0-----:R-:W3:Y:S01]  /*22650*/  LDL.LU R22, [R1+0xcb8] ;  /* 0x000cb80001167983 */ /* 0x001ee20000300800 */
[----:B----4-:R-:W-:Y:S02]  /*22660*/  IADD3 R244, P6, R244, UR6, RZ ;  /* 0x00000006f4f47c10 */ /* 0x010fe4000ffde0ff */
[----:B------:R-:W-:Y:S02]  /*22670*/  IADD3.X R245, R245, UR5, RZ, P1, !PT ;  /* 0x00000005f5f57c10 */ /* 0x000fe40008ffe4ff */
        /* <DEDUP_REMOVED lines=44> */
[----:B------:R-:W-:Y:S02]  /*22940*/  IADD3.X R20, R20, UR5, RZ, P1, !PT ;  /* 0x0000000514147c10 */ /* 0x000fe40008ffe4ff */
[----:B------:R-:W-:Y:S01]  /*22950*/  IADD3 R24, P1, R24, UR6, RZ ;  /* 0x0000000618187c10 */ /* 0x000fe2000ff3e0ff */
[----:B------:R-:W-:Y:S04]  /*22960*/  STL [R1+0xcd8], R16 ;  /* 0x000cd81001007387 */ /* 0x000fe80000100800 */
[----:B------:R-:W-:Y:S04]  /*22970*/  STL [R1+0xcac], R17 ;  /* 0x000cac1101007387 */ /* 0x000fe80000100800 */
[----:B------:R-:W-:Y:S04]  /*22980*/  STL [R1+0xcd0], R18 ;  /* 0x000cd01201007387 */ /* 0x000fe80000100800 */
[----:B------:R0:W-:Y:S04]  /*22990*/  STL [R1+0xc9c], R24 ;  /* 0x000c9c1801007387 */ /* 0x0001e80000100800 */
[----:B------:R-:W-:Y:S04]  /*229a0*/  STL [R1+0xca4], R19 ;  /* 0x000ca41301007387 */ /* 0x000fe80000100800 */
[----:B0-----:R-:W4:Y:S04]  /*229b0*/  LDL.LU R24, [R1+0xf58] ;  /* 0x000f580001187983 */ /* 0x001f280000300800 */
[----:B------:R-:W-:Y:S01]  /*229c0*/  STL [R1+0xcc8], R20 ;  /* 0x000cc81401007387 */ /* 0x000fe20000100800 */
[----:B--2---:R-:W-:-:S02]  /*229d0*/  IADD3.X R21, R21, UR5, RZ, P2, !PT ;  /* 0x0000000515157c10 */ /* 0x004fc400097fe4ff */
[----:B------:R-:W-:-:S05]  /*229e0*/  IADD3 R26, P2, R26, UR6, RZ ;  /* 0x000000061a1a7c10 */ /* 0x000fca000ff5e0ff */
[----:B------:R0:W-:Y:S04]  /*229f0*/  STL [R1+0xc94], R26 ;  /* 0x000c941a01007387 */ /* 0x0001e80000100800 */
[----:B0-----:R-:W2:Y:S04]  /*22a00*/  LDL.LU R26, [R1+0xf54] ;  /* 0x000f5400011a7983 */ /* 0x001ea80000300800 */
[----:B------:R-:W-:Y:S01]  /*22a10*/  STL [R1+0xcc0], R21 ;  /* 0x000cc01501007387 */ /* 0x000fe20000100800 */
[----:B---3--:R-:W-:Y:S02]  /*22a20*/  IADD3.X R22, R22, UR5, RZ, P3, !PT ;  /* 0x0000000516167c10 */ /* 0x008fe40009ffe4ff */
[----:B------:R-:W-:-:S05]  /*22a30*/  IADD3 R28, P3, R28, UR6, RZ ;  /* 0x000000061c1c7c10 */ /* 0x000fca000ff7e0ff */
[----:B------:R0:W-:Y:S04]  /*22a40*/  STL [R1+0xc8c], R28 ;  /* 0x000c8c1c01007387 */ /* 0x0001e80000100800 */
[----:B0-----:R-:W3:Y:S04]  /*22a50*/  LDL.LU R28, [R1+0xf50] ;  /* 0x000f5000011c7983 */ /* 0x001ee80000300800 */
[----:B------:R-:W-:Y:S01]  /*22a60*/  STL [R1+0xcb8], R22 ;  /* 0x000cb81601007387 */ /* 0x000fe20000100800 */
[----:B------:R-:W-:Y:S02]  /*22a70*/  IADD3.X R30, R30, UR5, RZ, P1, !PT ;  /* 0x000000051e1e7c10 */ /* 0x000fe40008ffe4ff */
[----:B------:R-:W-:-:S02]  /*22a80*/  IADD3 R31, P1, R31, UR6, RZ ;  /* 0x000000061f1f7c10 */ /* 0x000fc4000ff3e0ff */
[----:B------:R-:W-:Y:S02]  /*22a90*/  IADD3.X R32, R32, UR5, RZ, P2, !PT ;  /* 0x0000000520207c10 */ /* 0x000fe400097fe4ff */
[----:B------:R-:W-:Y:S02]  /*22aa0*/  IADD3 R33, P2, R33, UR6, RZ ;  /* 0x0000000621217c10 */ /* 0x000fe4000ff5e0ff */
[----:B------:R-:W-:Y:S02]  /*22ab0*/  IADD3.X R34, R34, UR5, RZ, P3, !PT ;  /* 0x0000000522227c10 */ /* 0x000fe40009ffe4ff */
[----:B------:R-:W-:Y:S02]  /*22ac0*/  IADD3 R35, P3, R35, UR6, RZ ;  /* 0x0000000623237c10 */ /* 0x000fe4000ff7e0ff */
        /* <DEDUP_REMOVED lines=10> */
[----:B----4-:R-:W-:Y:S02]  /*22b70*/  IADD3.X R24, R24, UR5, RZ, P4, !PT ;  /* 0x0000000518187c10 */ /* 0x010fe4000a7fe4ff */
[----:B------:R-:W-:-:S03]  /*22b80*/  IADD3 R25, P4, R25, UR6, RZ ;  /* 0x0000000619197c10 */ /* 0x000fc6000ff9e0ff */
[----:B------:R0:W-:Y:S04]  /*22b90*/  STL [R1+0xcb0], R24 ;  /* 0x000cb01801007387 */ /* 0x0001e80000100800 */
[----:B0-----:R-:W4:Y:S04]  /*22ba0*/  LDL.LU R24, [R1+0xf4c] ;  /* 0x000f4c0001187983 */ /* 0x001f280000300800 */
[----:B------:R0:W-:Y:S04]  /*22bb0*/  STL [R1+0xc84], R25 ;  /* 0x000c841901007387 */ /* 0x0001e80000100800 */
[----:B0-----:R-:W4:Y:S01]  /*22bc0*/  LDL.LU R25, [R1+0xf48] ;  /* 0x000f480001197983 */ /* 0x001f220000300800 */
[----:B------:R-:W-:-:S02]  /*22bd0*/  IADD3.X R36, R36, UR5, RZ, P4, !PT ;  /* 0x0000000524247c10 */ /* 0x000fc4000a7fe4ff */
[----:B------:R-:W-:-:S04]  /*22be0*/  IADD3 R37, P4, R37, UR6, RZ ;  /* 0x0000000625257c10 */ /* 0x000fc8000ff9e0ff */
        /* <DEDUP_REMOVED lines=15> */
[----:B--2---:R-:W-:Y:S02]  /*22ce0*/  IADD3.X R26, R26, UR5, RZ, P5, !PT ;  /* 0x000000051a1a7c10 */ /* 0x004fe4000affe4ff */
[----:B------:R-:W-:-:S03]  /*22cf0*/  IADD3 R27, P5, R27, UR6, RZ ;  /* 0x000000061b1b7c10 */ /* 0x000fc6000ffbe0ff */
[----:B------:R0:W-:Y:S04]  /*22d00*/  STL [R1+0xca8], R26 ;  /* 0x000ca81a01007387 */ /* 0x0001e80000100800 */
[----:B0-----:R-:W4:Y:S04]  /*22d10*/  LDL.LU R26, [R1+0xf44] ;  /* 0x000f4400011a7983 */ /* 0x001f280000300800 */
[----:B------:R0:W-:Y:S04]  /*22d20*/  STL [R1+0xc7c], R27 ;  /* 0x000c7c1b01007387 */ /* 0x0001e80000100800 */
[----:B0-----:R-:W4:Y:S01]  /*22d30*/  LDL.LU R27, [R1+0xf40] ;  /* 0x000f4000011b7983 */ /* 0x001f220000300800 */
[----:B---3--:R-:W-:-:S02]  /*22d40*/  IADD3.X R28, R28, UR5, RZ, P6, !PT ;  /* 0x000000051c1c7c10 */ /* 0x008fc4000b7fe4ff */
[----:B------:R-:W-:-:S03]  /*22d50*/  IADD3 R29, P6, R29, UR6, RZ ;  /* 0x000000061d1d7c10 */ /* 0x000fc6000ffde0ff */
[----:B------:R0:W-:Y:S04]  /*22d60*/  STL [R1+0xca0], R28 ;  /* 0x000ca01c01007387 */ /* 0x0001e80000100800 */
[----:B0-----:R-:W4:Y:S04]  /*22d70*/  LDL.LU R28, [R1+0xf3c] ;  /* 0x000f3c00011c7983 */ /* 0x001f280000300800 */
[----:B------:R0:W-:Y:S04]  /*22d80*/  STL [R1+0xc74], R29 ;  /* 0x000c741d01007387 */ /* 0x0001e80000100800 */
[----:B0-----:R-:W4:Y:S04]  /*22d90*/  LDL.LU R29, [R1+0xf38] ;  /* 0x000f3800011d7983 */ /* 0x001f280000300800 */
[----:B------:R0:W-:Y:S04]  /*22da0*/  STL [R1+0xc98], R30 ;  /* 0x000c981e01007387 */ /* 0x0001e80000100800 */
[----:B0-----:R-:W4:Y:S04]  /*22db0*/  LDL.LU R30, [R1+0xf34] ;  /* 0x000f3400011e7983 */ /* 0x001f280000300800 */
[----:B------:R0:W-:Y:S01]  /*22dc0*/  STL [R1+0xc6c], R31 ;  /* 0x000c6c1f01007387 */ /* 0x0001e20000100800 */
[----:B------:R-:W-:-:S03]  /*22dd0*/  IADD3.X R38, R38, UR5, RZ, P5, !PT ;  /* 0x0000000526267c10 */ /* 0x000fc6000affe4ff */
[----:B0-----:R-:W4:Y:S04]  /*22de0*/  LDL.LU R31, [R1+0xf30] ;  /* 0x000f3000011f7983 */ /* 0x001f280000300800 */
[----:B------:R0:W-:Y:S01]  /*22df0*/  STL [R1+0xc90], R32 ;  /* 0x000c902001007387 */ /* 0x0001e20000100800 */
[----:B------:R-:W-:-:S03]  /*22e00*/  IADD3 R39, P5, R39, UR6, RZ ;  /* 0x0000000627277c10 */ /* 0x000fc6000ffbe0ff */
[----:B0-----:R-:W4:Y:S04]  /*22e10*/  LDL.LU R32, [R1+0xf2c] ;  /* 0x000f2c0001207983 */ /* 0x001f280000300800 */
[----:B------:R0:W-:Y:S01]  /*22e20*/  STL [R1+0xc64], R33 ;  /* 0x000c642101007387 */ /* 0x0001e20000100800 */
[----:B------:R-:W-:-:S03]  /*22e30*/  IADD3.X R40, R40, UR5, RZ, P6, !PT ;  /* 0x0000000528287c10 */ /* 0x000fc6000b7fe4ff */
[----:B0-----:R-:W4:Y:S04]  /*22e40*/  LDL.LU R33, [R1+0xf28] ;  /* 0x000f280001217983 */ /* 0x001f280000300800 */
[----:B------:R0:W-:Y:S01]  /*22e50*/  STL [R1+0xc88], R34 ;  /* 0x000c882201007387 */ /* 0x0001e20000100800 */
[----:B------:R-:W-:-:S03]  /*22e60*/  IADD3 R41, P6, R41, UR6, RZ ;  /* 0x0000000629297c10 */ /* 0x000fc6000ffde0ff */
        /* <DEDUP_REMOVED lines=87> */
[----:B------:R0:W-:Y:S01]  /*233e0*/  STL [R1+0xbf0], R72 ;  /* 0x000bf04801007387 */ /* 0x0001e20000100800 */
[----:B------:R-:W-:-:S03]  /*233f0*/  IADD3 R79, P1, R79, UR6, RZ ;  /* 0x000000064f4f7c10 */ /* 0x000fc6000ff3e0ff */
        /* <DEDUP_REMOVED lines=12> */
[----:B------:R-:W2:Y:S04]  /*234c0*/  LDL.LU R19, [R1+0xbb0] ;  /* 0x000bb00001137983 */ /* 0x000ea80000300800 */
        /* <DEDUP_REMOVED lines=9> */
[----:B------:R-:W3:Y:S04]  /*23560*/  LDL.LU R17, [R1+0xb84] ;  /* 0x000b840001117983 */ /* 0x000ee80000300800 */
[----:B------:R-:W4:Y:S04]  /*23570*/  LDL.LU R22, [R1+0xba8] ;  /* 0x000ba80001167983 */ /* 0x000f280000300800 */
        /* <DEDUP_REMOVED lines=35> */
[----:B--2---:R-:W-:-:S05]  /*237b0*/  IADD3.X R19, R19, UR5, RZ, P6, !PT ;  /* 0x0000000513137c10 */ /* 0x004fca000b7fe4ff */
[----:B------:R0:W-:Y:S04]  /*237c0*/  STL [R1+0xbb0], R19 ;  /* 0x000bb01301007387 */ /* 0x0001e80000100800 */
[----:B0-----:R-:W2:Y:S04]  /*237d0*/  LDL.LU R19, [R1+0xb60] ;  /* 0x000b600001137983 */ /* 0x001ea80000300800 */
[----:B------:R-:W2:Y:S04]  /*237e0*/  LDL.LU R11, [R1+0xb34] ;  /* 0x000b3400010b7983 */ /* 0x000ea80000300800 */
[----:B------:R-:W2:Y:S01]  /*237f0*/  LDL.LU R12, [R1+0xb58] ;  /* 0x000b5800010c7983 */ /* 0x000ea20000300800 */
[----:B---3--:R-:W-:-:S02]  /*23800*/  IADD3 R17, P6, R17, UR6, RZ ;  /* 0x0000000611117c10 */ /* 0x008fc4000ffde0ff */
[----:B----4-:R-:W-:-:S03]  /*23810*/  IADD3.X R22, R22, UR5, RZ, P1, !PT ;  /* 0x0000000516167c10 */ /* 0x010fc60008ffe4ff */
[----:B------:R0:W-:Y:S04]  /*23820*/  STL [R1+0xb84], R17 ;  /* 0x000b841101007387 */ /* 0x0001e80000100800 */
[----:B------:R-:W3:Y:S04]  /*23830*/  LDL.LU R13, [R1+0xb2c] ;  /* 0x000b2c00010d7983 */ /* 0x000ee80000300800 */
[----:B------:R1:W-:Y:S04]  /*23840*/  STL [R1+0xba8], R22 ;  /* 0x000ba81601007387 */ /* 0x0003e80000100800 */
[----:B------:R-:W4:Y:S04]  /*23850*/  LDL.LU R14, [R1+0xb50] ;  /* 0x000b5000010e7983 */ /* 0x000f280000300800 */
[----:B------:R-:W4:Y:S04]  /*23860*/  LDL.LU R15, [R1+0xb24] ;  /* 0x000b2400010f7983 */ /* 0x000f280000300800 */
[----:B------:R-:W4:Y:S04]  /*23870*/  LDL.LU R16, [R1+0xb48] ;  /* 0x000b480001107983 */ /* 0x000f280000300800 */
[----:B0-----:R-:W4:Y:S04]  /*23880*/  LDL.LU R17, [R1+0xb1c] ;  /* 0x000b1c0001117983 */ /* 0x001f280000300800 */
[----:B-1----:R-:W4:Y:S01]  /*23890*/  LDL.LU R22, [R1+0xb40] ;  /* 0x000b400001167983 */ /* 0x002f220000300800 */
[----:B------:R-:W-:-:S02]  /*238a0*/  IADD3 R246, P1, R246, UR6, RZ ;  /* 0x00000006f6f67c10 */ /* 0x000fc4000ff3e0ff */
[----:B------:R-:W-:-:S05]  /*238b0*/  IADD3.X R20, R20, UR5, RZ, P2, !PT ;  /* 0x0000000514147c10 */ /* 0x000fca00097fe4ff */
[----:B------:R0:W-:Y:S01]  /*238c0*/  STL [R1+0xba0], R20 ;  /* 0x000ba01401007387 */ /* 0x0001e20000100800 */
[----:B------:R-:W-:-:S03]  /*238d0*/  IADD3 R247, P2, R247, UR6, RZ ;  /* 0x00000006f7f77c10 */ /* 0x000fc6000ff5e0ff */
[----:B------:R-:W-:Y:S01]  /*238e0*/  STL [R1+0xb7c], R246 ;  /* 0x000b7cf601007387 */ /* 0x000fe20000100800 */
[----:B------:R-:W-:Y:S02]  /*238f0*/  IADD3.X R248, R248, UR5, RZ, P3, !PT ;  /* 0x00000005f8f87c10 */ /* 0x000fe40009ffe4ff */
[----:B------:R-:W-:Y:S01]  /*23900*/  IADD3 R249, P3, R249, UR6, RZ ;  /* 0x00000006f9f97c10 */ /* 0x000fe2000ff7e0ff */
[----:B0-----:R-:W4:Y:S01]  /*23910*/  LDL.LU R20, [R1+0xb14] ;  /* 0x000b140001147983 */ /* 0x001f220000300800 */
        /* <DEDUP_REMOVED lines=21> */
[----:B------:R-:W-:Y:S02]  /*23a70*/  IADD3 R9, P2, R9, UR6, RZ ;  /* 0x0000000609097c10 */ /* 0x000fe4000ff5e0ff */
[----:B------:R-:W-:Y:S02]  /*23a80*/  IADD3.X R10, R10, UR5, RZ, P3, !PT ;  /* 0x000000050a0a7c10 */ /* 0x000fe40009ffe4ff */
[----:B------:R-:W-:Y:S01]  /*23a90*/  IADD3 R18, P3, R18, UR6, RZ ;  /* 0x0000000612127c10 */ /* 0x000fe2000ff7e0ff */
[----:B------:R-:W-:Y:S04]  /*23aa0*/  STL [R1+0xb4c], R8 ;  /* 0x000b4c0801007387 */ /* 0x000fe80000100800 */
[----:B------:R-:W-:Y:S04]  /*23ab0*/  STL [R1+0xb44], R9 ;  /* 0x000b440901007387 */ /* 0x000fe80000100800 */
[----:B------:R0:W-:Y:S04]  /*23ac0*/  STL [R1+0xb3c], R18 ;  /* 0x000b3c1201007387 */ /* 0x0001e80000100800 */
[----:B------:R-:W-:Y:S04]  /*23ad0*/  STL [R1+0xb68], R10 ;  /* 0x000b680a01007387 */ /* 0x000fe80000100800 */
[----:B0-----:R-:W4:Y:S01]  /*23ae0*/  LDL.LU R18, [R1+0xb0c] ;  /* 0x000b0c0001127983 */ /* 0x001f220000300800 */
[----:B--2---:R-:W-:-:S02]  /*23af0*/  IADD3.X R19, R19, UR5, RZ, P4, !PT ;  /* 0x0000000513137c10 */ /* 0x004fc4000a7fe4ff */
[----:B------:R-:W-:-:S03]  /*23b00*/  IADD3 R11, P4, R11, UR6, RZ ;  /* 0x000000060b0b7c10 */ /* 0x000fc6000ff9e0ff */
[----:B------:R0:W-:Y:S01]  /*23b10*/  STL [R1+0xb60], R19 ;  /* 0x000b601301007387 */ /* 0x0001e20000100800 */
[----:B------:R-:W-:-:S03]  /*23b20*/  IADD3.X R12, R12, UR5, RZ, P5, !PT ;  /* 0x000000050c0c7c10 */ /* 0x000fc6000affe4ff */
[----:B0-----:R-:W2:Y:S04]  /*23b30*/  LDL.LU R19, [R1+0xb30] ;  /* 0x000b300001137983 */ /* 0x001ea80000300800 */
[----:B------:R-:W-:Y:S04]  /*23b40*/  STL [R1+0xb34], R11 ;  /* 0x000b340b01007387 */ /* 0x000fe80000100800 */
[----:B------:R-:W-:Y:S01]  /*23b50*/  STL [R1+0xb58], R12 ;  /* 0x000b580c01007387 */ /* 0x000fe20000100800 */
[----:B---3--:R-:W-:Y:S02]  /*23b60*/  IADD3 R13, P5, R13, UR6, RZ ;  /* 0x000000060d0d7c10 */ /* 0x008fe4000ffbe0ff */
[----:B----4-:R-:W-:-:S03]  /*23b70*/  IADD3.X R14, R14, UR5, RZ, P6, !PT ;  /* 0x000000050e0e7c10 */ /* 0x010fc6000b7fe4ff */
[----:B------:R-:W-:Y:S01]  /*23b80*/  STL [R1+0xb2c], R13 ;  /* 0x000b2c0d01007387 */ /* 0x000fe20000100800 */
[----:B------:R-:W-:-:S03]  /*23b90*/  IADD3 R15, P6, R15, UR6, RZ ;  /* 0x000000060f0f7c10 */ /* 0x000fc6000ffde0ff */
[----:B------:R-:W-:Y:S01]  /*23ba0*/  STL [R1+0xb50], R14 ;  /* 0x000b500e01007387 */ /* 0x000fe20000100800 */
[----:B------:R-:W-:-:S03]  /*23bb0*/  IADD3.X R16, R16, UR5, RZ, P1, !PT ;  /* 0x0000000510107c10 */ /* 0x000fc60008ffe4ff */
[----:B------:R-:W-:Y:S01]  /*23bc0*/  STL [R1+0xb24], R15 ;  /* 0x000b240f01007387 */ /* 0x000fe20000100800 */
[----:B------:R-:W-:-:S03]  /*23bd0*/  IADD3 R17, P1, R17, UR6, RZ ;  /* 0x0000000611117c10 */ /* 0x000fc6000ff3e0ff */
[----:B------:R-:W3:Y:S01]  /*23be0*/  LDL.LU R246, [R1+0xb04] ;  /* 0x000b040001f67983 */ /* 0x000ee20000300800 */
[----:B------:R-:W-:-:S03]  /*23bf0*/  IADD3.X R22, R22, UR5, RZ, P2, !PT ;  /* 0x0000000516167c10 */ /* 0x000fc600097fe4ff */
[----:B------:R-:W-:Y:S04]  /*23c00*/  STL [R1+0xb48], R16 ;  /* 0x000b481001007387 */ /* 0x000fe80000100800 */
[----:B------:R-:W-:Y:S04]  /*23c10*/  STL [R1+0xb1c], R17 ;  /* 0x000b1c1101007387 */ /* 0x000fe80000100800 */
[----:B------:R0:W-:Y:S04]  /*23c20*/  STL [R1+0xb40], R22 ;  /* 0x000b401601007387 */ /* 0x0001e80000100800 */
[----:B0-----:R-:W4:Y:S04]  /*23c30*/  LDL.LU R22, [R1+0xb28] ;  /* 0x000b280001167983 */ /* 0x001f280000300800 */
[----:B------:R-:W4:Y:S04]  /*23c40*/  LDL.LU R247, [R1+0xafc] ;  /* 0x000afc0001f77983 */ /* 0x000f280000300800 */
[----:B------:R-:W4:Y:S04]  /*23c50*/  LDL.LU R248, [R1+0xb20] ;  /* 0x000b200001f87983 */ /* 0x000f280000300800 */
[----:B------:R-:W4:Y:S01]  /*23c60*/  LDL.LU R249, [R1+0xaf4] ;  /* 0x000af40001f97983 */ /* 0x000f220000300800 */
[----:B------:R-:W-:-:S05]  /*23c70*/  IADD3 R20, P2, R20, UR6, RZ ;  /* 0x0000000614147c10 */ /* 0x000fca000ff5e0ff */
        /* <DEDUP_REMOVED lines=9> */
[----:B0-----:R-:W4:Y:S04]  /*23d10*/  LDL.LU R20, [R1+0xaf8] ;  /* 0x000af80001147983 */ /* 0x001f280000300800 */
[----:B------:R-:W4:Y:S04]  /*23d20*/  LDL.LU R9, [R1+0xacc] ;  /* 0x000acc0001097983 */ /* 0x000f280000300800 */
[----:B------:R-:W4:Y:S01]  /*23d30*/  LDL.LU R10, [R1+0xaf0] ;  /* 0x000af000010a7983 */ /* 0x000f220000300800 */
[----:B------:R-:W-:-:S03]  /*23d40*/  IADD3.X R21, R21, UR5, RZ, P3, !PT ;  /* 0x0000000515157c10 */ /* 0x000fc60009ffe4ff */
[----:B------:R-:W4:Y:S04]  /*23d50*/  LDL.LU R17, [R1+0xac4] ;  /* 0x000ac40001117983 */ /* 0x000f280000300800 */
[----:B------:R0:W-:Y:S04]  /*23d60*/  STL [R1+0xb38], R21 ;  /* 0x000b381501007387 */ /* 0x0001e80000100800 */
[----:B0-----:R-:W4:Y:S04]  /*23d70*/  LDL.LU R21, [R1+0xae8] ;  /* 0x000ae80001157983 */ /* 0x001f280000300800 */
[----:B------:R-:W4:Y:S04]  /*23d80*/  LDL.LU R11, [R1+0xabc] ;  /* 0x000abc00010b7983 */ /* 0x000f280000300800 */
[----:B------:R-:W4:Y:S01]  /*23d90*/  LDL.LU R12, [R1+0xae0] ;  /* 0x000ae000010c7983 */ /* 0x000f220000300800 */
[----:B------:R-:W-:-:S05]  /*23da0*/  IADD3 R18, P3, R18, UR6, RZ ;  /* 0x0000000612127c10 */ /* 0x000fca000ff7e0ff */
[----:B------:R0:W-:Y:S04]  /*23db0*/  STL [R1+0xb0c], R18 ;  /* 0x000b0c1201007387 */ /* 0x0001e80000100800 */
[----:B------:R-:W4:Y:S01]  /*23dc0*/  LDL.LU R13, [R1+0xab4] ;  /* 0x000ab400010d7983 */ /* 0x000f220000300800 */
[----:B--2---:R-:W-:-:S05]  /*23dd0*/  IADD3.X R19, R19, UR5, RZ, P4, !PT ;  /* 0x0000000513137c10 */ /* 0x004fca000a7fe4ff */
[----:B------:R1:W-:Y:S04]  /*23de0*/  STL [R1+0xb30], R19 ;  /* 0x000b301301007387 */ /* 0x0003e80000100800 */
[----:B------:R-:W2:Y:S04]  /*23df0*/  LDL.LU R14, [R1+0xad8] ;  /* 0x000ad800010e7983 */ /* 0x000ea80000300800 */
[----:B------:R-:W2:Y:S04]  /*23e00*/  LDL.LU R15, [R1+0xaac] ;  /* 0x000aac00010f7983 */ /* 0x000ea80000300800 */
[----:B------:R-:W2:Y:S04]  /*23e10*/  LDL.LU R16, [R1+0xad0] ;  /* 0x000ad00001107983 */ /* 0x000ea80000300800 */
[----:B0-----:R-:W2:Y:S04]  /*23e20*/  LDL.LU R18, [R1+0xaa4] ;  /* 0x000aa40001127983 */ /* 0x001ea80000300800 */
[----:B-1----:R-:W2:Y:S01]  /*23e30*/  LDL.LU R19, [R1+0xac8] ;  /* 0x000ac80001137983 */ /* 0x002ea20000300800 */
[----:B---3--:R-:W-:-:S02]  /*23e40*/  IADD3 R246, P4, R246, UR6, RZ ;  /* 0x00000006f6f67c10 */ /* 0x008fc4000ff9e0ff */
[----:B----4-:R-:W-:Y:S02]  /*23e50*/  IADD3.X R22, R22, UR5, RZ, P5, !PT ;  /* 0x0000000516167c10 */ /* 0x010fe4000affe4ff */
[----:B------:R-:W-:-:S03]  /*23e60*/  IADD3 R247, P5, R247, UR6, RZ ;  /* 0x00000006f7f77c10 */ /* 0x000fc6000ffbe0ff */
[----:B------:R0:W-:Y:S01]  /*23e70*/  STL [R1+0xb28], R22 ;  /* 0x000b281601007387 */ /* 0x0001e20000100800 */
[----:B------:R-:W-:-:S03]  /*23e80*/  IADD3.X R248, R248, UR5, RZ, P6, !PT ;  /* 0x00000005f8f87c10 */ /* 0x000fc6000b7fe4ff */
[----:B------:R-:W-:Y:S01]  /*23e90*/  STL [R1+0xb04], R246 ;  /* 0x000b04f601007387 */ /* 0x000fe20000100800 */
[----:B------:R-:W-:-:S03]  /*23ea0*/  IADD3 R249, P6, R249, UR6, RZ ;  /* 0x00000006f9f97c10 */ /* 0x000fc6000ffde0ff */
[----:B0-----:R-:W3:Y:S04]  /*23eb0*/  LDL.LU R22, [R1+0xa9c] ;  /* 0x000a9c0001167983 */ /* 0x001ee80000300800 */
[----:B------:R-:W-:Y:S04]  /*23ec0*/  STL [R1+0xafc], R247 ;  /* 0x000afcf701007387 */ /* 0x000fe80000100800 */
[----:B------:R-:W-:Y:S04]  /*23ed0*/  STL [R1+0xb20], R248 ;  /* 0x000b20f801007387 */ /* 0x000fe80000100800 */
[----:B------:R-:W-:Y:S01]  /*23ee0*/  STL [R1+0xaf4], R249 ;  /* 0x000af4f901007387 */ /* 0x000fe20000100800 */
[----:B------:R-:W-:-:S02]  /*23ef0*/  IADD3.X R250, R250, UR5, RZ, P1, !PT ;  /* 0x00000005fafa7c10 */ /* 0x000fc40008ffe4ff */
        /* <DEDUP_REMOVED lines=14> */
[----:B------:R-:W-:-:S03]  /*23fe0*/  IADD3 R9, P5, R9, UR6, RZ ;  /* 0x0000000609097c10 */ /* 0x000fc6000ffbe0ff */
[----:B------:R0:W-:Y:S01]  /*23ff0*/  STL [R1+0xaf8], R20 ;  /* 0x000af81401007387 */ /* 0x0001e20000100800 */
[----:B------:R-:W-:-:S03]  /*24000*/  IADD3.X R10, R10, UR5, RZ, P6, !PT ;  /* 0x000000050a0a7c10 */ /* 0x000fc6000b7fe4ff */
[----:B------:R-:W-:Y:S01]  /*24010*/  STL [R1+0xb00], R7 ;  /* 0x000b000701007387 */ /* 0x000fe20000100800 */
[----:B------:R-:W-:-:S03]  /*24020*/  IADD3 R17, P6, R17, UR6, RZ ;  /* 0x0000000611117c10 */ /* 0x000fc6000ffde0ff */
[----:B0-----:R-:W4:Y:S04]  /*24030*/  LDL.LU R20, [R1+0xac0] ;  /* 0x000ac00001147983 */ /* 0x001f280000300800 */
[----:B------:R-:W-:Y:S04]  /*24040*/  STL [R1+0xad4], R8 ;  /* 0x000ad40801007387 */ /* 0x000fe80000100800 */
[----:B------:R-:W-:Y:S01]  /*24050*/  STL [R1+0xacc], R9 ;  /* 0x000acc0901007387 */ /* 0x000fe20000100800 */
[----:B------:R-:W-:-:S03]  /*24060*/  IADD3.X R21, R21, UR5, RZ, P1, !PT ;  /* 0x0000000515157c10 */ /* 0x000fc60008ffe4ff */
[----:B------:R0:W-:Y:S04]  /*24070*/  STL [R1+0xac4], R17 ;  /* 0x000ac41101007387 */ /* 0x0001e80000100800 */
[----:B------:R-:W-:Y:S04]  /*24080*/  STL [R1+0xaf0], R10 ;  /* 0x000af00a01007387 */ /* 0x000fe80000100800 */
[----:B0-----:R-:W4:Y:S04]  /*24090*/  LDL.LU R17, [R1+0xa94] ;  /* 0x000a940001117983 */ /* 0x001f280000300800 */
[----:B------:R0:W-:Y:S04]  /*240a0*/  STL [R1+0xae8], R21 ;  /* 0x000ae81501007387 */ /* 0x0001e80000100800 */
[----:B0-----:R-:W4:Y:S01]  /*240b0*/  LDL.LU R21, [R1+0xab8] ;  /* 0x000ab80001157983 */ /* 0x001f220000300800 */
[----:B------:R-:W-:-:S02]  /*240c0*/  IADD3 R11, P1, R11, UR6, RZ ;  /* 0x000000060b0b7c10 */ /* 0x000fc4000ff3e0ff */
[----:B------:R-:W-:Y:S02]  /*240d0*/  IADD3.X R12, R12, UR5, RZ, P2, !PT ;  /* 0x000000050c0c7c10 */ /* 0x000fe400097fe4ff */
[----:B------:R-:W-:Y:S01]  /*240e0*/  IADD3 R13, P2, R13, UR6, RZ ;  /* 0x000000060d0d7c10 */ /* 0x000fe2000ff5e0ff */
[----:B------:R-:W-:Y:S04]  /*240f0*/  STL [R1+0xabc], R11 ;  /* 0x000abc0b01007387 */ /* 0x000fe80000100800 */
[----:B------:R-:W-:Y:S04]  /*24100*/  STL [R1+0xae0], R12 ;  /* 0x000ae00c01007387 */ /* 0x000fe80000100800 */
[----:B------:R-:W-:Y:S01]  /*24110*/  STL [R1+0xab4], R13 ;  /* 0x000ab40d01007387 */ /* 0x000fe20000100800 */
[----:B--2---:R-:W-:-:S02]  /*24120*/  IADD3.X R14, R14, UR5, RZ, P3, !PT ;  /* 0x000000050e0e7c10 */ /* 0x004fc40009ffe4ff */
[----:B------:R-:W-:-:S03]  /*24130*/  IADD3 R15, P3, R15, UR6, RZ ;  /* 0x000000060f0f7c10 */ /* 0x000fc6000ff7e0ff */
[----:B------:R-:W-:Y:S01]  /*24140*/  STL [R1+0xad8], R14 ;  /* 0x000ad80e01007387 */ /* 0x000fe20000100800 */
[----:B------:R-:W-:-:S03]  /*24150*/  IADD3.X R16, R16, UR5, RZ, P4, !PT ;  /* 0x0000000510107c10 */ /* 0x000fc6000a7fe4ff */
[----:B------:R-:W-:Y:S01]  /*24160*/  STL [R1+0xaac], R15 ;  /* 0x000aac0f01007387 */ /* 0x000fe20000100800 */
[----:B------:R-:W-:-:S03]  /*24170*/  IADD3 R18, P4, R18, UR6, RZ ;  /* 0x0000000612127c10 */ /* 0x000fc6000ff9e0ff */
[----:B------:R-:W2:Y:S01]  /*24180*/  LDL.LU R246, [R1+0xa8c] ;  /* 0x000a8c0001f67983 */ /* 0x000ea20000300800 */
[----:B------:R-:W-:-:S03]  /*24190*/  IADD3.X R19, R19, UR5, RZ, P5, !PT ;  /* 0x0000000513137c10 */ /* 0x000fc6000affe4ff */
[----:B------:R-:W-:Y:S04]  /*241a0*/  STL [R1+0xad0], R16 ;  /* 0x000ad01001007387 */ /* 0x000fe80000100800 */
[----:B------:R0:W-:Y:S04]  /*241b0*/  STL [R1+0xaa4], R18 ;  /* 0x000aa41201007387 */ /* 0x0001e80000100800 */
[----:B0-----:R-:W2:Y:S04]  /*241c0*/  LDL.LU R18, [R1+0xab0] ;  /* 0x000ab00001127983 */ /* 0x001ea80000300800 */
[----:B------:R-:W-:Y:S04]  /*241d0*/  STL [R1+0xac8], R19 ;  /* 0x000ac81301007387 */ /* 0x000fe80000100800 */
        /* <DEDUP_REMOVED lines=14> */
[----:B------:R-:W3:Y:S04]  /*242c0*/  LDL.LU R9, [R1+0xa54] ;  /* 0x000a540001097983 */ /* 0x000ee80000300800 */
[----:B------:R-:W3:Y:S04]  /*242d0*/  LDL.LU R10, [R1+0xa78] ;  /* 0x000a7800010a7983 */ /* 0x000ee80000300800 */
[----:B------:R-:W3:Y:S01]  /*242e0*/  LDL.LU R19, [R1+0xa4c] ;  /* 0x000a4c0001137983 */ /* 0x000ee20000300800 */
[----:B----4-:R-:W-:-:S05]  /*242f0*/  IADD3.X R20, R20, UR5, RZ, P6, !PT ;  /* 0x0000000514147c10 */ /* 0x010fca000b7fe4ff */
[----:B------:R0:W-:Y:S04]  /*24300*/  STL [R1+0xac0], R20 ;  /* 0x000ac01401007387 */ /* 0x0001e80000100800 */
[----:B0-----:R-:W4:Y:S04]  /*24310*/  LDL.LU R20, [R1+0xa70] ;  /* 0x000a700001147983 */ /* 0x001f280000300800 */
[----:B------:R-:W4:Y:S01]  /*24320*/  LDL.LU R11, [R1+0xa44] ;  /* 0x000a4400010b7983 */ /* 0x000f220000300800 */
[----:B------:R-:W-:-:S03]  /*24330*/  IADD3 R17, P6, R17, UR6, RZ ;  /* 0x0000000611117c10 */ /* 0x000fc6000ffde0ff */
[----:B------:R-:W4:Y:S04]  /*24340*/  LDL.LU R12, [R1+0xa68] ;  /* 0x000a6800010c7983 */ /* 0x000f280000300800 */
[----:B------:R0:W-:Y:S04]  /*24350*/  STL [R1+0xa94], R17 ;  /* 0x000a941101007387 */ /* 0x0001e80000100800 */
[----:B------:R-:W4:Y:S01]  /*24360*/  LDL.LU R13, [R1+0xa3c] ;  /* 0x000a3c00010d7983 */ /* 0x000f220000300800 */
[----:B------:R-:W-:-:S05]  /*24370*/  IADD3.X R21, R21, UR5, RZ, P1, !PT ;  /* 0x0000000515157c10 */ /* 0x000fca0008ffe4ff */
[----:B------:R1:W-:Y:S04]  /*24380*/  STL [R1+0xab8], R21 ;  /* 0x000ab81501007387 */ /* 0x0003e80000100800 */
[----:B------:R-:W4:Y:S04]  /*24390*/  LDL.LU R14, [R1+0xa60] ;  /* 0x000a6000010e7983 */ /* 0x000f280000300800 */
[----:B------:R-:W4:Y:S04]  /*243a0*/  LDL.LU R15, [R1+0xa34] ;  /* 0x000a3400010f7983 */ /* 0x000f280000300800 */
[----:B------:R-:W4:Y:S04]  /*243b0*/  LDL.LU R16, [R1+0xa58] ;  /* 0x000a580001107983 */ /* 0x000f280000300800 */
[----:B0-----:R-:W4:Y:S04]  /*243c0*/  LDL.LU R17, [R1+0xa2c] ;  /* 0x000a2c0001117983 */ /* 0x001f280000300800 */
[----:B-1----:R-:W4:Y:S01]  /*243d0*/  LDL.LU R21, [R1+0xa50] ;  /* 0x000a500001157983 */ /* 0x002f220000300800 */
[----:B--2---:R-:W-:-:S02]  /*243e0*/  IADD3 R246, P1, R246, UR6, RZ ;  /* 0x00000006f6f67c10 */ /* 0x004fc4000ff3e0ff */
[----:B------:R-:W-:-:S05]  /*243f0*/  IADD3.X R18, R18, UR5, RZ, P2, !PT ;  /* 0x0000000512127c10 */ /* 0x000fca00097fe4ff */
[----:B------:R0:W-:Y:S01]  /*24400*/  STL [R1+0xab0], R18 ;  /* 0x000ab01201007387 */ /* 0x0001e20000100800 */
[----:B------:R-:W-:-:S03]  /*24410*/  IADD3 R247, P2, R247, UR6, RZ ;  /* 0x00000006f7f77c10 */ /* 0x000fc6000ff5e0ff */
[----:B------:R-:W-:Y:S01]  /*24420*/  STL [R1+0xa8c], R246 ;  /* 0x000a8cf601007387 */ /* 0x000fe20000100800 */
[----:B------:R-:W-:-:S03]  /*24430*/  IADD3.X R248, R248, UR5, RZ, P3, !PT ;  /* 0x00000005f8f87c10 */ /* 0x000fc60009ffe4ff */
[----:B0-----:R-:W2:Y:S01]  /*24440*/  LDL.LU R18, [R1+0xa24] ;  /* 0x000a240001127983 */ /* 0x001ea20000300800 */
[----:B------:R-:W-:-:S03]  /*24450*/  IADD3 R249, P3, R249, UR6, RZ ;  /* 0x00000006f9f97c10 */ /* 0x000fc6000ff7e0ff */
[----:B------:R-:W-:Y:S04]  /*24460*/  STL [R1+0xa84], R247 ;  /* 0x000a84f701007387 */ /* 0x000fe80000100800 */
[----:B------:R-:W-:Y:S04]  /*24470*/  STL [R1+0xaa8], R248 ;  /* 0x000aa8f801007387 */ /* 0x000fe80000100800 */
[----:B------:R-:W-:Y:S01]  /*24480*/  STL [R1+0xa7c], R249 ;  /* 0x000a7cf901007387 */ /* 0x000fe20000100800 */
[----:B---3--:R-:W-:Y:S02]  /*24490*/  IADD3.X R250, R250, UR5, RZ, P4, !PT ;  /* 0x00000005fafa7c10 */ /* 0x008fe4000a7fe4ff */
        /* <DEDUP_REMOVED lines=22> */
[----:B------:R0:W-:Y:S04]  /*24600*/  STL [R1+0xa4c], R19 ;  /* 0x000a4c1301007387 */ /* 0x0001e80000100800 */
[----:B------:R-:W-:Y:S04]  /*24610*/  STL [R1+0xa78], R10 ;  /* 0x000a780a01007387 */ /* 0x000fe80000100800 */
[----:B0-----:R-:W3:Y:S01]  /*24620*/  LDL.LU R19, [R1+0xa1c] ;  /* 0x000a1c0001137983 */ /* 0x001ee20000300800 */
[----:B----4-:R-:W-:-:S02]  /*24630*/  IADD3.X R20, R20, UR5, RZ, P4, !PT ;  /* 0x0000000514147c10 */ /* 0x010fc4000a7fe4ff */
[----:B------:R-:W-:-:S03]  /*24640*/  IADD3 R11, P4, R11, UR6, RZ ;  /* 0x000000060b0b7c10 */ /* 0x000fc6000ff9e0ff */
[----:B------:R0:W-:Y:S01]  /*24650*/  STL [R1+0xa70], R20 ;  /* 0x000a701401007387 */ /* 0x0001e20000100800 */
[----:B------:R-:W-:-:S03]  /*24660*/  IADD3.X R12, R12, UR5, RZ, P5, !PT ;  /* 0x000000050c0c7c10 */ /* 0x000fc6000affe4ff */
[----:B0-----:R-:W4:Y:S01]  /*24670*/  LDL.LU R20, [R1+0xa40] ;  /* 0x000a400001147983 */ /* 0x001f220000300800 */
[----:B------:R-:W-:-:S03]  /*24680*/  IADD3 R13, P5, R13, UR6, RZ ;  /* 0x000000060d0d7c10 */ /* 0x000fc6000ffbe0ff */
[----:B------:R-:W-:Y:S04]  /*24690*/  STL [R1+0xa44], R11 ;  /* 0x000a440b01007387 */ /* 0x000fe80000100800 */
        /* <DEDUP_REMOVED lines=8> */
[----:B------:R-:W4:Y:S01]  /*24720*/  LDL.LU R246, [R1+0xa14] ;  /* 0x000a140001f67983 */ /* 0x000f220000300800 */
        /* <DEDUP_REMOVED lines=24> */
[----:B0-----:R-:W3:Y:S04]  /*248b0*/  LDL.LU R22, [R1+0x9f8] ;  /* 0x0009f80001167983 */ /* 0x001ee80000300800 */
[----:B------:R-:W3:Y:S01]  /*248c0*/  LDL.LU R12, [R1+0x9cc] ;  /* 0x0009cc00010c7983 */ /* 0x000ee20000300800 */
[----:B------:R-:W-:-:S03]  /*248d0*/  IADD3 R19, P3, R19, UR6, RZ ;  /* 0x0000000613137c10 */ /* 0x000fc6000ff7e0ff */
[----:B------:R-:W3:Y:S04]  /*248e0*/  LDL.LU R13, [R1+0x9f0] ;  /* 0x0009f000010d7983 */ /* 0x000ee80000300800 */
[----:B------:R0:W-:Y:S04]  /*248f0*/  STL [R1+0xa1c], R19 ;  /* 0x000a1c1301007387 */ /* 0x0001e80000100800 */
[----:B------:R-:W3:Y:S01]  /*24900*/  LDL.LU R14, [R1+0x9c4] ;  /* 0x0009c400010e7983 */ /* 0x000ee20000300800 */
[----:B----4-:R-:W-:-:S05]  /*24910*/  IADD3.X R20, R20, UR5, RZ, P4, !PT ;  /* 0x0000000514147c10 */ /* 0x010fca000a7fe4ff */
        /* <DEDUP_REMOVED lines=8> */
[----:B------:R0:W-:Y:S04]  /*249a0*/  STL [R1+0xa38], R21 ;  /* 0x000a381501007387 */ /* 0x0001e80000100800 */
[----:B------:R-:W-:Y:S04]  /*249b0*/  STL [R1+0xa14], R246 ;  /* 0x000a14f601007387 */ /* 0x000fe80000100800 */
[----:B0-----:R-:W4:Y:S01]  /*249c0*/  LDL.LU R21, [R1+0x9ac] ;  /* 0x0009ac0001157983 */ /* 0x001f220000300800 */
[----:B------:R-:W-:Y:S02]  /*249d0*/  IADD3 R247, P5, R247, UR6, RZ ;  /* 0x00000006f7f77c10 */ /* 0x000fe4000ffbe0ff */
[----:B------:R-:W-:-:S02]  /*249e0*/  IADD3.X R248, R248, UR5, RZ, P6, !PT ;  /* 0x00000005f8f87c10 */ /* 0x000fc4000b7fe4ff */
        /* <DEDUP_REMOVED lines=28> */
[----:B0-----:R-:W2:Y:S01]  /*24bb0*/  LDL.LU R18, [R1+0x9d0] ;  /* 0x0009d00001127983 */ /* 0x001ea20000300800 */
[----:B---3--:R-:W-:-:S02]  /*24bc0*/  IADD3.X R22, R22, UR5, RZ, P1, !PT ;  /* 0x0000000516167c10 */ /* 0x008fc40008ffe4ff */
[----:B------:R-:W-:-:S03]  /*24bd0*/  IADD3 R12, P1, R12, UR6, RZ ;  /* 0x000000060c0c7c10 */ /* 0x000fc6000ff3e0ff */
[----:B------:R0:W-:Y:S01]  /*24be0*/  STL [R1+0x9f8], R22 ;  /* 0x0009f81601007387 */ /* 0x0001e20000100800 */
[----:B------:R-:W-:-:S03]  /*24bf0*/  IADD3.X R13, R13, UR5, RZ, P2, !PT ;  /* 0x000000050d0d7c10 */ /* 0x000fc600097fe4ff */
[----:B0-----:R-:W3:Y:S01]  /*24c00*/  LDL.LU R22, [R1+0x9a4] ;  /* 0x0009a40001167983 */ /* 0x001ee20000300800 */
[----:B------:R-:W-:-:S03]  /*24c10*/  IADD3 R14, P2, R14, UR6, RZ ;  /* 0x000000060e0e7c10 */ /* 0x000fc6000ff5e0ff */
[----:B------:R-:W-:Y:S04]  /*24c20*/  STL [R1+0x9cc], R12 ;  /* 0x0009cc0c01007387 */ /* 0x000fe80000100800 */
[----:B------:R-:W-:Y:S04]  /*24c30*/  STL [R1+0x9f0], R13 ;  /* 0x0009f00d01007387 */ /* 0x000fe80000100800 */
[----:B------:R-:W-:Y:S01]  /*24c40*/  STL [R1+0x9c4], R14 ;  /* 0x0009c40e01007387 */ /* 0x000fe20000100800 */
[----:B----4-:R-:W-:Y:S02]  /*24c50*/  IADD3.X R15, R15, UR5, RZ, P3, !PT ;  /* 0x000000050f0f7c10 */ /* 0x010fe40009ffe4ff */
        /* <DEDUP_REMOVED lines=32> */
[----:B--2---:R-:W-:-:S05]  /*24e60*/  IADD3.X R18, R18, UR5, RZ, P6, !PT ;  /* 0x0000000512127c10 */ /* 0x004fca000b7fe4ff */
[----:B------:R0:W-:Y:S04]  /*24e70*/  STL [R1+0x9d0], R18 ;  /* 0x0009d01201007387 */ /* 0x0001e80000100800 */
[----:B------:R-:W2:Y:S01]  /*24e80*/  LDL.LU R14, [R1+0x94c] ;  /* 0x00094c00010e7983 */ /* 0x000ea20000300800 */
[----:B---3--:R-:W-:-:S05]  /*24e90*/  IADD3 R22, P6, R22, UR6, RZ ;  /* 0x0000000616167c10 */ /* 0x008fca000ffde0ff */
[----:B------:R1:W-:Y:S04]  /*24ea0*/  STL [R1+0x9a4], R22 ;  /* 0x0009a41601007387 */ /* 0x0003e80000100800 */
[----:B------:R-:W3:Y:S04]  /*24eb0*/  LDL.LU R15, [R1+0x970] ;  /* 0x00097000010f7983 */ /* 0x000ee80000300800 */
[----:B------:R-:W3:Y:S04]  /*24ec0*/  LDL.LU R16, [R1+0x944] ;  /* 0x0009440001107983 */ /* 0x000ee80000300800 */
[----:B------:R-:W3:Y:S04]  /*24ed0*/  LDL.LU R17, [R1+0x968] ;  /* 0x0009680001117983 */ /* 0x000ee80000300800 */
[----:B0-----:R-:W3:Y:S04]  /*24ee0*/  LDL.LU R18, [R1+0x93c] ;  /* 0x00093c0001127983 */ /* 0x001ee80000300800 */
[----:B-1----:R-:W3:Y:S01]  /*24ef0*/  LDL.LU R22, [R1+0x960] ;  /* 0x0009600001167983 */ /* 0x002ee20000300800 */
[----:B----4-:R-:W-:-:S02]  /*24f00*/  IADD3.X R245, R245, UR5, RZ, P1, !PT ;  /* 0x00000005f5f57c10 */ /* 0x010fc40008ffe4ff */
[----:B------:R-:W-:Y:S02]  /*24f10*/  IADD3 R20, P1, R20, UR6, RZ ;  /* 0x0000000614147c10 */ /* 0x000fe4000ff3e0ff */
[----:B------:R-:W-:-:S03]  /*24f20*/  IADD3.X R246, R246, UR5, RZ, P2, !PT ;  /* 0x00000005f6f67c10 */ /* 0x000fc600097fe4ff */
[----:B------:R0:W-:Y:S01]  /*24f30*/  STL [R1+0x99c], R20 ;  /* 0x00099c1401007387 */ /* 0x0001e20000100800 */
[----:B------:R-:W-:-:S03]  /*24f40*/  IADD3 R247, P2, R247, UR6, RZ ;  /* 0x00000006f7f77c10 */ /* 0x000fc6000ff5e0ff */
[----:B------:R-:W-:Y:S01]  /*24f50*/  STL [R1+0x9c8], R245 ;  /* 0x0009c8f501007387 */ /* 0x000fe20000100800 */
[----:B------:R-:W-:-:S03]  /*24f60*/  IADD3.X R248, R248, UR5, RZ, P3, !PT ;  /* 0x00000005f8f87c10 */ /* 0x000fc60009ffe4ff */
[----:B0-----:R-:W4:Y:S04]  /*24f70*/  LDL.LU R20, [R1+0x934] ;  /* 0x0009340001147983 */ /* 0x001f280000300800 */
[----:B------:R-:W-:Y:S04]  /*24f80*/  STL [R1+0x9c0], R246 ;  /* 0x0009c0f601007387 */ /* 0x000fe80000100800 */
        /* <DEDUP_REMOVED lines=33> */
[----:B------:R-:W-:-:S03]  /*251a0*/  IADD3.X R13, R13, UR5, RZ, P5, !PT ;  /* 0x000000050d0d7c10 */ /* 0x000fc6000affe4ff */
[----:B------:R-:W-:Y:S04]  /*251b0*/  STL [R1+0x954], R12 ;  /* 0x0009540c01007387 */ /* 0x000fe80000100800 */
[----:B------:R-:W-:Y:S01]  /*251c0*/  STL [R1+0x978], R13 ;  /* 0x0009780d01007387 */ /* 0x000fe20000100800 */
[----:B--2---:R-:W-:-:S05]  /*251d0*/  IADD3 R14, P5, R14, UR6, RZ ;  /* 0x000000060e0e7c10 */ /* 0x004fca000ffbe0ff */
[----:B------:R-:W-:Y:S01]  /*251e0*/  STL [R1+0x94c], R14 ;  /* 0x00094c0e01007387 */ /* 0x000fe20000100800 */
[----:B---3--:R-:W-:Y:S02]  /*251f0*/  IADD3.X R15, R15, UR5, RZ, P6, !PT ;  /* 0x000000050f0f7c10 */ /* 0x008fe4000b7fe4ff */
        /* <DEDUP_REMOVED lines=8> */
[----:B------:R-:W-:Y:S04]  /*25280*/  STL [R1+0x93c], R18 ;  /* 0x00093c1201007387 */ /* 0x000fe80000100800 */
[----:B------:R0:W-:Y:S04]  /*25290*/  STL [R1+0x960], R22 ;  /* 0x0009601601007387 */ /* 0x0001e80000100800 */
[----:B0-----:R-:W3:Y:S04]  /*252a0*/  LDL.LU R22, [R1+0x924] ;  /* 0x0009240001167983 */ /* 0x001ee80000300800 */
[----:B------:R-:W3:Y:S04]  /*252b0*/  LDL.LU R246, [R1+0x948] ;  /* 0x0009480001f67983 */ /* 0x000ee80000300800 */
[----:B------:R-:W3:Y:S04]  /*252c0*/  LDL.LU R247, [R1+0x91c] ;  /* 0x00091c0001f77983 */ /* 0x000ee80000300800 */
[----:B------:R-:W3:Y:S01]  /*252d0*/  LDL.LU R248, [R1+0x940] ;  /* 0x0009400001f87983 */ /* 0x000ee20000300800 */
[----:B----4-:R-:W-:-:S05]  /*252e0*/  IADD3 R20, P2, R20, UR6, RZ ;  /* 0x0000000614147c10 */ /* 0x010fca000ff5e0ff */
        /* <DEDUP_REMOVED lines=17> */
[----:B------:R-:W-:-:S05]  /*25400*/  IADD3.X R19, R19, UR5, RZ, P3, !PT ;  /* 0x0000000513137c10 */ /* 0x000fca0009ffe4ff */
[----:B------:R0:W-:Y:S04]  /*25410*/  STL [R1+0x958], R19 ;  /* 0x0009581301007387 */ /* 0x0001e80000100800 */
[----:B------:R-:W4:Y:S01]  /*25420*/  LDL.LU R14, [R1+0x8e8] ;  /* 0x0008e800010e7983 */ /* 0x000f220000300800 */
[----:B------:R-:W-:-:S05]  /*25430*/  IADD3 R21, P3, R21, UR6, RZ ;  /* 0x0000000615157c10 */ /* 0x000fca000ff7e0ff */
[----:B------:R1:W-:Y:S04]  /*25440*/  STL [R1+0x92c], R21 ;  /* 0x00092c1501007387 */ /* 0x0003e80000100800 */
[----:B------:R-:W4:Y:S04]  /*25450*/  LDL.LU R15, [R1+0x5c0] ;  /* 0x0005c000010f7983 */ /* 0x000f280000300800 */
[----:B------:R-:W4:Y:S04]  /*25460*/  LDL.LU R16, [R1+0x5b4] ;  /* 0x0005b40001107983 */ /* 0x000f280000300800 */
[----:B------:R-:W4:Y:S04]  /*25470*/  LDL.LU R17, [R1+0x8e0] ;  /* 0x0008e00001117983 */ /* 0x000f280000300800 */
[----:B0-----:R-:W4:Y:S04]  /*25480*/  LDL.LU R19, [R1+0x5ac] ;  /* 0x0005ac0001137983 */ /* 0x001f280000300800 */
[----:B-1----:R-:W4:Y:S01]  /*25490*/  LDL.LU R21, [R1+0x8dc] ;  /* 0x0008dc0001157983 */ /* 0x002f220000300800 */
[----:B--2---:R-:W-:-:S02]  /*254a0*/  IADD3.X R245, R245, UR5, RZ, P4, !PT ;  /* 0x00000005f5f57c10 */ /* 0x004fc4000a7fe4ff */
[----:B---3--:R-:W-:Y:S02]  /*254b0*/  IADD3 R22, P4, R22, UR6, RZ ;  /* 0x0000000616167c10 */ /* 0x008fe4000ff9e0ff */
[----:B------:R-:W-:-:S03]  /*254c0*/  IADD3.X R246, R246, UR5, RZ, P5, !PT ;  /* 0x00000005f6f67c10 */ /* 0x000fc6000affe4ff */
[----:B------:R0:W-:Y:S01]  /*254d0*/  STL [R1+0x924], R22 ;  /* 0x0009241601007387 */ /* 0x0001e20000100800 */
[----:B------:R-:W-:-:S03]  /*254e0*/  IADD3 R247, P5, R247, UR6, RZ ;  /* 0x00000006f7f77c10 */ /* 0x000fc6000ffbe0ff */
[----:B------:R-:W-:Y:S01]  /*254f0*/  STL [R1+0x950], R245 ;  /* 0x000950f501007387 */ /* 0x000fe20000100800 */
[----:B------:R-:W-:-:S03]  /*25500*/  IADD3.X R248, R248, UR5, RZ, P6, !PT ;  /* 0x00000005f8f87c10 */ /* 0x000fc6000b7fe4ff */
[----:B0-----:R-:W2:Y:S04]  /*25510*/  LDL.LU R22, [R1+0x5a4] ;  /* 0x0005a40001167983 */ /* 0x001ea80000300800 */
[----:B------:R-:W-:Y:S04]  /*25520*/  STL [R1+0x948], R246 ;  /* 0x000948f601007387 */ /* 0x000fe80000100800 */
[----:B------:R-:W-:Y:S04]  /*25530*/  STL [R1+0x91c], R247 ;  /* 0x00091cf701007387 */ /* 0x000fe80000100800 */
[----:B------:R-:W-:Y:S01]  /*25540*/  STL [R1+0x940], R248 ;  /* 0x000940f801007387 */ /* 0x000fe20000100800 */
[----:B----4-:R-:W-:-:S02]  /*25550*/  IADD3 R249, P6, R249, UR6, RZ ;  /* 0x00000006f9f97c10 */ /* 0x010fc4000ffde0ff */
        /* <DEDUP_REMOVED lines=28> */
[----:B0-----:R-:W3:Y:S04]  /*25720*/  LDL.LU R18, [R1+0x5bc] ;  /* 0x0005bc0001127983 */ /* 0x001ee80000300800 */
[----:B------:R0:W-:Y:S04]  /*25730*/  STL [R1+0x908], R20 ;  /* 0x0009081401007387 */ /* 0x0001e80000100800 */
        /* <DEDUP_REMOVED lines=35> */
[----:B0-----:R-:W2:Y:S04]  /*25970*/  LDL.LU R22, [R1+0x578] ;  /* 0x0005780001167983 */ /* 0x001ea80000300800 */
[----:B------:R-:W2:Y:S04]  /*25980*/  LDL.LU R12, [R1+0x54c] ;  /* 0x00054c00010c7983 */ /* 0x000ea80000300800 */
[----:B------:R-:W2:Y:S01]  /*25990*/  LDL.LU R13, [R1+0x570] ;  /* 0x00057000010d7983 */ /* 0x000ea20000300800 */
[----:B---3--:R-:W-:-:S05]  /*259a0*/  IADD3.X R18, R18, UR4, RZ, P6, !PT ;  /* 0x0000000412127c10 */ /* 0x008fca000b7fe4ff */
[----:B------:R0:W-:Y:S04]  /*259b0*/  STL [R1+0x5bc], R18 ;  /* 0x0005bc1201007387 */ /* 0x0001e80000100800 */
[----:B------:R-:W3:Y:S01]  /*259c0*/  LDL.LU R14, [R1+0x544] ;  /* 0x00054400010e7983 */ /* 0x000ee20000300800 */
[----:B----4-:R-:W-:-:S05]  /*259d0*/  IADD3 R20, P6, R20, UR7, RZ ;  /* 0x0000000714147c10 */ /* 0x010fca000ffde0ff */
[----:B------:R1:W-:Y:S04]  /*259e0*/  STL [R1+0x59c], R20 ;  /* 0x00059c1401007387 */ /* 0x0003e80000100800 */
[----:B------:R-:W4:Y:S04]  /*259f0*/  LDL.LU R15, [R1+0x568] ;  /* 0x00056800010f7983 */ /* 0x000f280000300800 */
[----:B------:R-:W4:Y:S04]  /*25a00*/  LDL.LU R16, [R1+0x53c] ;  /* 0x00053c0001107983 */ /* 0x000f280000300800 */
[----:B------:R-:W4:Y:S04]  /*25a10*/  LDL.LU R17, [R1+0x560] ;  /* 0x0005600001117983 */ /* 0x000f280000300800 */
[----:B0-----:R-:W4:Y:S04]  /*25a20*/  LDL.LU R18, [R1+0x534] ;  /* 0x0005340001127983 */ /* 0x001f280000300800 */
[----:B-1----:R-:W4:Y:S01]  /*25a30*/  LDL.LU R20, [R1+0x558] ;  /* 0x0005580001147983 */ /* 0x002f220000300800 */
[----:B------:R-:W-:-:S02]  /*25a40*/  IADD3.X R245, R245, UR4, RZ, P1, !PT ;  /* 0x00000004f5f57c10 */ /* 0x000fc40008ffe4ff */
[----:B------:R-:W-:-:S05]  /*25a50*/  IADD3 R21, P1, R21, UR7, RZ ;  /* 0x0000000715157c10 */ /* 0x000fca000ff3e0ff */
[----:B------:R0:W-:Y:S04]  /*25a60*/  STL [R1+0x594], R21 ;  /* 0x0005941501007387 */ /* 0x0001e80000100800 */
[----:B------:R-:W-:Y:S04]  /*25a70*/  STL [R1+0x8ec], R245 ;  /* 0x0008ecf501007387 */ /* 0x000fe80000100800 */
[----:B0-----:R-:W4:Y:S01]  /*25a80*/  LDL.LU R21, [R1+0x52c] ;  /* 0x00052c0001157983 */ /* 0x001f220000300800 */
[----:B------:R-:W-:Y:S02]  /*25a90*/  IADD3.X R246, R246, UR4, RZ, P2, !PT ;  /* 0x00000004f6f67c10 */ /* 0x000fe400097fe4ff */
[----:B------:R-:W-:-:S02]  /*25aa0*/  IADD3 R247, P2, R247, UR7, RZ ;  /* 0x00000007f7f77c10 */ /* 0x000fc4000ff5e0ff */
[----:B------:R-:W-:Y:S01]  /*25ab0*/  IADD3.X R248, R248, UR4, RZ, P3, !PT ;  /* 0x00000004f8f87c10 */ /* 0x000fe20009ffe4ff */
        /* <DEDUP_REMOVED lines=32> */
[----:B0-----:R-:W2:Y:S04]  /*25cc0*/  LDL.LU R19, [R1+0x550] ;  /* 0x0005500001137983 */ /* 0x001ea80000300800 */
[----:B------:R0:W-:Y:S04]  /*25cd0*/  STL [R1+0x578], R22 ;  /* 0x0005781601007387 */ /* 0x0001e80000100800 */
[----:B0-----:R-:W2:Y:S04]  /*25ce0*/  LDL.LU R22, [R1+0x524] ;  /* 0x0005240001167983 */ /* 0x001ea80000300800 */
[----:B------:R0:W-:Y:S04]  /*25cf0*/  STL [R1+0x54c], R12 ;  /* 0x00054c0c01007387 */ /* 0x0001e80000100800 */
[----:B------:R-:W-:Y:S01]  /*25d00*/  STL [R1+0x570], R13 ;  /* 0x0005700d01007387 */ /* 0x000fe20000100800 */
[----:B---3--:R-:W-:-:S05]  /*25d10*/  IADD3 R14, P5, R14, UR7, RZ ;  /* 0x000000070e0e7c10 */ /* 0x008fca000ffbe0ff */
[----:B------:R-:W-:Y:S01]  /*25d20*/  STL [R1+0x544], R14 ;  /* 0x0005440e01007387 */ /* 0x000fe20000100800 */
[----:B----4-:R-:W-:Y:S02]  /*25d30*/  IADD3.X R15, R15, UR4, RZ, P6, !PT ;  /* 0x000000040f0f7c10 */ /* 0x010fe4000b7fe4ff */
        /* <DEDUP_REMOVED lines=9> */
[----:B------:R-:W4:Y:S04]  /*25dd0*/  LDL.LU R246, [R1+0x51c] ;  /* 0x00051c0001f67983 */ /* 0x000f280000300800 */
[----:B------:R1:W-:Y:S04]  /*25de0*/  STL [R1+0x558], R20 ;  /* 0x0005581401007387 */ /* 0x0003e80000100800 */
        /* <DEDUP_REMOVED lines=17> */
[----:B-1----:R-:W4:Y:S04]  /*25f00*/  LDL.LU R20, [R1+0x4dc] ;  /* 0x0004dc0001147983 */ /* 0x002f280000300800 */
[----:B------:R-:W4:Y:S04]  /*25f10*/  LDL.LU R21, [R1+0x500] ;  /* 0x0005000001157983 */ /* 0x000f280000300800 */
[----:B------:R-:W4:Y:S04]  /*25f20*/  LDL.LU R13, [R1+0x4d4] ;  /* 0x0004d400010d7983 */ /* 0x000f280000300800 */
[----:B------:R-:W4:Y:S01]  /*25f30*/  LDL.LU R14, [R1+0x4f8] ;  /* 0x0004f800010e7983 */ /* 0x000f220000300800 */
[----:B--2---:R-:W-:-:S05]  /*25f40*/  IADD3.X R19, R19, UR4, RZ, P3, !PT ;  /* 0x0000000413137c10 */ /* 0x004fca0009ffe4ff */
[----:B------:R0:W-:Y:S04]  /*25f50*/  STL [R1+0x550], R19 ;  /* 0x0005501301007387 */ /* 0x0001e80000100800 */
[----:B------:R-:W2:Y:S01]  /*25f60*/  LDL.LU R15, [R1+0x4cc] ;  /* 0x0004cc00010f7983 */ /* 0x000ea20000300800 */
[----:B------:R-:W-:-:S05]  /*25f70*/  IADD3 R22, P3, R22, UR7, RZ ;  /* 0x0000000716167c10 */ /* 0x000fca000ff7e0ff */
[----:B------:R1:W-:Y:S04]  /*25f80*/  STL [R1+0x524], R22 ;  /* 0x0005241601007387 */ /* 0x0003e80000100800 */
[----:B------:R-:W2:Y:S04]  /*25f90*/  LDL.LU R16, [R1+0x4f0] ;  /* 0x0004f00001107983 */ /* 0x000ea80000300800 */
[----:B------:R-:W2:Y:S04]  /*25fa0*/  LDL.LU R17, [R1+0x4c4] ;  /* 0x0004c40001117983 */ /* 0x000ea80000300800 */
[----:B------:R-:W2:Y:S04]  /*25fb0*/  LDL.LU R18, [R1+0x4e8] ;  /* 0x0004e80001127983 */ /* 0x000ea80000300800 */
[----:B0-----:R-:W2:Y:S04]  /*25fc0*/  LDL.LU R19, [R1+0x4bc] ;  /* 0x0004bc0001137983 */ /* 0x001ea80000300800 */
[----:B-1----:R-:W2:Y:S01]  /*25fd0*/  LDL.LU R22, [R1+0x4e0] ;  /* 0x0004e00001167983 */ /* 0x002ea20000300800 */
[----:B---3--:R-:W-:-:S05]  /*25fe0*/  IADD3.X R245, R245, UR4, RZ, P4, !PT ;  /* 0x00000004f5f57c10 */ /* 0x008fca000a7fe4ff */
[----:B------:R-:W-:Y:S01]  /*25ff0*/  STL [R1+0x548], R245 ;  /* 0x000548f501007387 */ /* 0x000fe20000100800 */
[----:B----4-:R-:W-:Y:S02]  /*26000*/  IADD3 R246, P4, R246, UR7, RZ ;  /* 0x00000007f6f67c10 */ /* 0x010fe4000ff9e0ff */
[----:B------:R-:W-:-:S03]  /*26010*/  IADD3.X R247, R247, UR4, RZ, P5, !PT ;  /* 0x00000004f7f77c10 */ /* 0x000fc6000affe4ff */
[----:B------:R-:W-:Y:S01]  /*26020*/  STL [R1+0x51c], R246 ;  /* 0x00051cf601007387 */ /* 0x000fe20000100800 */
[----:B------:R-:W-:-:S03]  /*26030*/  IADD3 R248, P5, R248, UR7, RZ ;  /* 0x00000007f8f87c10 */ /* 0x000fc6000ffbe0ff */
[----:B------:R-:W-:Y:S01]  /*26040*/  STL [R1+0x540], R247 ;  /* 0x000540f701007387 */ /* 0x000fe20000100800 */
[----:B------:R-:W-:-:S03]  /*26050*/  IADD3.X R249, R249, UR4, RZ, P6, !PT ;  /* 0x00000004f9f97c10 */ /* 0x000fc6000b7fe4ff */
[----:B------:R-:W-:Y:S04]  /*26060*/  STL [R1+0x514], R248 ;  /* 0x000514f801007387 */ /* 0x000fe80000100800 */
[----:B------:R-:W-:Y:S01]  /*26070*/  STL [R1+0x538], R249 ;  /* 0x000538f901007387 */ /* 0x000fe20000100800 */
[----:B------:R-:W-:Y:S02]  /*26080*/  IADD3 R250, P6, R250, UR7, RZ ;  /* 0x00000007fafa7c10 */ /* 0x000fe4000ffde0ff */
        /* <DEDUP_REMOVED lines=26> */
[----:B0-----:R-:W3:Y:S04]  /*26230*/  LDL.LU R20, [R1+0x4b4] ;  /* 0x0004b40001147983 */ /* 0x001ee80000300800 */
        /* <DEDUP_REMOVED lines=8> */
[----:B------:R-:W-:Y:S02]  /*262c0*/  IADD3.X R16, R16, UR4, RZ, P3, !PT ;  /* 0x0000000410107c10 */ /* 0x000fe40009ffe4ff */
        /* <DEDUP_REMOVED lines=9> */
[----:B------:R-:W2:Y:S04]  /*26360*/  LDL.LU R245, [R1+0x4d0] ;  /* 0x0004d00001f57983 */ /* 0x000ea80000300800 */
        /* <DEDUP_REMOVED lines=18> */
[----:B-1----:R-:W2:Y:S04]  /*26490*/  LDL.LU R22, [R1+0x488] ;  /* 0x0004880001167983 */ /* 0x002ea80000300800 */
[----:B------:R-:W2:Y:S04]  /*264a0*/  LDL.LU R13, [R1+0x45c] ;  /* 0x00045c00010d7983 */ /* 0x000ea80000300800 */
[----:B------:R-:W2:Y:S01]  /*264b0*/  LDL.LU R14, [R1+0x480] ;  /* 0x00048000010e7983 */ /* 0x000ea20000300800 */
[----:B---3--:R-:W-:-:S05]  /*264c0*/  IADD3 R20, P5, R20, UR7, RZ ;  /* 0x0000000714147c10 */ /* 0x008fca000ffbe0ff */
        /* <DEDUP_REMOVED lines=53> */
[----:B------:R-:W-:Y:S04]  /*26820*/  STL [R1+0x45c], R13 ;  /* 0x00045c0d01007387 */ /* 0x000fe80000100800 */
        /* <DEDUP_REMOVED lines=12> */
[----:B------:R0:W-:Y:S04]  /*268f0*/  STL [R1+0x444], R20 ;  /* 0x0004441401007387 */ /* 0x0001e80000100800 */
        /* <DEDUP_REMOVED lines=21> */
[----:B------:R-:W4:Y:S01]  /*26a50*/  LDL.LU R14, [R1+0x408] ;  /* 0x00040800010e7983 */ /* 0x000f220000300800 */
[----:B--2---:R-:W-:-:S05]  /*26a60*/  IADD3 R19, P2, R19, UR7, RZ ;  /* 0x0000000713137c10 */ /* 0x004fca000ff5e0ff */
[----:B------:R0:W-:Y:S04]  /*26a70*/  STL [R1+0x43c], R19 ;  /* 0x00043c1301007387 */ /* 0x0001e80000100800 */
[----:B------:R-:W2:Y:S01]  /*26a80*/  LDL.LU R15, [R1+0x3dc] ;  /* 0x0003dc00010f7983 */ /* 0x000ea20000300800 */
[----:B------:R-:W-:-:S05]  /*26a90*/  IADD3.X R22, R22, UR4, RZ, P3, !PT ;  /* 0x0000000416167c10 */ /* 0x000fca0009ffe4ff */
[----:B------:R1:W-:Y:S04]  /*26aa0*/  STL [R1+0x460], R22 ;  /* 0x0004601601007387 */ /* 0x0003e80000100800 */
[----:B------:R-:W2:Y:S04]  /*26ab0*/  LDL.LU R16, [R1+0x400] ;  /* 0x0004000001107983 */ /* 0x000ea80000300800 */
[----:B------:R-:W2:Y:S04]  /*26ac0*/  LDL.LU R17, [R1+0x3d4] ;  /* 0x0003d40001117983 */ /* 0x000ea80000300800 */
[----:B------:R-:W2:Y:S04]  /*26ad0*/  LDL.LU R18, [R1+0x3f8] ;  /* 0x0003f80001127983 */ /* 0x000ea80000300800 */
[----:B0-----:R-:W2:Y:S04]  /*26ae0*/  LDL.LU R19, [R1+0x3cc] ;  /* 0x0003cc0001137983 */ /* 0x001ea80000300800 */
[----:B-1----:R-:W2:Y:S01]  /*26af0*/  LDL.LU R22, [R1+0x3f0] ;  /* 0x0003f00001167983 */ /* 0x002ea20000300800 */
        /* <DEDUP_REMOVED lines=44> */
[----:B------:R0:W-:Y:S04]  /*26dc0*/  STL [R1+0x3e4], R13 ;  /* 0x0003e40d01007387 */ /* 0x0001e80000100800 */
        /* <DEDUP_REMOVED lines=85> */
[----:B------:R1:W-:Y:S04]  /*27320*/  STL [R1+0x3a0], R12 ;  /* 0x0003a00c01007387 */ /* 0x0003e80000100800 */
[----:B0-----:R-:W2:Y:S04]  /*27330*/  LDL.LU R22, [R1+0x34c] ;  /* 0x00034c0001167983 */ /* 0x001ea80000300800 */
[----:B------:R-:W-:Y:S04]  /*27340*/  STL [R1+0x374], R13 ;  /* 0x0003740d01007387 */ /* 0x000fe80000100800 */
        /* <DEDUP_REMOVED lines=32> */
[----:B-1----:R-:W4:Y:S04]  /*27550*/  LDL.LU R12, [R1+0x328] ;  /* 0x00032800010c7983 */ /* 0x002f280000300800 */
        /* <DEDUP_REMOVED lines=11> */
[----:B0-----:R-:W2:Y:S01]  /*27610*/  LDL.LU R22, [R1+0x300] ;  /* 0x0003000001167983 */ /* 0x001ea20000300800 */
        /* <DEDUP_REMOVED lines=37> */
[----:B------:R0:W-:Y:S04]  /*27870*/  STL [R1+0x2fc], R21 ;  /* 0x0002fc1501007387 */ /* 0x0001e80000100800 */
[----:B------:R1:W-:Y:S04]  /*27880*/  STL [R1+0x304], R11 ;  /* 0x0003040b01007387 */ /* 0x0003e80000100800 */
[----:B0-----:R-:W3:Y:S01]  /*27890*/  LDL.LU R21, [R1+0x2d4] ;  /* 0x0002d40001157983 */ /* 0x001ee20000300800 */
[----:B------:R-:W-:-:S02]  /*278a0*/  IADD3.X R13, R13, UR4, RZ, P1, !PT ;  /* 0x000000040d0d7c10 */ /* 0x000fc40008ffe4ff */
[----:B------:R-:W-:Y:S02]  /*278b0*/  IADD3 R14, P1, R14, UR7, RZ ;  /* 0x000000070e0e7c10 */ /* 0x000fe4000ff3e0ff */
[----:B------:R-:W-:Y:S01]  /*278c0*/  IADD3.X R15, R15, UR4, RZ, P2, !PT ;  /* 0x000000040f0f7c10 */ /* 0x000fe200097fe4ff */
[----:B------:R0:W-:Y:S04]  /*278d0*/  STL [R1+0x328], R12 ;  /* 0x0003280c01007387 */ /* 0x0001e80000100800 */
        /* <DEDUP_REMOVED lines=9> */
[----:B------:R-:W-:Y:S04]  /*27970*/  STL [R1+0x2e4], R18 ;  /* 0x0002e41201007387 */ /* 0x000fe80000100800 */
[----:B------:R-:W2:Y:S01]  /*27980*/  LDL.LU R243, [R1+0x2f8] ;  /* 0x0002f80001f37983 */ /* 0x000ea20000300800 */
[----:B------:R-:W-:-:S03]  /*27990*/  IADD3 R20, P4, R20, UR7, RZ ;  /* 0x0000000714147c10 */ /* 0x000fc6000ff9e0ff */
[----:B------:R-:W-:Y:S01]  /*279a0*/  STL [R1+0x308], R19 ;  /* 0x0003081301007387 */ /* 0x000fe20000100800 */
[----:B------:R-:W-:-:S03]  /*279b0*/  IADD3.X R22, R22, UR4, RZ, P5, !PT ;  /* 0x0000000416167c10 */ /* 0x000fc6000affe4ff */
        /* <DEDUP_REMOVED lines=22> */
[----:B------:R-:W4:Y:S04]  /*27b20*/  LDL.LU R14, [R1+0x27c] ;  /* 0x00027c00010e7983 */ /* 0x000f280000300800 */
[----:B------:R-:W4:Y:S01]  /*27b30*/  LDL.LU R15, [R1+0x2a0] ;  /* 0x0002a000010f7983 */ /* 0x000f220000300800 */
[----:B------:R-:W-:-:S02]  /*27b40*/  WARPGROUP.DEPBAR.LE gsb0, 0x0 ;  /* 0x00008000000079c5 */ /* 0x000fc40000010000 */
[----:B------:R-:W-:Y:S01]  /*27b50*/  WARPGROUP.ARRIVE ;  /* 0x00000000000079c5 */ /* 0x000fe20000000000 */
[----:B------:R-:W-:Y:S01]  /*27b60*/  UMOV UR26, UR22 ;  /* 0x00000016001a7c82 */ /* 0x000fe20008000000 */
[----:B------:R-:W-:-:S04]  /*27b70*/  UMOV UR27, UR23 ;  /* 0x00000017001b7c82 */ /* 0x000fc80008000000 */
[----:B------:R-:W-:Y:S01]  /*27b80*/  QGMMA.64x128x32.F32.E5M2.E5M2 R88, gdesc[UR24], R88, gsb0 ;  /* 0x01e00000185879f3 */ /* 0x000fe20008003858 */
[----:B---3--:R-:W-:-:S05]  /*27b90*/  IADD3 R21, P5, R21, UR7, RZ ;  /* 0x0000000715157c10 */ /* 0x008fca000ffbe0ff */
[----:B------:R0:W-:Y:S04]  /*27ba0*/  STL [R1+0x2d4], R21 ;  /* 0x0002d41501007387 */ /* 0x0001e80000100800 */
[----:B------:R-:W3:Y:S04]  /*27bb0*/  LDL.LU R16, [R1+0x274] ;  /* 0x0002740001107983 */ /* 0x000ee80000300800 */
[----:B------:R-:W3:Y:S04]  /*27bc0*/  LDL.LU R17, [R1+0x298] ;  /* 0x0002980001117983 */ /* 0x000ee80000300800 */
[----:B------:R-:W3:Y:S04]  /*27bd0*/  LDL.LU R18, [R1+0x26c] ;  /* 0x00026c0001127983 */ /* 0x000ee80000300800 */
[----:B------:R-:W3:Y:S04]  /*27be0*/  LDL.LU R19, [R1+0x290] ;  /* 0x0002900001137983 */ /* 0x000ee80000300800 */
[----:B------:R-:W3:Y:S04]  /*27bf0*/  LDL.LU R20, [R1+0x264] ;  /* 0x0002640001147983 */ /* 0x000ee80000300800 */
[----:B0-----:R-:W3:Y:S01]  /*27c00*/  LDL.LU R21, [R1+0x288] ;  /* 0x0002880001157983 */ /* 0x001ee20000300800 */
[----:B------:R-:W-:-:S02]  /*27c10*/  WARPGROUP.DEPBAR.LE gsb0, 0x0 ;  /* 0x00008000000079c5 */ /* 0x000fc40000010000 */
[----:B------:R-:W-:Y:S01]  /*27c20*/  WARPGROUP.ARRIVE ;  /* 0x00000000000079c5 */ /* 0x000fe20000000000 */
[----:B------:R-:W-:Y:S01]  /*27c30*/  UMOV UR30, UR10 ;  /* 0x0000000a001e7c82 */ /* 0x000fe20008000000 */
[----:B------:R-:W-:-:S04]  /*27c40*/  UMOV UR31, UR11 ;  /* 0x0000000b001f7c82 */ /* 0x000fc80008000000 */
[----:B------:R-:W-:Y:S01]  /*27c50*/  QGMMA.64x128x32.F32.E5M2.E5M2 R88, gdesc[UR28], R88, gsb0 ;  /* 0x01e000001c5879f3 */ /* 0x000fe20008003858 */
[----:B------:R-:W-:Y:S01]  /*27c60*/  UMOV UR34, UR14 ;  /* 0x0000000e00227c82 */ /* 0x000fe20008000000 */
[----:B------:R-:W-:Y:S01]  /*27c70*/  UMOV UR35, UR15 ;  /* 0x0000000f00237c82 */ /* 0x000fe20008000000 */
[----:B--2---:R-:W-:Y:S02]  /*27c80*/  IADD3.X R243, R243, UR4, RZ, P6, !PT ;  /* 0x00000004f3f37c10 */ /* 0x004fe4000b7fe4ff */
[----:B----4-:R-:W-:-:S03]  /*27c90*/  IADD3 R244, P6, R244, UR7, RZ ;  /* 0x00000007f4f47c10 */ /* 0x010fc6000ffde0ff */
[----:B------:R-:W-:Y:S01]  /*27ca0*/  STL [R1+0x2f8], R243 ;  /* 0x0002f8f301007387 */ /* 0x000fe20000100800 */
[----:B------:R-:W-:Y:S02]  /*27cb0*/  IADD3.X R245, R245, UR4, RZ, P1, !PT ;  /* 0x00000004f5f57c10 */ /* 0x000fe40008ffe4ff */
[----:B------:R-:W-:Y:S02]  /*27cc0*/  IADD3 R246, P1, R246, UR7, RZ ;  /* 0x00000007f6f67c10 */ /* 0x000fe4000ff3e0ff */
[----:B------:R-:W-:Y:S02]  /*27cd0*/  IADD3.X R247, R247, UR4, RZ, P2, !PT ;  /* 0x00000004f7f77c10 */ /* 0x000fe400097fe4ff */
[----:B------:R-:W-:Y:S01]  /*27ce0*/  IADD3 R248, P2, R248, UR7, RZ ;  /* 0x00000007f8f87c10 */ /* 0x000fe2000ff5e0ff */
        /* <DEDUP_REMOVED lines=21> */
[----:B------:R-:W-:Y:S02]  /*27e40*/  IADD3.X R10, R10, UR4, RZ, P2, !PT ;  /* 0x000000040a0a7c10 */ /* 0x000fe400097fe4ff */
[----:B------:R-:W-:Y:S01]  /*27e50*/  IADD3.X R12, R12, UR4, RZ, P3, !PT ;  /* 0x000000040c0c7c10 */ /* 0x000fe20009ffe4ff */
[----:B------:R-:W-:Y:S02]  /*27e60*/  WARPGROUP.DEPBAR.LE gsb0, 0x0 ;  /* 0x00008000000079c5 */ /* 0x000fe40000010000 */
[----:B------:R-:W-:-:S06]  /*27e70*/  WARPGROUP.ARRIVE ;  /* 0x00000000000079c5 */ /* 0x000fcc0000000000 */
[----:B------:R-:W-:Y:S01]  /*27e80*/  QGMMA.64x128x32.F32.E5M2.E5M2 R88, gdesc[UR32], R88, gsb0 ;  /* 0x01e00000205879f3 */ /* 0x000fe20008003858 */
[----:B------:R-:W-:Y:S01]  /*27e90*/  STL [R1+0x2c8], R6 ;  /* 0x0002c80601007387 */ /* 0x000fe20000100800 */
[----:B------:R-:W-:-:S03]  /*27ea0*/  IADD3 R22, P3, R22, UR7, RZ ;  /* 0x0000000716167c10 */ /* 0x000fc6000ff7e0ff */
[----:B------:R-:W-:Y:S01]  /*27eb0*/  STL [R1+0x29c], R7 ;  /* 0x00029c0701007387 */ /* 0x000fe20000100800 */
[----:B------:R-:W-:-:S03]  /*27ec0*/  IADD3 R11, P2, R11, UR7, RZ ;  /* 0x000000070b0b7c10 */ /* 0x000fc6000ff5e0ff */
[----:B------:R-:W-:Y:S04]  /*27ed0*/  STL [R1+0x2c0], R8 ;  /* 0x0002c00801007387 */ /* 0x000fe80000100800 */
[----:B------:R-:W-:Y:S04]  /*27ee0*/  STL [R1+0x294], R9 ;  /* 0x0002940901007387 */ /* 0x000fe80000100800 */
[----:B------:R-:W-:Y:S01]  /*27ef0*/  STL [R1+0x2b8], R10 ;  /* 0x0002b80a01007387 */ /* 0x000fe20000100800 */
[----:B------:R-:W-:-:S03]  /*27f00*/  IADD3.X R13, R13, UR4, RZ, P4, !PT ;  /* 0x000000040d0d7c10 */ /* 0x000fc6000a7fe4ff */
[----:B------:R0:W-:Y:S01]  /*27f10*/  STL [R1+0x284], R22 ;  /* 0x0002841601007387 */ /* 0x0001e20000100800 */
[----:B------:R-:W-:-:S03]  /*27f20*/  IADD3 R14, P4, R14, UR7, RZ ;  /* 0x000000070e0e7c10 */ /* 0x000fc6000ff9e0ff */
[----:B------:R1:W-:Y:S01]  /*27f30*/  STL [R1+0x28c], R11 ;  /* 0x00028c0b01007387 */ /* 0x0003e20000100800 */
[----:B------:R-:W-:-:S03]  /*27f40*/  IADD3.X R15, R15, UR4, RZ, P5, !PT ;  /* 0x000000040f0f7c10 */ /* 0x000fc6000affe4ff */
[----:B0-----:R-:W2:Y:S04]  /*27f50*/  LDL.LU R22, [R1+0x25c] ;  /* 0x00025c0001167983 */ /* 0x001ea80000300800 */
[----:B------:R0:W-:Y:S04]  /*27f60*/  STL [R1+0x2b0], R12 ;  /* 0x0002b00c01007387 */ /* 0x0001e80000100800 */
[----:B------:R4:W-:Y:S04]  /*27f70*/  STL [R1+0x2a8], R13 ;  /* 0x0002a80d01007387 */ /* 0x0009e80000100800 */
[----:B------:R4:W-:Y:S04]  /*27f80*/  STL [R1+0x27c], R14 ;  /* 0x00027c0e01007387 */ /* 0x0009e80000100800 */
[----:B------:R4:W-:Y:S01]  /*27f90*/  STL [R1+0x2a0], R15 ;  /* 0x0002a00f01007387 */ /* 0x0009e20000100800 */
[----:B------:R-:W-:Y:S01]  /*27fa0*/  UMOV UR38, UR18 ;  /* 0x0000001200267c82 */ /* 0x000fe20008000000 */
[----:B------:R-:W-:Y:S01]  /*27fb0*/  UMOV UR39, UR19 ;  /* 0x0000001300277c82 */ /* 0x000fe20008000000 */
[----:B---3--:R-:W-:-:S02]  /*27fc0*/  IADD3 R16, P5, R16, UR7, RZ ;  /* 0x0000000710107c10 */ /* 0x008fc4000ffbe0ff */
[----:B------:R-:W-:Y:S02]  /*27fd0*/  IADD3.X R17, R17, UR4, RZ, P6, !PT ;  /* 0x0000000411117c10 */ /* 0x000fe4000b7fe4ff */
[----:B------:R-:W-:Y:S02]  /*27fe0*/  IADD3 R18, P6, R18, UR7, RZ ;  /* 0x0000000712127c10 */ /* 0x000fe4000ffde0ff */
[----:B------:R-:W-:Y:S02]  /*27ff0*/  IADD3.X R19, R19, UR4, RZ, P1, !PT ;  /* 0x0000000413137c10 */ /* 0x000fe40008ffe4ff */
[----:B------:R-:W-:Y:S01]  /*28000*/  IADD3 R20, P1, R20, UR7, RZ ;  /* 0x0000000714147c10 */ /* 0x000fe2000ff3e0ff */
[----:B------:R3:W-:Y:S04]  /*28010*/  STL [R1+0x274], R16 ;  /* 0x0002741001007387 */ /* 0x0007e80000100800 */
[----:B------:R2:W-:Y:S04]  /*28020*/  STL [R1+0x298], R17 ;  /* 0x0002981101007387 */ /* 0x0005e80000100800 */
[----:B------:R2:W-:Y:S04]  /*28030*/  STL [R1+0x26c], R18 ;  /* 0x00026c1201007387 */ /* 0x0005e80000100800 */
[----:B------:R-:W2:Y:S01]  /*28040*/  LDL.LU R243, [R1+0x280] ;  /* 0x0002800001f37983 */ /* 0x000ea20000300800 */
[----:B------:R-:W-:-:S03]  /*28050*/  IADD3.X R21, R21, UR4, RZ, P2, !PT ;  /* 0x0000000415157c10 */ /* 0x000fc600097fe4ff */
[----:B------:R2:W-:Y:S04]  /*28060*/  STL [R1+0x290], R19 ;  /* 0x0002901301007387 */ /* 0x0005e80000100800 */
        /* <DEDUP_REMOVED lines=18> */
[----:B-1----:R-:W2:Y:S04]  /*28190*/  LDL.LU R11, [R1+0x214] ;  /* 0x00021400010b7983 */ /* 0x002ea80000300800 */
[----:B0-----:R-:W2:Y:S01]  /*281a0*/  LDL.LU R12, [R1+0x238] ;  /* 0x00023800010c7983 */ /* 0x001ea20000300800 */
[----:B------:R-:W-:-:S02]  /*281b0*/  WARPGROUP.DEPBAR.LE gsb0, 0x0 ;  /* 0x00008000000079c5 */ /* 0x000fc40000010000 */
[----:B------:R-:W-:Y:S01]  /*281c0*/  WARPGROUP.ARRIVE ;  /* 0x00000000000079c5 */ /* 0x000fe20000000000 */
[----:B------:R-:W-:Y:S01]  /*281d0*/  UMOV UR42, UR22 ;  /* 0x00000016002a7c82 */ /* 0x000fe20008000000 */
[----:B------:R-:W-:Y:S01]  /*281e0*/  UMOV UR43, UR23 ;  /* 0x00000017002b7c82 */ /* 0x000fe20008000000 */
[----:B----4-:R-:W4:Y:S04]  /*281f0*/  LDL.LU R13, [R1+0x20c] ;  /* 0x00020c00010d7983 */ /* 0x010f280000300800 */
[----:B------:R-:W4:Y:S04]  /*28200*/  LDL.LU R14, [R1+0x204] ;  /* 0x00020400010e7983 */ /* 0x000f280000300800 */
[----:B------:R-:W4:Y:S01]  /*28210*/  LDL.LU R15, [R1+0x228] ;  /* 0x00022800010f7983 */ /* 0x000f220000300800 */
[----:B------:R-:W-:Y:S03]  /*28220*/  QGMMA.64x128x32.F32.E5M2.E5M2 R88, gdesc[UR36], R88, gsb0 ;  /* 0x01e00000245879f3 */ /* 0x000fe60008003858 */
[----:B---3--:R-:W3:Y:S01]  /*28230*/  LDL.LU R16, [R1+0x1fc] ;  /* 0x0001fc0001107983 */ /* 0x008ee20000300800 */
[----:B------:R-:W-:Y:S01]  /*28240*/  UMOV UR46, UR10 ;  /* 0x0000000a002e7c82 */ /* 0x000fe20008000000 */
[----:B------:R-:W-:Y:S01]  /*28250*/  UMOV UR47, UR11 ;  /* 0x0000000b002f7c82 */ /* 0x000fe20008000000 */
[----:B------:R-:W-:-:S02]  /*28260*/  WARPGROUP.DEPBAR.LE gsb0, 0x0 ;  /* 0x00008000000079c5 */ /* 0x000fc40000010000 */
[----:B------:R-:W-:-:S06]  /*28270*/  WARPGROUP.ARRIVE ;  /* 0x00000000000079c5 */ /* 0x000fcc0000000000 */
[----:B------:R-:W-:Y:S01]  /*28280*/  QGMMA.64x128x32.F32.E5M2.E5M2 R24, gdesc[UR40], R24, gsb0 ;  /* 0x01e00000281879f3 */ /* 0x000fe20008003818 */
        /* <DEDUP_REMOVED lines=8> */
[----:B------:R-:W-:-:S02]  /*28310*/  IADD3.X R243, R243, UR4, RZ, P3, !PT ;  /* 0x00000004f3f37c10 */ /* 0x000fc40009ffe4ff */
[----:B------:R-:W-:Y:S02]  /*28320*/  IADD3 R244, P3, R244, UR7, RZ ;  /* 0x00000007f4f47c10 */ /* 0x000fe4000ff7e0ff */
[----:B------:R-:W-:Y:S02]  /*28330*/  IADD3.X R245, R245, UR4, RZ, P4, !PT ;  /* 0x00000004f5f57c10 */ /* 0x000fe4000a7fe4ff */
[----:B------:R-:W-:Y:S02]  /*28340*/  IADD3 R246, P4, R246, UR7, RZ ;  /* 0x00000007f6f67c10 */ /* 0x000fe4000ff9e0ff */
[----:B------:R-:W-:Y:S01]  /*28350*/  IADD3.X R247, R247, UR4, RZ, P5, !PT ;  /* 0x00000004f7f77c10 */ /* 0x000fe2000affe4ff */
[----:B------:R-:W-:Y:S01]  /*28360*/  STL [R1+0x280], R243 ;  /* 0x000280f301007387 */ /* 0x000fe20000100800 */
[----:B------:R-:W-:Y:S01]  /*28370*/  IADD3 R248, P5, R248, UR7, RZ ;  /* 0x00000007f8f87c10 */ /* 0x000fe2000ffbe0ff */
[----:B------:R-:W-:Y:S02]  /*28380*/  WARPGROUP.DEPBAR.LE gsb0, 0x0 ;  /* 0x00008000000079c5 */ /* 0x000fe40000010000 */
[----:B------:R-:W-:Y:S01]  /*28390*/  STL [R1+0x254], R244 ;  /* 0x000254f401007387 */ /* 0x000fe20000100800 */
[----:B------:R-:W-:Y:S01]  /*283a0*/  IADD3.X R249, R249, UR4, RZ, P6, !PT ;  /* 0x00000004f9f97c10 */ /* 0x000fe2000b7fe4ff */
[----:B------:R-:W-:-:S02]  /*283b0*/  WARPGROUP.ARRIVE ;  /* 0x00000000000079c5 */ /* 0x000fc40000000000 */
        /* <DEDUP_REMOVED lines=11> */
[----:B------:R-:W-:Y:S01]  /*28470*/  IADD3.X R6, R6, UR4, RZ, P3, !PT ;  /* 0x0000000406067c10 */ /* 0x000fe20009ffe4ff */
[----:B------:R-:W-:Y:S02]  /*28480*/  QGMMA.64x128x32.F32.E5M2.E5M2 R24, gdesc[UR44], R24, gsb0 ;  /* 0x01e000002c1879f3 */ /* 0x000fe40008003818 */
        /* <DEDUP_REMOVED lines=16> */
[----:B------:R-:W-:Y:S04]  /*28590*/  STL [R1+0x214], R11 ;  /* 0x0002140b01007387 */ /* 0x000fe80000100800 */
[----:B------:R0:W-:Y:S04]  /*285a0*/  STL [R1+0x230], R2 ;  /* 0x0002300201007387 */ /* 0x0001e80000100800 */
[----:B------:R-:W-:Y:S04]  /*285b0*/  STL [R1+0x238], R12 ;  /* 0x0002380c01007387 */ /* 0x000fe80000100800 */
[----:B0-----:R-:W2:Y:S01]  /*285c0*/  LDL.LU R2, [R1+0xe4c] ;  /* 0x000e4c0001027983 */ /* 0x001ea20000300800 */
[----:B------:R-:W-:Y:S01]  /*285d0*/  UMOV UR50, UR14 ;  /* 0x0000000e00327c82 */ /* 0x000fe20008000000 */
[----:B------:R-:W-:Y:S01]  /*285e0*/  UMOV UR51, UR15 ;  /* 0x0000000f00337c82 */ /* 0x000fe20008000000 */
[----:B------:R-:W-:-:S02]  /*285f0*/  WARPGROUP.DEPBAR.LE gsb0, 0x0 ;  /* 0x00008000000079c5 */ /* 0x000fc40000010000 */
[----:B------:R-:W-:-:S06]  /*28600*/  WARPGROUP.ARRIVE ;  /* 0x00000000000079c5 */ /* 0x000fcc0000000000 */
[----:B------:R-:W-:Y:S01]  /*28610*/  QGMMA.64x128x32.F32.E5M2.E5M2 R24, gdesc[UR48], R24, gsb0 ;  /* 0x01e00000301879f3 */ /* 0x000fe20008003818 */
[----:B------:R-:W-:Y:S01]  /*28620*/  UMOV UR54, UR18 ;  /* 0x0000001200367c82 */ /* 0x000fe20008000000 */
[----:B------:R-:W-:Y:S01]  /*28630*/  UMOV UR55, UR19 ;  /* 0x0000001300377c82 */ /* 0x000fe20008000000 */
[----:B----4-:R-:W-:Y:S02]  /*28640*/  IADD3 R13, P6, R13, UR7, RZ ;  /* 0x000000070d0d7c10 */ /* 0x010fe4000ffde0ff */
[----:B------:R-:W-:Y:S02]  /*28650*/  IADD3 R14, P1, R14, UR7, RZ ;  /* 0x000000070e0e7c10 */ /* 0x000fe4000ff3e0ff */
[----:B------:R-:W-:Y:S02]  /*28660*/  IADD3.X R15, R15, UR4, RZ, P2, !PT ;  /* 0x000000040f0f7c10 */ /* 0x000fe400097fe4ff */
[----:B---3--:R-:W-:Y:S01]  /*28670*/  IADD3 R16, P2, R16, UR7, RZ ;  /* 0x0000000710107c10 */ /* 0x008fe2000ff5e0ff */
[----:B------:R-:W-:Y:S01]  /*28680*/  STL [R1+0x20c], R13 ;  /* 0x00020c0d01007387 */ /* 0x000fe20000100800 */
[----:B--2---:R-:W-:-:S02]  /*28690*/  IADD3.X R17, R17, UR4, RZ, P3, !PT ;  /* 0x0000000411117c10 */ /* 0x004fc40009ffe4ff */
[----:B------:R-:W-:Y:S01]  /*286a0*/  IADD3 R18, P3, R18, UR7, RZ ;  /* 0x0000000712127c10 */ /* 0x000fe2000ff7e0ff */
[----:B------:R-:W-:Y:S01]  /*286b0*/  STL [R1+0x204], R14 ;  /* 0x0002040e01007387 */ /* 0x000fe20000100800 */
[----:B------:R-:W-:-:S03]  /*286c0*/  IADD3.X R19, R19, UR4, RZ, P4, !PT ;  /* 0x0000000413137c10 */ /* 0x000fc6000a7fe4ff */
[----:B------:R-:W-:Y:S01]  /*286d0*/  STL [R1+0x228], R15 ;  /* 0x0002280f01007387 */ /* 0x000fe20000100800 */
[----:B------:R-:W-:-:S03]  /*286e0*/  IADD3.X R20, R20, UR4, RZ, P5, !PT ;  /* 0x0000000414147c10 */ /* 0x000fc6000affe4ff */
[----:B------:R-:W-:Y:S04]  /*286f0*/  STL [R1+0x1fc], R16 ;  /* 0x0001fc1001007387 */ /* 0x000fe80000100800 */
[----:B------:R-:W-:Y:S01]  /*28700*/  STL [R1+0x220], R17 ;  /* 0x0002201101007387 */ /* 0x000fe20000100800 */
[----:B------:R-:W-:-:S03]  /*28710*/  IADD3.X R21, R21, UR4, RZ, P6, !PT ;  /* 0x0000000415157c10 */ /* 0x000fc6000b7fe4ff */
[----:B------:R-:W-:Y:S01]  /*28720*/  STL [R1+0x1f4], R18 ;  /* 0x0001f41201007387 */ /* 0x000fe20000100800 */
[----:B------:R-:W-:-:S03]  /*28730*/  IADD3.X R22, R22, UR4, RZ, P1, !PT ;  /* 0x0000000416167c10 */ /* 0x000fc60008ffe4ff */
[----:B------:R-:W-:Y:S04]  /*28740*/  STL [R1+0x218], R19 ;  /* 0x0002181301007387 */ /* 0x000fe80000100800 */
[----:B------:R-:W-:Y:S01]  /*28750*/  STL [R1+0x210], R20 ;  /* 0x0002101401007387 */ /* 0x000fe20000100800 */
[----:B------:R-:W-:Y:S01]  /*28760*/  IADD3.X R23, R23, UR4, RZ, P3, !PT ;  /* 0x0000000417177c10 */ /* 0x000fe20009ffe4ff */
[----:B------:R-:W-:Y:S02]  /*28770*/  WARPGROUP.DEPBAR.LE gsb0, 0x0 ;  /* 0x00008000000079c5 */ /* 0x000fe40000010000 */
[----:B------:R-:W-:-:S06]  /*28780*/  WARPGROUP.ARRIVE ;  /* 0x00000000000079c5 */ /* 0x000fcc0000000000 */
[----:B------:R-:W-:Y:S01]  /*28790*/  QGMMA.64x128x32.F32.E5M2.E5M2 R24, gdesc[UR52], R24, gsb0 ;  /* 0x01e00000341879f3 */ /* 0x000fe20008003818 */
[----:B------:R-:W-:-:S05]  /*287a0*/  IADD3.X R2, R2, UR4, RZ, P2, !PT ;  /* 0x0000000402027c10 */ /* 0x000fca00097fe4ff */
[----:B------:R0:W-:Y:S04]  /*287b0*/  STL [R1+0x1f8], R2 ;  /* 0x0001f80201007387 */ /* 0x0001e80000100800 */
[----:B------:R2:W-:Y:S04]  /*287c0*/  STL [R1+0x208], R21 ;  /* 0x0002081501007387 */ /* 0x0005e80000100800 */
[----:B0-----:R2:W5:Y:S04]  /*287d0*/  LDL.LU R2, [R1+0xe48] ;  /* 0x000e480001027983 */ /* 0x0015680000300800 */
[----:B------:R2:W-:Y:S04]  /*287e0*/  STL [R1+0x200], R22 ;  /* 0x0002001601007387 */ /* 0x0005e80000100800 */
[----:B------:R2:W-:Y:S01]  /*287f0*/  STL [R1+0x1f0], R23 ;  /* 0x0001f01701007387 */ /* 0x0005e20000100800 */
[----:B------:R-:W-:-:S02]  /*28800*/  WARPGROUP.DEPBAR.LE gsb0, 0x0 ;  /* 0x00008000000079c5 */ /* 0x000fc40000010000 */
[----:B------:R-:W-:Y:S05]  /*28810*/  @P0 BRA `(.L_x_2) ;  /* 0xfffffe74004c0947 */ /* 0x000fea000383ffff */
.L_x_1:
[----:B------:R1:W-:Y:S01]  /*28820*/  STL [R1+0xe58], R84 ;  /* 0x000e585401007387 */ /* 0x0003e20000100800 */
[----:B------:R-:W-:Y:S01]  /*28830*/  F2FP.SATFINITE.E5M2.F32.PACK_AB_MERGE_C R112, R113, R112, RZ ;  /* 0x000000707170723e */ /* 0x000fe200048060ff */
[----:B------:R-:W-:Y:S01]  /*28840*/  ULDC.64 UR24, c[0x0][0x228] ;  /* 0x00008a0000187ab9 */ /* 0x000fe20000000a00 */
[----:B------:R-:W-:Y:S01]  /*28850*/  F2FP.SATFINITE.E5M2.F32.PACK_AB_MERGE_C R88, R89, R88, RZ ;  /* 0x000000585958723e */ /* 0x000fe200048060ff */
[----:B------:R-:W3:Y:S01]  /*28860*/  LDL.LU R7, [R1+0x4] ;  /* 0x0000040001077983 */ /* 0x000ee20000300800 */
[----:B------:R-:W-:Y:S01]  /*28870*/  F2FP.SATFINITE.E5M2.F32.PACK_AB_MERGE_C R116, R117, R116, RZ ;  /* 0x000000747574723e */ /* 0x000fe200048060ff */
[----:B------:R-:W-:Y:S01]  /*28880*/  ULDC UR4, c[0x0][0x22c] ;  /* 0x00008b0000047ab9 */ /* 0x000fe20000000800 */
[----:B------:R-:W-:Y:S01]  /*28890*/  F2FP.SATFINITE.E5M2.F32.PACK_AB_MERGE_C R90, R91, R90, RZ ;  /* 0x0000005a5b5a723e */ /* 0x000fe200048060ff */
[----:B------:R-:W-:Y:S01]  /*288a0*/  ULDC.64 UR6, c[0x0][0x228] ;  /* 0x00008a0000067ab9 */ /* 0x000fe20000000a00 */
[----:B------:R-:W-:Y:S01]  /*288b0*/  F2FP.SATFINITE.E5M2.F32.PACK_AB_MERGE_C R106, R107, R106, RZ ;  /* 0x0000006a6b6a723e */ /* 0x000fe200048060ff */
[----:B-1----:R-:W3:Y:S01]  /*288c0*/  LDL.LU R84, [R1] ;  /* 0x0000000001547983 */ /* 0x002ee20000300800 */
[----:B------:R-:W-:Y:S01]  /*288d0*/  F2FP.SATFINITE.E5M2.F32.PACK_AB_MERGE_C R118, R119, R118, RZ ;  /* 0x000000767776723e */ /* 0x000fe200048060ff */
[----:B------:R-:W-:Y:S01]  /*288e0*/  ULDC.64 UR26, c[0x0][0x228] ;  /* 0x00008a00001a7ab9 */ /* 0x000fe20000000a00 */
[----:B------:R-:W-:Y:S01]  /*288f0*/  F2FP.SATFINITE.E5M2.F32.PACK_AB_MERGE_C R152, R153, R152, RZ ;  /* 0x000000989998723e */ /* 0x000fe200048060ff */
[----:B------:R1:W-:Y:S01]  /*28900*/  STL [R1+0xe54], R85 ;  /* 0x000e545501007387 */ /* 0x0003e20000100800 */
[----:B------:R-:W-:Y:S01]  /*28910*/  F2FP.SATFINITE.E5M2.F32.PACK_AB_MERGE_C R110, R111, R110, RZ ;  /* 0x0000006e6f6e723e */ /* 0x000fe200048060ff */
[----:B------:R-:W-:Y:S01]  /*28920*/  ULDC UR8, c[0x0][0x248] ;  /* 0x0000920000087ab9 */ /* 0x000fe20000000800 */
[----:B------:R-:W-:Y:S01]  /*28930*/  F2FP.SATFINITE.E5M2.F32.PACK_AB_MERGE_C R154, R155, R154, RZ ;  /* 0x0000009a9b9a723e */ /* 0x000fe200048060ff */
[----:B------:R-:W-:Y:S01]  /*28940*/  ULDC.64 UR10, c[0x0][0x228] ;  /* 0x00008a00000a7ab9 */ /* 0x000fe20000000a00 */
[----:B------:R-:W-:Y:S01]  /*28950*/  F2FP.SATFINITE.E5M2.F32.PACK_AB_MERGE_C R114, R115, R114, RZ ;  /* 0x000000727372723e */ /* 0x000fe200048060ff */
[----:B------:R-:W-:Y:S01]  /*28960*/  ULDC.64 UR14, c[0x0][0x228] ;  /* 0x00008a00000e7ab9 */ /* 0x000fe20000000a00 */
[----:B------:R-:W-:Y:S01]  /*28970*/  F2FP.SATFINITE.E5M2.F32.PACK_AB_MERGE_C R92, R93, R92, RZ ;  /* 0x0000005c5d5c723e */ /* 0x000fe200048060ff */
[----:B------:R-:W-:Y:S01]  /*28980*/  ULDC.64 UR12, c[0x0][0x228] ;  /* 0x00008a00000c7ab9 */ /* 0x000fe20000000a00 */
[----:B------:R-:W-:Y:S01]  /*28990*/  F2FP.SATFINITE.E5M2.F32.PACK_AB_MERGE_C R94, R95, R94, RZ ;  /* 0x0000005e5f5e723e */ /* 0x000fe200048060ff */
[----:B-1----:R-:W4:Y:S01]  /*289a0*/  LDL.LU R85, [R1+0x8] ;  /* 0x0000080001557983 */ /* 0x002f220000300800 */
[----:B------:R-:W-:Y:S01]  /*289b0*/  F2FP.SATFINITE.E5M2.F32.PACK_AB_MERGE_C R96, R97, R96, RZ ;  /* 0x000000606160723e */ /* 0x000fe200048060ff */
[----:B------:R-:W-:Y:S01]  /*289c0*/  ULDC.64 UR18, c[0x0][0x228] ;  /* 0x00008a0000127ab9 */ /* 0x000fe20000000a00 */
[----:B------:R-:W-:Y:S01]  /*289d0*/  F2FP.SATFINITE.E5M2.F32.PACK_AB_MERGE_C R156, R157, R156, RZ ;  /* 0x0000009c9d9c723e */ /* 0x000fe200048060ff */
[----:B------:R-:W4:Y:S01]  /*289e0*/  LDL.LU R5, [R1+0xc] ;  /* 0x00000c0001057983 */ /* 0x000f220000300800 */
[----:B------:R-:W-:Y:S01]  /*289f0*/  F2FP.SATFINITE.E5M2.F32.PACK_AB_MERGE_C R108, R109, R108, RZ ;  /* 0x0000006c6d6c723e */ /* 0x000fe200048060ff */
[----:B------:R-:W-:Y:S01]  /*28a00*/  ULDC.64 UR16, c[0x0][0x228] ;  /* 0x00008a0000107ab9 */ /* 0x000fe20000000a00 */
[----:B------:R-:W-:Y:S01]  /*28a10*/  F2FP.SATFINITE.E5M2.F32.PACK_AB_MERGE_C R98, R99, R98, RZ ;  /* 0x000000626362723e */ /* 0x000fe200048060ff */
[----:B------:R1:W-:Y:S01]  /*28a20*/  STL [R1+0xe50], R86 ;  /* 0x000e505601007387 */ /* 0x0003e20000100800 */
[----:B------:R-:W-:Y:S01]  /*28a30*/  F2FP.SATFINITE.E5M2.F32.PACK_AB_MERGE_C R100, R101, R100, RZ ;  /* 0x000000646564723e */ /* 0x000fe200048060ff */
[----:B------:R-:W-:Y:S01]  /*28a40*/  ULDC.64 UR22, c[0x0][0x228] ;  /* 0x00008a0000167ab9 */ /* 0x000fe20000000a00 */
[----:B------:R-:W-:Y:S01]  /*28a50*/  F2FP.SATFINITE.E5M2.F32.PACK_AB_MERGE_C R104, R105, R104, RZ ;  /* 0x000000686968723e */ /* 0x000fe200048060ff */
[----:B------:R-:W-:Y:S01]  /*28a60*/  ULDC.64 UR20, c[0x0][0x228] ;  /* 0x00008a0000147ab9 */ /* 0x000fe20000000a00 */
[----:B-1----:R-:W4:Y:S04]  /*28a70*/  LDL.LU R86, [R1+0x10] ;  /* 0x0000100001567983 */ /* 0x002f280000300800 */
[----:B------:R-:W4:Y:S04]  /*28a80*/  LDL.LU R3, [R1+0x14] ;  /* 0x0000140001037983 */ /* 0x000f280000300800 */
[----:B------:R1:W-:Y:S04]  /*28a90*/  STL [R1+0xe4c], R87 ;  /* 0x000e4c5701007387 */ /* 0x0003e80000100800 */
[----:B-1----:R-:W4:Y:S04]  /*28aa0*/  LDL.LU R87, [R1+0x18] ;  /* 0x0000180001577983 */ /* 0x002f280000300800 */
[----:B0-----:R-:W4:Y:S04]  /*28ab0*/  LDL.LU R0, [R1+0x1c] ;  /* 0x00001c0001007983 */ /* 0x001f280000300800 */
[----:B-----5:R0:W-:Y:S04]  /*28ac0*/  STL [R1+0xe48], R2 ;  /* 0x000e480201007387 */ /* 0x0201e80000100800 */
        /* <DEDUP_REMOVED lines=31> */
[----:B--2---:R-:W2:Y:S04]  /*28cc0*/  LDL.LU R21, [R1+0x9c] ;  /* 0x00009c0001157983 */ /* 0x004ea80000300800 */
        /* <DEDUP_REMOVED lines=23> */
[----:B------:R-:W2:Y:S01]  /*28e40*/  LDL.LU R225, [R1+0xfc] ;  /* 0x0000fc0001e17983 */ /* 0x000ea20000300800 */
[----:B---3--:R-:W-:-:S03]  /*28e50*/  F2FP.SATFINITE.E5M2.F32.PACK_AB_MERGE_C R7, R7, R84, RZ ;  /* 0x000000540707723e */ /* 0x008fc600048060ff */
[----:B------:R-:W3:Y:S01]  /*28e60*/  LDL.LU R84, [R1+0xe58] ;  /* 0x000e580001547983 */ /* 0x000ee20000300800 */
[----:B----4-:R-:W-:-:S03]  /*28e70*/  F2FP.SATFINITE.E5M2.F32.PACK_AB_MERGE_C R5, R5, R85, RZ ;  /* 0x000000550505723e */ /* 0x010fc600048060ff */
[----:B------:R-:W3:Y:S01]  /*28e80*/  LDL.LU R85, [R1+0xe54] ;  /* 0x000e540001557983 */ /* 0x000ee20000300800 */
[----:B------:R-:W-:-:S03]  /*28e90*/  F2FP.SATFINITE.E5M2.F32.PACK_AB_MERGE_C R3, R3, R86, RZ ;  /* 0x000000560303723e */ /* 0x000fc600048060ff */
[----:B------:R-:W4:Y:S01]  /*28ea0*/  LDL.LU R86, [R1+0xe50] ;  /* 0x000e500001567983 */ /* 0x000f220000300800 */
[----:B------:R-:W-:-:S03]  /*28eb0*/  F2FP.SATFINITE.E5M2.F32.PACK_AB_MERGE_C R0, R0, R87, RZ ;  /* 0x000000570000723e */ /* 0x000fc600048060ff */
[----:B------:R-:W4:Y:S01]  /*28ec0*/  LDL.LU R87, [R1+0xe4c] ;  /* 0x000e4c0001577983 */ /* 0x000f220000300800 */
[----:B------:R-:W-:-:S03]  /*28ed0*/  F2FP.SATFINITE.E5M2.F32.PACK_AB_MERGE_C R4, R4, R2, RZ ;  /* 0x000000020404723e */ /* 0x000fc600048060ff */
[----:B------:R-:W3:Y:S01]  /*28ee0*/  LDL.LU R2, [R1+0xe48] ;  /* 0x000e480001027983 */ /* 0x000ee20000300800 */
[----:B------:R-:W-:Y:S02]  /*28ef0*/  F2FP.SATFINITE.E5M2.F32.PACK_AB_MERGE_C R113, R25, R24, RZ ;  /* 0x000000181971723e */ /* 0x000fe400048060ff */
[----:B------:R-:W-:Y:S02]  /*28f00*/  F2FP.SATFINITE.E5M2.F32.PACK_AB_MERGE_C R117, R29, R28, RZ ;  /* 0x0000001c1d75723e */ /* 0x000fe400048060ff */
[----:B------:R-:W-:Y:S02]  /*28f10*/  LOP3.LUT R88, R88, 0xffff, RZ, 0xc0, !PT ;  /* 0x0000ffff58587812 */ /* 0x000fe400078ec0ff */
[----:B------:R-:W-:Y:S02]  /*28f20*/  F2FP.SATFINITE.E5M2.F32.PACK_AB_MERGE_C R119, R31, R30, RZ ;  /* 0x0000001e1f77723e */ /* 0x000fe400048060ff */
[----:B------:R-:W-:Y:S02]  /*28f30*/  F2FP.SATFINITE.E5M2.F32.PACK_AB_MERGE_C R107, R37, R36, RZ ;  /* 0x00000024256b723e */ /* 0x000fe400048060ff */
[----:B------:R-:W-:-:S02]  /*28f40*/  LOP3.LUT R90, R90, 0xffff, RZ, 0xc0, !PT ;  /* 0x0000ffff5a5a7812 */ /* 0x000fc400078ec0ff */
[----:B------:R-:W-:Y:S02]  /*28f50*/  LOP3.LUT R152, R152, 0xffff, RZ, 0xc0, !PT ;  /* 0x0000ffff98987812 */ /* 0x000fe400078ec0ff */
[----:B------:R-:W-:Y:S02]  /*28f60*/  F2FP.SATFINITE.E5M2.F32.PACK_AB_MERGE_C R111, R35, R34, RZ ;  /* 0x00000022236f723e */ /* 0x000fe400048060ff */
[----:B------:R-:W-:Y:S02]  /*28f70*/  F2FP.SATFINITE.E5M2.F32.PACK_AB_MERGE_C R115, R27, R26, RZ ;  /* 0x0000001a1b73723e */ /* 0x000fe400048060ff */
[----:B------:R-:W-:Y:S02]  /*28f80*/  F2FP.SATFINITE.E5M2.F32.PACK_AB_MERGE_C R97, R45, R44, RZ ;  /* 0x0000002c2d61723e */ /* 0x000fe400048060ff */
[----:B------:R-:W-:Y:S02]  /*28f90*/  LOP3.LUT R154, R154, 0xffff, RZ, 0xc0, !PT ;  /* 0x0000ffff9a9a7812 */ /* 0x000fe400078ec0ff */
[----:B------:R-:W-:-:S02]  /*28fa0*/  LOP3.LUT R92, R92, 0xffff, RZ, 0xc0, !PT ;  /* 0x0000ffff5c5c7812 */ /* 0x000fc400078ec0ff */
[----:B------:R-:W-:Y:S02]  /*28fb0*/  LOP3.LUT R94, R94, 0xffff, RZ, 0xc0, !PT ;  /* 0x0000ffff5e5e7812 */ /* 0x000fe400078ec0ff */
[----:B------:R-:W-:Y:S02]  /*28fc0*/  F2FP.SATFINITE.E5M2.F32.PACK_AB_MERGE_C R109, R39, R38, RZ ;  /* 0x00000026276d723e */ /* 0x000fe400048060ff */
[----:B------:R-:W-:Y:S02]  /*28fd0*/  F2FP.SATFINITE.E5M2.F32.PACK_AB_MERGE_C R99, R47, R46, RZ ;  /* 0x0000002e2f63723e */ /* 0x000fe400048060ff */
[----:B------:R-:W-:Y:S02]  /*28fe0*/  LOP3.LUT R156, R156, 0xffff, RZ, 0xc0, !PT ;  /* 0x0000ffff9c9c7812 */ /* 0x000fe400078ec0ff */
[----:B------:R-:W-:Y:S02]  /*28ff0*/  F2FP.SATFINITE.E5M2.F32.PACK_AB_MERGE_C R6, R6, R219, RZ ;  /* 0x000000db0606723e */ /* 0x000fe400048060ff */
[----:B------:R-:W-:-:S02]  /*29000*/  F2FP.SATFINITE.E5M2.F32.PACK_AB_MERGE_C R93, R53, R52, RZ ;  /* 0x00000034355d723e */ /* 0x000fc400048060ff */
[----:B------:R-:W-:Y:S02]  /*29010*/  F2FP.SATFINITE.E5M2.F32.PACK_AB_MERGE_C R9, R9, R218, RZ ;  /* 0x000000da0909723e */ /* 0x000fe400048060ff */
[----:B------:R-:W-:Y:S02]  /*29020*/  F2FP.SATFINITE.E5M2.F32.PACK_AB_MERGE_C R8, R8, R221, RZ ;  /* 0x000000dd0808723e */ /* 0x000fe400048060ff */
[----:B------:R-:W-:Y:S02]  /*29030*/  F2FP.SATFINITE.E5M2.F32.PACK_AB_MERGE_C R95, R55, R54, RZ ;  /* 0x00000036375f723e */ /* 0x000fe400048060ff */
[----:B------:R-:W-:Y:S02]  /*29040*/  F2FP.SATFINITE.E5M2.F32.PACK_AB_MERGE_C R105, R63, R62, RZ ;  /* 0x0000003e3f69723e */ /* 0x000fe400048060ff */
        /* <DEDUP_REMOVED lines=15> */
[----:B------:R-:W-:Y:S02]  /*29140*/  LOP3.LUT R106, R106, 0xffff, RZ, 0xc0, !PT ;  /* 0x0000ffff6a6a7812 */ /* 0x000fe400078ec0ff */
[----:B------:R-:W-:Y:S02]  /*29150*/  F2FP.SATFINITE.E5M2.F32.PACK_AB_MERGE_C R13, R13, R250, RZ ;  /* 0x000000fa0d0d723e */ /* 0x000fe400048060ff */
[----:B------:R-:W-:Y:S02]  /*29160*/  F2FP.SATFINITE.E5M2.F32.PACK_AB_MERGE_C R91, R71, R70, RZ ;  /* 0x00000046475b723e */ /* 0x000fe400048060ff */
[----:B------:R-:W-:Y:S02]  /*29170*/  F2FP.SATFINITE.E5M2.F32.PACK_AB_MERGE_C R172, R173, R172, RZ ;  /* 0x000000acadac723e */ /* 0x000fe400048060ff */
[----:B------:R-:W-:-:S02]  /*29180*/  F2FP.SATFINITE.E5M2.F32.PACK_AB_MERGE_C R174, R175, R174, RZ ;  /* 0x000000aeafae723e */ /* 0x000fc400048060ff */
[----:B------:R-:W-:Y:S02]  /*29190*/  LOP3.LUT R110, R110, 0xffff, RZ, 0xc0, !PT ;  /* 0x0000ffff6e6e7812 */ /* 0x000fe400078ec0ff */
        /* <DEDUP_REMOVED lines=11> */
[----:B------:R-:W-:Y:S02]  /*29250*/  F2FP.SATFINITE.E5M2.F32.PACK_AB_MERGE_C R17, R17, R246, RZ ;  /* 0x000000f61111723e */ /* 0x000fe400048060ff */
[----:B------:R-:W-:Y:S02]  /*29260*/  F2FP.SATFINITE.E5M2.F32.PACK_AB_MERGE_C R182, R183, R182, RZ ;  /* 0x000000b6b7b6723e */ /* 0x000fe400048060ff */
[----:B------:R-:W-:Y:S02]  /*29270*/  LOP3.LUT R118, R118, 0xffff, RZ, 0xc0, !PT ;  /* 0x0000ffff76767812 */ /* 0x000fe400078ec0ff */
[----:B------:R-:W-:Y:S02]  /*29280*/  F2FP.SATFINITE.E5M2.F32.PACK_AB_MERGE_C R19, R19, R244, RZ ;  /* 0x000000f41313723e */ /* 0x000fe400048060ff */
[----:B------:R-:W-:Y:S02]  /*29290*/  F2FP.SATFINITE.E5M2.F32.PACK_AB_MERGE_C R122, R123, R122, RZ ;  /* 0x0000007a7b7a723e */ /* 0x000fe400048060ff */
[----:B------:R-:W-:-:S02]  /*292a0*/  F2FP.SATFINITE.E5M2.F32.PACK_AB_MERGE_C R184, R185, R184, RZ ;  /* 0x000000b8b9b8723e */ /* 0x000fc400048060ff */
[----:B------:R-:W-:Y:S02]  /*292b0*/  F2FP.SATFINITE.E5M2.F32.PACK_AB_MERGE_C R20, R20, R243, RZ ;  /* 0x000000f31414723e */ /* 0x000fe400048060ff */
[----:B------:R-:W-:Y:S02]  /*292c0*/  F2FP.SATFINITE.E5M2.F32.PACK_AB_MERGE_C R186, R187, R186, RZ ;  /* 0x000000babbba723e */ /* 0x000fe400048060ff */
[----:B------:R-:W-:Y:S02]  /*292d0*/  F2FP.SATFINITE.E5M2.F32.PACK_AB_MERGE_C R124, R125, R124, RZ ;  /* 0x0000007c7d7c723e */ /* 0x000fe400048060ff */
[----:B--2---:R-:W-:Y:S02]  /*292e0*/  F2FP.SATFINITE.E5M2.F32.PACK_AB_MERGE_C R21, R21, R242, RZ ;  /* 0x000000f21515723e */ /* 0x004fe400048060ff */
        /* <DEDUP_REMOVED lines=36> */
[----:B------:R-:W2:Y:S01]  /*29530*/  LDL.LU R226, [R1+0xe44] ;  /* 0x000e440001e27983 */ /* 0x000ea20000300800 */
[----:B------:R-:W0:Y:S01]  /*29540*/  S2R R25, SR_TID.X ;  /* 0x0000000000197919 */ /* 0x000e220000002100 */
[----:B------:R-:W-:-:S02]  /*29550*/  F2FP.SATFINITE.E5M2.F32.PACK_AB_MERGE_C R28, R33, R32, RZ ;  /* 0x00000020211c723e */ /* 0x000fc400048060ff */
[----:B------:R-:W-:Y:S01]  /*29560*/  LOP3.LUT R33, R7, 0xffff, RZ, 0xc0, !PT ;  /* 0x0000ffff07217812 */ /* 0x000fe200078ec0ff */
[----:B------:R-:W2:Y:S01]  /*29570*/  LDL.LU R151, [R1+0x100] ;  /* 0x0001000001977983 */ /* 0x000ea20000300800 */
[----:B------:R-:W-:Y:S02]  /*29580*/  LOP3.LUT R5, R5, 0xffff, RZ, 0xc0, !PT ;  /* 0x0000ffff05057812 */ /* 0x000fe400078ec0ff */
[----:B------:R-:W-:Y:S01]  /*29590*/  SHF.R.U32.HI R7, RZ, 0x8, R33 ;  /* 0x00000008ff077819 */ /* 0x000fe20000011621 */
[----:B------:R-:W2:Y:S01]  /*295a0*/  LDL.LU R149, [R1+0x104] ;  /* 0x0001040001957983 */ /* 0x000ea20000300800 */
[----:B------:R-:W-:Y:S02]  /*295b0*/  LOP3.LUT R113, R113, 0xffff, RZ, 0xc0, !PT ;  /* 0x0000ffff71717812 */ /* 0x000fe400078ec0ff */
[----:B------:R-:W-:Y:S02]  /*295c0*/  LOP3.LUT R36, R7, 0xffff, RZ, 0xc0, !PT ;  /* 0x0000ffff07247812 */ /* 0x000fe400078ec0ff */
[----:B------:R-:W-:-:S02]  /*295d0*/  F2FP.SATFINITE.E5M2.F32.PACK_AB_MERGE_C R31, R41, R40, RZ ;  /* 0x00000028291f723e */ /* 0x000fc400048060ff */
[----:B------:R-:W-:Y:S02]  /*295e0*/  SHF.R.U32.HI R37, RZ, 0x8, R113 ;  /* 0x00000008ff257819 */ /* 0x000fe40000011671 */
[----:B------:R-:W-:Y:S02]  /*295f0*/  LOP3.LUT R115, R115, 0xffff, RZ, 0xc0, !PT ;  /* 0x0000ffff73737812 */ /* 0x000fe400078ec0ff */
[----:B------:R-:W-:Y:S02]  /*29600*/  LOP3.LUT R37, R37, 0xffff, RZ, 0xc0, !PT ;  /* 0x0000ffff25257812 */ /* 0x000fe400078ec0ff */
[----:B------:R-:W-:Y:S02]  /*29610*/  LOP3.LUT R3, R3, 0xffff, RZ, 0xc0, !PT ;  /* 0x0000ffff03037812 */ /* 0x000fe400078ec0ff */
[----:B------:R-:W-:Y:S02]  /*29620*/  LOP3.LUT R117, R117, 0xffff, RZ, 0xc0, !PT ;  /* 0x0000ffff75757812 */ /* 0x000fe400078ec0ff */
[----:B------:R-:W-:-:S02]  /*29630*/  SHF.R.U32.HI R46, RZ, 0x8, R94 ;  /* 0x00000008ff2e7819 */ /* 0x000fc4000001165e */
[----:B------:R-:W-:Y:S02]  /*29640*/  F2FP.SATFINITE.E5M2.F32.PACK_AB_MERGE_C R39, R49, R48, RZ ;  /* 0x000000303127723e */ /* 0x000fe400048060ff */
[----:B------:R-:W-:Y:S02]  /*29650*/  LOP3.LUT R119, R119, 0xffff, RZ, 0xc0, !PT ;  /* 0x0000ffff77777812 */ /* 0x000fe400078ec0ff */
[----:B------:R-:W-:Y:S01]  /*29660*/  LOP3.LUT R4, R4, 0xffff, RZ, 0xc0, !PT ;  /* 0x0000ffff04047812 */ /* 0x000fe200078ec0ff */
[C---:B0-----:R-:W-:Y:S01]  /*29670*/  IMAD.SHL.U32 R30, R25.reuse, 0x40, RZ ;  /* 0x00000040191e7824 */ /* 0x041fe200078e00ff */
[----:B------:R-:W-:Y:S01]  /*29680*/  LOP3.LUT R6, R6, 0xffff, RZ, 0xc0, !PT ;  /* 0x0000ffff06067812 */ /* 0x000fe200078ec0ff */
[----:B------:R-:W-:Y:S01]  /*29690*/  IMAD.SHL.U32 R41, R25, 0x8, RZ ;  /* 0x0000000819297824 */ /* 0x000fe200078e00ff */
[----:B------:R-:W-:Y:S02]  /*296a0*/  LOP3.LUT R62, R9, 0xffff, RZ, 0xc0, !PT ;  /* 0x0000ffff093e7812 */ /* 0x000fe400078ec0ff */
[----:B------:R-:W-:-:S02]  /*296b0*/  LOP3.LUT R34, R30, 0x400, RZ, 0xc0, !PT ;  /* 0x000004001e227812 */ /* 0x000fc400078ec0ff */
[----:B------:R-:W-:Y:S02]  /*296c0*/  PRMT R30, R33, 0x3340, R88 ;  /* 0x00003340211e7816 */ /* 0x000fe40000000058 */
[----:B------:R-:W-:Y:S02]  /*296d0*/  SHF.R.U32.HI R33, RZ, 0x8, R152 ;  /* 0x00000008ff217819 */ /* 0x000fe40000011698 */
[----:B------:R-:W-:Y:S02]  /*296e0*/  F2FP.SATFINITE.E5M2.F32.PACK_AB_MERGE_C R32, R43, R42, RZ ;  /* 0x0000002a2b20723e */ /* 0x000fe400048060ff */
[----:B------:R-:W-:Y:S02]  /*296f0*/  LOP3.LUT R44, R33, 0xffff, RZ, 0xc0, !PT ;  /* 0x0000ffff212c7812 */ /* 0x000fe400078ec0ff */
[----:B------:R-:W-:Y:S02]  /*29700*/  SHF.R.U32.HI R38, RZ, 0x8, R115 ;  /* 0x00000008ff267819 */ /* 0x000fe40000011673 */
[----:B------:R-:W-:-:S02]  /*29710*/  F2FP.SATFINITE.E5M2.F32.PACK_AB_MERGE_C R40, R51, R50, RZ ;  /* 0x000000323328723e */ /* 0x000fc400048060ff */
[----:B------:R-:W-:Y:S01]  /*29720*/  SHF.R.U32.HI R48, RZ, 0x8, R117 ;  /* 0x00000008ff307819 */ /* 0x000fe20000011675 */
[C---:B---3--:R-:W-:Y:S02]  /*29730*/  VIADD R24, R2.reuse, 0x7f ;  /* 0x0000007f02187836 */ /* 0x048fe40000000000 */
[----:B------:R-:W-:Y:S01]  /*29740*/  VIADD R29, R2, 0x1 ;  /* 0x00000001021d7836 */ /* 0x000fe20000000000 */
[----:B------:R-:W-:Y:S02]  /*29750*/  LOP3.LUT R8, R8, 0xffff, RZ, 0xc0, !PT ;  /* 0x0000ffff08087812 */ /* 0x000fe400078ec0ff */
[----:B------:R-:W-:Y:S02]  /*29760*/  ISETP.GE.AND P0, PT, R24, UR25, PT ;  /* 0x0000001918007c0c */ /* 0x000fe4000bf06270 */
[----:B------:R-:W-:Y:S02]  /*29770*/  SHF.R.U32.HI R24, RZ, 0x8, R88 ;  /* 0x00000008ff187819 */ /* 0x000fe40000011658 */
[----:B------:R-:W-:-:S02]  /*29780*/  LOP3.LUT R166, R166, 0xffff, RZ, 0xc0, !PT ;  /* 0x0000ffffa6a67812 */ /* 0x000fc400078ec0ff */
[----:B------:R-:W-:Y:S02]  /*29790*/  LOP3.LUT R7, R24, 0xffff, RZ, 0xc0, !PT ;  /* 0x0000ffff18077812 */ /* 0x000fe400078ec0ff */
[----:B------:R-:W-:Y:S02]  /*297a0*/  SHF.R.U32.HI R24, RZ, 0x8, R5 ;  /* 0x00000008ff187819 */ /* 0x000fe40000011605 */
[----:B------:R-:W-:Y:S02]  /*297b0*/  PRMT R7, R36, 0x3340, R7 ;  /* 0x0000334024077816 */ /* 0x000fe40000000007 */
[----:B------:R-:W-:Y:S02]  /*297c0*/  SHF.R.U32.HI R36, RZ, 0x8, R90 ;  /* 0x00000008ff247819 */ /* 0x000fe4000001165a */
[----:B------:R-:W-:Y:S02]  /*297d0*/  ISETP.GE.AND P2, PT, R29, UR4, PT ;  /* 0x000000041d007c0c */ /* 0x000fe4000bf46270 */
[----:B------:R-:W-:Y:S01]  /*297e0*/  LOP3.LUT R107, R107, 0xffff, RZ, 0xc0, !PT ;  /* 0x0000ffff6b6b7812 */ /* 0x000fe200078ec0ff */
[----:B------:R-:W-:Y:S01]  /*297f0*/  VIADD R35, R2, 0x2 ;  /* 0x0000000202237836 */ /* 0x000fe20000000000 */
[----:B------:R-:W-:Y:S01]  /*29800*/  LOP3.LUT R45, R24, 0xffff, RZ, 0xc0, !PT ;  /* 0x0000ffff182d7812 */ /* 0x000fe200078ec0ff */
[----:B------:R-:W-:Y:S01]  /*29810*/  ULDC UR4, c[0x0][0x22c] ;  /* 0x00008b0000047ab9 */ /* 0x000fe20000000800 */
[----:B------:R-:W-:-:S02]  /*29820*/  LOP3.LUT R36, R36, 0xffff, RZ, 0xc0, !PT ;  /* 0x0000ffff24247812 */ /* 0x000fc400078ec0ff */
[----:B------:R-:W-:Y:S02]  /*29830*/  LOP3.LUT R24, R41, 0x300, RZ, 0xc0, !PT ;  /* 0x0000030029187812 */ /* 0x000fe400078ec0ff */
[----:B------:R-:W-:Y:S02]  /*29840*/  LOP3.LUT R41, R0, 0xffff, RZ, 0xc0, !PT ;  /* 0x0000ffff00297812 */ /* 0x000fe400078ec0ff */
[----:B------:R-:W-:Y:S02]  /*29850*/  PRMT R42, R45, 0x3340, R36 ;  /* 0x000033402d2a7816 */ /* 0x000fe40000000024 */
[----:B------:R-:W-:Y:S02]  /*29860*/  PRMT R36, R44, 0x3340, R37 ;  /* 0x000033402c247816 */ /* 0x000fe40000000025 */
[----:B------:R-:W-:Y:S02]  /*29870*/  SHF.R.U32.HI R0, RZ, 0x8, R3 ;  /* 0x00000008ff007819 */ /* 0x000fe40000011603 */
[----:B------:R-:W-:-:S02]  /*29880*/  PRMT R45, R3, 0x3340, R92 ;  /* 0x00003340032d7816 */ /* 0x000fc4000000005c */
[----:B------:R-:W-:Y:S02]  /*29890*/  SHF.R.U32.HI R44, RZ, 0x8, R92 ;  /* 0x00000008ff2c7819 */ /* 0x000fe4000001165c */
[----:B------:R-:W-:Y:S02]  /*298a0*/  SHF.R.U32.HI R3, RZ, 0x8, R41 ;  /* 0x00000008ff037819 */ /* 0x000fe40000011629 */
[----:B------:R-:W-:Y:S02]  /*298b0*/  LOP3.LUT R51, R0, 0xffff, RZ, 0xc0, !PT ;  /* 0x0000ffff00337812 */ /* 0x000fe400078ec0ff */
[----:B------:R-:W-:Y:S02]  /*298c0*/  LOP3.LUT R44, R44, 0xffff, RZ, 0xc0, !PT ;  /* 0x0000ffff2c2c7812 */ /* 0x000fe400078ec0ff */
[----:B------:R-:W-:Y:S02]  /*298d0*/  LOP3.LUT R3, R3, 0xffff, RZ, 0xc0, !PT ;  /* 0x0000ffff03037812 */ /* 0x000fe400078ec0ff */
[----:B------:R-:W-:-:S02]  /*298e0*/  LOP3.LUT R46, R46, 0xffff, RZ, 0xc0, !PT ;  /* 0x0000ffff2e2e7812 */ /* 0x000fc400078ec0ff */
[----:B------:R-:W-:Y:S02]  /*298f0*/  SHF.R.U32.HI R49, RZ, 0x8, R119 ;  /* 0x00000008ff317819 */ /* 0x000fe40000011677 */
[----:B------:R-:W-:Y:S02]  /*29900*/  LOP3.LUT R48, R48, 0xffff, RZ, 0xc0, !PT ;  /* 0x0000ffff30307812 */ /* 0x000fe400078ec0ff */
[----:B------:R-:W-:Y:S02]  /*29910*/  PRMT R52, R51, 0x3340, R44 ;  /* 0x0000334033347816 */ /* 0x000fe4000000002c */
[----:B------:R-:W-:Y:S02]  /*29920*/  PRMT R50, R3, 0x3340, R46 ;  /* 0x0000334003327816 */ /* 0x000fe4000000002e */
[----:B------:R-:W-:Y:S02]  /*29930*/  LOP3.LUT R3, R96, 0xffff, RZ, 0xc0, !PT ;  /* 0x0000ffff60037812 */ /* 0x000fe400078ec0ff */
[----:B------:R-:W-:-:S02]  /*29940*/  LOP3.LUT R51, R98, 0xffff, RZ, 0xc0, !PT ;  /* 0x0000ffff62337812 */ /* 0x000fc400078ec0ff */
[----:B------:R-:W-:Y:S02]  /*29950*/  SHF.R.U32.HI R0, RZ, 0x8, R4 ;  /* 0x00000008ff007819 */ /* 0x000fe40000011604 */
[--C-:B------:R-:W-:Y:S02]  /*29960*/  PRMT R46, R6, 0x3340, R51.reuse ;  /* 0x00003340062e7816 */ /* 0x100fe40000000033 */
[----:B------:R-:W-:Y:S02]  /*29970*/  SHF.R.U32.HI R51, RZ, 0x8, R51 ;  /* 0x00000008ff337819 */ /* 0x000fe40000011633 */
[----:B------:R-:W-:Y:S02]  /*29980*/  LOP3.LUT R55, R0, 0xffff, RZ, 0xc0, !PT ;  /* 0x0000ffff00377812 */ /* 0x000fe400078ec0ff */
[----:B------:R-:W-:Y:S02]  /*29990*/  LOP3.LUT R51, R51, 0xffff, RZ, 0xc0, !PT ;  /* 0x0000ffff33337812 */ /* 0x000fe400078ec0ff */
[----:B------:R-:W-:-:S02]  /*299a0*/  LOP3.LUT R9, R100, 0xffff, RZ, 0xc0, !PT ;  /* 0x0000ffff64097812 */ /* 0x000fc400078ec0ff */
[----:B------:R-:W-:Y:S02]  /*299b0*/  LOP3.LUT R109, R109, 0xffff, RZ, 0xc0, !PT ;  /* 0x0000ffff6d6d7812 */ /* 0x000fe400078ec0ff */
[--C-:B------:R-:W-:Y:S02]  /*299c0*/  PRMT R63, R8, 0x3340, R9.reuse ;  /* 0x00003340083f7816 */ /* 0x100fe40000000009 */
[----:B------:R-:W-:Y:S02]  /*299d0*/  SHF.R.U32.HI R9, RZ, 0x8, R9 ;  /* 0x00000008ff097819 */ /* 0x000fe40000011609 */
[----:B------:R-:W-:Y:S02]  /*299e0*/  LOP3.LUT R158, R158, 0xffff, RZ, 0xc0, !PT ;  /* 0x0000ffff9e9e7812 */ /* 0x000fe400078ec0ff */
[----:B------:R-:W-:Y:S02]  /*299f0*/  F2FP.SATFINITE.E5M2.F32.PACK_AB_MERGE_C R26, R57, R56, RZ ;  /* 0x00000038391a723e */ /* 0x000fe400048060ff */
[----:B------:R-:W-:-:S02]  /*29a00*/  SHF.R.U32.HI R57, RZ, 0x8, R109 ;  /* 0x00000008ff397819 */ /* 0x000fc4000001166d */
[----:B------:R-:W-:Y:S02]  /*29a10*/  LOP3.LUT R9, R9, 0xffff, RZ, 0xc0, !PT ;  /* 0x0000ffff09097812 */ /* 0x000fe400078ec0ff */
[----:B------:R-:W-:Y:S02]  /*29a20*/  LOP3.LUT R57, R57, 0xffff, RZ, 0xc0, !PT ;  /* 0x0000ffff39397812 */ /* 0x000fe400078ec0ff */
[----:B------:R-:W-:Y:S02]  /*29a30*/  LOP3.LUT R10, R10, 0xffff, RZ, 0xc0, !PT ;  /* 0x0000ffff0a0a7812 */ /* 0x000fe400078ec0ff */
[----:B------:R-:W-:Y:S02]  /*29a40*/  F2FP.SATFINITE.E5M2.F32.PACK_AB_MERGE_C R103, R61, R60, RZ ;  /* 0x0000003c3d67723e */ /* 0x000fe400048060ff */
[----:B------:R-:W-:Y:S02]  /*29a50*/  LOP3.LUT R160, R160, 0xffff, RZ, 0xc0, !PT ;  /* 0x0000ffffa0a07812 */ /* 0x000fe400078ec0ff */
[----:B------:R-:W-:-:S02]  /*29a60*/  LOP3.LUT R111, R111, 0xffff, RZ, 0xc0, !PT ;  /* 0x0000ffff6f6f7812 */ /* 0x000fc400078ec0ff */
[----:B------:R-:W-:Y:S02]  /*29a70*/  LOP3.LUT R162, R162, 0xffff, RZ, 0xc0, !PT ;  /* 0x0000ffffa2a27812 */ /* 0x000fe400078ec0ff */
[----:B------:R-:W-:Y:S02]  /*29a80*/  SHF.R.U32.HI R54, RZ, 0x8, R111 ;  /* 0x00000008ff367819 */ /* 0x000fe4000001166f */
[----:B------:R-:W-:Y:S02]  /*29a90*/  LOP3.LUT R12, R12, 0xffff, RZ, 0xc0, !PT ;  /* 0x0000ffff0c0c7812 */ /* 0x000fe400078ec0ff */
[----:B------:R-:W-:Y:S02]  /*29aa0*/  LOP3.LUT R164, R164, 0xffff, RZ, 0xc0, !PT ;  /* 0x0000ffffa4a47812 */ /* 0x000fe400078ec0ff */
[----:B------:R-:W-:Y:S02]  /*29ab0*/  SHF.R.U32.HI R56, RZ, 0x8, R107 ;  /* 0x00000008ff387819 */ /* 0x000fe4000001166b */
[----:B------:R-:W-:-:S02]  /*29ac0*/  LOP3.LUT R11, R11, 0xffff, RZ, 0xc0, !PT ;  /* 0x0000ffff0b0b7812 */ /* 0x000fc400078ec0ff */
[----:B------:R-:W-:Y:S02]  /*29ad0*/  LOP3.LUT R56, R56, 0xffff, RZ, 0xc0, !PT ;  /* 0x0000ffff38387812 */ /* 0x000fe400078ec0ff */
[----:B------:R-:W-:Y:S02]  /*29ae0*/  F2FP.SATFINITE.E5M2.F32.PACK_AB_MERGE_C R27, R65, R64, RZ ;  /* 0x00000040411b723e */ /* 0x000fe400048060ff */
[----:B------:R-:W-:Y:S02]  /*29af0*/  LOP3.LUT R168, R168, 0xffff, RZ, 0xc0, !PT ;  /* 0x0000ffffa8a87812 */ /* 0x000fe400078ec0ff */
[----:B------:R-:W-:Y:S02]  /*29b00*/  LOP3.LUT R31, R31, 0xffff, RZ, 0xc0, !PT ;  /* 0x0000ffff1f1f7812 */ /* 0x000fe400078ec0ff */
[----:B------:R-:W-:Y:S02]  /*29b10*/  LOP3.LUT R14, R14, 0xffff, RZ, 0xc0, !PT ;  /* 0x0000ffff0e0e7812 */ /* 0x000fe400078ec0ff */
[----:B------:R-:W-:-:S02]  /*29b20*/  LOP3.LUT R170, R170, 0xffff, RZ, 0xc0, !PT ;  /* 0x0000ffffaaaa7812 */ /* 0x000fc400078ec0ff */
[----:B------:R-:W-:Y:S02]  /*29b30*/  LOP3.LUT R13, R13, 0xffff, RZ, 0xc0, !PT ;  /* 0x0000ffff0d0d7812 */ /* 0x000fe400078ec0ff */
[----:B------:R-:W-:Y:S02]  /*29b40*/  LOP3.LUT R172, R172, 0xffff, RZ, 0xc0, !PT ;  /* 0x0000ffffacac7812 */ /* 0x000fe400078ec0ff */
[----:B------:R-:W-:Y:S02]  /*29b50*/  LOP3.LUT R97, R97, 0xffff, RZ, 0xc0, !PT ;  /* 0x0000ffff61617812 */ /* 0x000fe400078ec0ff */
[----:B------:R-:W-:Y:S02]  /*29b60*/  F2FP.SATFINITE.E5M2.F32.PACK_AB_MERGE_C R47, R59, R58, RZ ;  /* 0x0000003a3b2f723e */ /* 0x000fe400048060ff */
[----:B------:R-:W-:Y:S02]  /*29b70*/  LOP3.LUT R174, R174, 0xffff, RZ, 0xc0, !PT ;  /* 0x0000ffffaeae7812 */ /* 0x000fe400078ec0ff */
[----:B------:R-:W-:-:S02]  /*29b80*/  LOP3.LUT R99, R99, 0xffff, RZ, 0xc0, !PT ;  /* 0x0000ffff63637812 */ /* 0x000fc400078ec0ff */
[----:B------:R-:W-:Y:S02]  /*29b90*/  PRMT R79, R13, 0x3340, R110 ;  /* 0x000033400d4f7816 */ /* 0x000fe4000000006e */
[----:B------:R-:W-:Y:S02]  /*29ba0*/  LOP3.LUT R93, R93, 0xffff, RZ, 0xc0, !PT ;  /* 0x0000ffff5d5d7812 */ /* 0x000fe400078ec0ff */
[----:B------:R-:W-:Y:S02]  /*29bb0*/  F2FP.SATFINITE.E5M2.F32.PACK_AB_MERGE_C R84, R85, R84, RZ ;  /* 0x000000545554723e */ /* 0x000fe400048060ff */
[----:B------:R-:W-:Y:S02]  /*29bc0*/  LOP3.LUT R105, R105, 0xffff, RZ, 0xc0, !PT ;  /* 0x0000ffff69697812 */ /* 0x000fe400078ec0ff */
[----:B----4-:R-:W-:Y:S02]  /*29bd0*/  F2FP.SATFINITE.E5M2.F32.PACK_AB_MERGE_C R86, R87, R86, RZ ;  /* 0x000000565756723e */ /* 0x010fe400048060ff */
[----:B------:R-:W-:-:S02]  /*29be0*/  F2FP.SATFINITE.E5M2.F32.PACK_AB_MERGE_C R218, R236, R237, RZ ;  /* 0x000000edecda723e */ /* 0x000fc400048060ff */
[----:B------:R-:W-:Y:S02]  /*29bf0*/  F2FP.SATFINITE.E5M2.F32.PACK_AB_MERGE_C R219, R234, R235, RZ ;  /* 0x000000ebeadb723e */ /* 0x000fe400048060ff */
[----:B------:R-:W-:Y:S02]  /*29c00*/  F2FP.SATFINITE.E5M2.F32.PACK_AB_MERGE_C R220, R232, R233, RZ ;  /* 0x000000e9e8dc723e */ /* 0x000fe400048060ff */
[----:B------:R-:W-:Y:S02]  /*29c10*/  F2FP.SATFINITE.E5M2.F32.PACK_AB_MERGE_C R221, R230, R231, RZ ;  /* 0x000000e7e6dd723e */ /* 0x000fe400048060ff */
[----:B--2---:R-:W-:-:S04]  /*29c20*/  LOP3.LUT R29, R226, 0xf0, RZ, 0xc0, !PT ;  /* 0x000000f0e21d7812 */ /* 0x004fc800078ec0ff */
[----:B------:R-:W-:Y:S02]  /*29c30*/  IADD3 R43, R34, UR58, R29 ;  /* 0x0000003a222b7c10 */ /* 0x000fe4000fffe01d */
[----:B------:R-:W-:-:S04]  /*29c40*/  SHF.R.U32.HI R34, RZ, 0x8, R154 ;  /* 0x00000008ff227819 */ /* 0x000fc8000001169a */
[----:B------:R-:W-:Y:S02]  /*29c50*/  LOP3.LUT R33, R34, 0xffff, RZ, 0xc0, !PT ;  /* 0x0000ffff22217812 */ /* 0x000fe400078ec0ff */
[----:B------:R-:W-:Y:S02]  /*29c60*/  LOP3.LUT R34, R38, 0xffff, RZ, 0xc0, !PT ;  /* 0x0000ffff26227812 */ /* 0x000fe400078ec0ff */
[----:B------:R-:W-:-:S04]  /*29c70*/  SHF.R.U32.HI R38, RZ, 0x8, R156 ;  /* 0x00000008ff267819 */ /* 0x000fc8000001169c */
[----:B------:R-:W-:Y:S02]  /*29c80*/  LOP3.LUT R53, R38, 0xffff, RZ, 0xc0, !PT ;  /* 0x0000ffff26357812 */ /* 0x000fe400078ec0ff */
[----:B------:R-:W-:Y:S02]  /*29c90*/  LOP3.LUT R38, R49, 0xffff, RZ, 0xc0, !PT ;  /* 0x0000ffff31267812 */ /* 0x000fe400078ec0ff */
[----:B------:R-:W-:Y:S02]  /*29ca0*/  PRMT R44, R53, 0x3340, R48 ;  /* 0x00003340352c7816 */ /* 0x000fe40000000030 */
[--C-:B------:R-:W-:Y:S02]  /*29cb0*/  PRMT R49, R4, 0x3340, R3.reuse ;  /* 0x0000334004317816 */ /* 0x100fe40000000003 */
[----:B------:R-:W-:Y:S02]  /*29cc0*/  SHF.R.U32.HI R48, RZ, 0x8, R3 ;  /* 0x00000008ff307819 */ /* 0x000fe40000011603 */
[----:B------:R-:W-:-:S04]  /*29cd0*/  SHF.R.U32.HI R3, RZ, 0x8, R6 ;  /* 0x00000008ff037819 */ /* 0x000fc80000011606 */
[----:B------:R-:W-:-:S04]  /*29ce0*/  LOP3.LUT R0, R3, 0xffff, RZ, 0xc0, !PT ;  /* 0x0000ffff03007812 */ /* 0x000fc800078ec0ff */
[----:B------:R-:W-:Y:S02]  /*29cf0*/  PRMT R51, R0, 0x3340, R51 ;  /* 0x0000334000337816 */ /* 0x000fe40000000033 */
[----:B------:R-:W-:Y:S01]  /*29d00*/  SHF.R.U32.HI R0, RZ, 0x8, R8 ;  /* 0x00000008ff007819 */ /* 0x000fe20000011608 */
[----:B------:R-:W-:Y:S01]  /*29d10*/  IMAD.IADD R24, R24, 0x1, R43 ;  /* 0x0000000118187824 */ /* 0x000fe200078e022b */
[----:B------:R-:W-:Y:S02]  /*29d20*/  SHF.R.U32.HI R8, RZ, 0x8, R166 ;  /* 0x00000008ff087819 */ /* 0x000fe400000116a6 */
[----:B------:R-:W-:Y:S02]  /*29d30*/  LOP3.LUT R0, R0, 0xffff, RZ, 0xc0, !PT ;  /* 0x0000ffff00007812 */ /* 0x000fe400078ec0ff */
[----:B------:R-:W-:Y:S02]  /*29d40*/  SHF.R.U32.HI R43, RZ, 0x8, R158 ;  /* 0x00000008ff2b7819 */ /* 0x000fe4000001169e */
[----:B------:R-:W-:-:S02]  /*29d50*/  LOP3.LUT R8, R8, 0xffff, RZ, 0xc0, !PT ;  /* 0x0000ffff08087812 */ /* 0x000fc400078ec0ff */
[----:B------:R-:W-:Y:S02]  /*29d60*/  PRMT R74, R0, 0x3340, R9 ;  /* 0x00003340004a7816 */ /* 0x000fe40000000009 */
[----:B------:R-:W-:Y:S02]  /*29d70*/  LOP3.LUT R9, R104, 0xffff, RZ, 0xc0, !PT ;  /* 0x0000ffff68097812 */ /* 0x000fe400078ec0ff */
[----:B------:R-:W-:Y:S02]  /*29d80*/  LOP3.LUT R43, R43, 0xffff, RZ, 0xc0, !PT ;  /* 0x0000ffff2b2b7812 */ /* 0x000fe400078ec0ff */
[----:B------:R-:W-:Y:S02]  /*29d90*/  LOP3.LUT R53, R28, 0xffff, RZ, 0xc0, !PT ;  /* 0x0000ffff1c357812 */ /* 0x000fe400078ec0ff */
[----:B------:R-:W-:Y:S02]  /*29da0*/  PRMT R60, R8, 0x3340, R57 ;  /* 0x00003340083c7816 */ /* 0x000fe40000000039 */
[----:B------:R-:W-:-:S02]  /*29db0*/  PRMT R57, R10, 0x3340, R9 ;  /* 0x000033400a397816 */ /* 0x000fc40000000009 */
[----:B------:R-:W-:Y:S02]  /*29dc0*/  PRMT R38, R43, 0x3340, R38 ;  /* 0x000033402b267816 */ /* 0x000fe40000000026 */
[----:B------:R-:W-:Y:S02]  /*29dd0*/  SHF.R.U32.HI R0, RZ, 0x8, R10 ;  /* 0x00000008ff007819 */ /* 0x000fe4000001160a */
[----:B------:R-:W-:Y:S02]  /*29de0*/  SHF.R.U32.HI R9, RZ, 0x8, R9 ;  /* 0x00000008ff097819 */ /* 0x000fe40000011609 */
[--C-:B------:R-:W-:Y:S02]  /*29df0*/  PRMT R43, R160, 0x3340, R53.reuse ;  /* 0x00003340a02b7816 */ /* 0x100fe40000000035 */
[----:B------:R-:W-:Y:S02]  /*29e00*/  SHF.R.U32.HI R4, RZ, 0x8, R160 ;  /* 0x00000008ff047819 */ /* 0x000fe400000116a0 */
[----:B------:R-:W-:-:S02]  /*29e10*/  SHF.R.U32.HI R53, RZ, 0x8, R53 ;  /* 0x00000008ff357819 */ /* 0x000fc40000011635 */
[----:B------:R-:W-:Y:S02]  /*29e20*/  LOP3.LUT R0, R0, 0xffff, RZ, 0xc0, !PT ;  /* 0x0000ffff00007812 */ /* 0x000fe400078ec0ff */
[----:B------:R-:W-:Y:S02]  /*29e30*/  LOP3.LUT R9, R9, 0xffff, RZ, 0xc0, !PT ;  /* 0x0000ffff09097812 */ /* 0x000fe400078ec0ff */
[----:B------:R-:W-:Y:S02]  /*29e40*/  LOP3.LUT R48, R48, 0xffff, RZ, 0xc0, !PT ;  /* 0x0000ffff30307812 */ /* 0x000fe400078ec0ff */
[----:B------:R-:W-:Y:S02]  /*29e50*/  SHF.R.U32.HI R6, RZ, 0x8, R162 ;  /* 0x00000008ff067819 */ /* 0x000fe400000116a2 */
[----:B------:R-:W-:Y:S02]  /*29e60*/  LOP3.LUT R4, R4, 0xffff, RZ, 0xc0, !PT ;  /* 0x0000ffff04047812 */ /* 0x000fe400078ec0ff */
[----:B------:R-:W-:-:S02]  /*29e70*/  LOP3.LUT R53, R53, 0xffff, RZ, 0xc0, !PT ;  /* 0x0000ffff35357812 */ /* 0x000fc400078ec0ff */
[----:B------:R-:W-:Y:S02]  /*29e80*/  LOP3.LUT R3, R54, 0xffff, RZ, 0xc0, !PT ;  /* 0x0000ffff36037812 */ /* 0x000fe400078ec0ff */
[----:B------:R-:W-:Y:S02]  /*29e90*/  PRMT R66, R0, 0x3340, R9 ;  /* 0x0000334000427816 */ /* 0x000fe40000000009 */
[----:B------:R-:W-:Y:S02]  /*29ea0*/  PRMT R54, R55, 0x3340, R48 ;  /* 0x0000334037367816 */ /* 0x000fe40000000030 */
[----:B------:R-:W-:Y:S02]  /*29eb0*/  LOP3.LUT R9, R108, 0xffff, RZ, 0xc0, !PT ;  /* 0x0000ffff6c097812 */ /* 0x000fe400078ec0ff */
[----:B------:R-:W-:Y:S02]  /*29ec0*/  LOP3.LUT R6, R6, 0xffff, RZ, 0xc0, !PT ;  /* 0x0000ffff06067812 */ /* 0x000fe400078ec0ff */
[----:B------:R-:W-:-:S02]  /*29ed0*/  PRMT R48, R4, 0x3340, R53 ;  /* 0x0000334004307816 */ /* 0x000fc40000000035 */
[----:B------:R-:W-:Y:S02]  /*29ee0*/  LOP3.LUT R53, R102, 0xffff, RZ, 0xc0, !PT ;  /* 0x0000ffff66357812 */ /* 0x000fe400078ec0ff */
[----:B------:R-:W-:Y:S02]  /*29ef0*/  PRMT R81, R12, 0x3340, R9 ;  /* 0x000033400c517816 */ /* 0x000fe40000000009 */
[----:B------:R-:W-:Y:S02]  /*29f00*/  PRMT R3, R6, 0x3340, R3 ;  /* 0x0000334006037816 */ /* 0x000fe40000000003 */
[----:B------:R-:W-:Y:S02]  /*29f10*/  SHF.R.U32.HI R4, RZ, 0x8, R62 ;  /* 0x00000008ff047819 */ /* 0x000fe4000001163e */
[----:B------:R-:W-:Y:S02]  /*29f20*/  SHF.R.U32.HI R0, RZ, 0x8, R12 ;  /* 0x00000008ff007819 */ /* 0x000fe4000001160c */
[----:B------:R-:W-:-:S02]  /*29f30*/  SHF.R.U32.HI R9, RZ, 0x8, R9 ;  /* 0x00000008ff097819 */ /* 0x000fc40000011609 */
[--C-:B------:R-:W-:Y:S02]  /*29f40*/  PRMT R62, R62, 0x3340, R53.reuse ;  /* 0x000033403e3e7816 */ /* 0x100fe40000000035 */
[----:B------:R-:W-:Y:S02]  /*29f50*/  SHF.R.U32.HI R6, RZ, 0x8, R164 ;  /* 0x00000008ff067819 */ /* 0x000fe400000116a4 */
[----:B------:R-:W-:Y:S02]  /*29f60*/  SHF.R.U32.HI R53, RZ, 0x8, R53 ;  /* 0x00000008ff357819 */ /* 0x000fe40000011635 */
[----:B------:R-:W-:Y:S02]  /*29f70*/  LOP3.LUT R0, R0, 0xffff, RZ, 0xc0, !PT ;  /* 0x0000ffff00007812 */ /* 0x000fe400078ec0ff */
[----:B------:R-:W-:Y:S02]  /*29f80*/  LOP3.LUT R9, R9, 0xffff, RZ, 0xc0, !PT ;  /* 0x0000ffff09097812 */ /* 0x000fe400078ec0ff */
[----:B------:R-:W-:-:S02]  /*29f90*/  LOP3.LUT R61, R6, 0xffff, RZ, 0xc0, !PT ;  /* 0x0000ffff063d7812 */ /* 0x000fc400078ec0ff */
[----:B------:R-:W-:Y:S02]  /*29fa0*/  LOP3.LUT R4, R4, 0xffff, RZ, 0xc0, !PT ;  /* 0x0000ffff04047812 */ /* 0x000fe400078ec0ff */
[----:B------:R-:W-:Y:S02]  /*29fb0*/  LOP3.LUT R53, R53, 0xffff, RZ, 0xc0, !PT ;  /* 0x0000ffff35357812 */ /* 0x000fe400078ec0ff */
[----:B------:R-:W-:Y:S02]  /*29fc0*/  PRMT R98, R0, 0x3340, R9 ;  /* 0x0000334000627816 */ /* 0x000fe40000000009 */
[----:B------:R-:W-:Y:S02]  /*29fd0*/  PRMT R64, R61, 0x3340, R56 ;  /* 0x000033403d407816 */ /* 0x000fe40000000038 */
[----:B------:R-:W-:Y:S02]  /*29fe0*/  LOP3.LUT R9, R112, 0xffff, RZ, 0xc0, !PT ;  /* 0x0000ffff70097812 */ /* 0x000fe400078ec0ff */
[----:B------:R-:W-:-:S02]  /*29ff0*/  PRMT R67, R4, 0x3340, R53 ;  /* 0x0000334004437816 */ /* 0x000fc40000000035 */
[----:B------:R-:W-:Y:S02]  /*2a000*/  LOP3.LUT R61, R32, 0xffff, RZ, 0xc0, !PT ;  /* 0x0000ffff203d7812 */ /* 0x000fe400078ec0ff */
[----:B------:R-:W-:Y:S02]  /*2a010*/  SHF.R.U32.HI R4, RZ, 0x8, R11 ;  /* 0x00000008ff047819 */ /* 0x000fe4000001160b */
[--C-:B------:R-:W-:Y:S02]  /*2a020*/  SHF.R.U32.HI R10, RZ, 0x8, R106.reuse ;  /* 0x00000008ff0a7819 */ /* 0x100fe4000001166a */
[----:B------:R-:W-:Y:S02]  /*2a030*/  PRMT R56, R11, 0x3340, R106 ;  /* 0x000033400b387816 */ /* 0x000fe4000000006a */
[----:B------:R-:W-:Y:S02]  /*2a040*/  SHF.R.U32.HI R6, RZ, 0x8, R168 ;  /* 0x00000008ff067819 */ /* 0x000fe400000116a8 */
[----:B------:R-:W-:-:S02]  /*2a050*/  PRMT R53, R168, 0x3340, R31 ;  /* 0x00003340a8357816 */ /* 0x000fc4000000001f */
[----:B------:R-:W-:Y:S02]  /*2a060*/  SHF.R.U32.HI R11, RZ, 0x8, R31 ;  /* 0x00000008ff0b7819 */ /* 0x000fe4000001161f */
[----:B------:R-:W-:Y:S02]  /*2a070*/  PRMT R71, R14, 0x3340, R9 ;  /* 0x000033400e477816 */ /* 0x000fe40000000009 */
[--C-:B------:R-:W-:Y:S02]  /*2a080*/  PRMT R32, R170, 0x3340, R61.reuse ;  /* 0x00003340aa207816 */ /* 0x100fe4000000003d */
[----:B------:R-:W-:Y:S02]  /*2a090*/  SHF.R.U32.HI R31, RZ, 0x8, R61 ;  /* 0x00000008ff1f7819 */ /* 0x000fe4000001163d */
[----:B------:R-:W-:Y:S02]  /*2a0a0*/  SHF.R.U32.HI R0, RZ, 0x8, R14 ;  /* 0x00000008ff007819 */ /* 0x000fe4000001160e */
[----:B------:R-:W-:-:S02]  /*2a0b0*/  SHF.R.U32.HI R9, RZ, 0x8, R9 ;  /* 0x00000008ff097819 */ /* 0x000fc40000011609 */
[----:B------:R-:W-:Y:S02]  /*2a0c0*/  SHF.R.U32.HI R8, RZ, 0x8, R170 ;  /* 0x00000008ff087819 */ /* 0x000fe400000116aa */
[----:B------:R-:W-:Y:S02]  /*2a0d0*/  LOP3.LUT R61, R4, 0xffff, RZ, 0xc0, !PT ;  /* 0x0000ffff043d7812 */ /* 0x000fe400078ec0ff */
[----:B------:R-:W-:Y:S02]  /*2a0e0*/  LOP3.LUT R10, R10, 0xffff, RZ, 0xc0, !PT ;  /* 0x0000ffff0a0a7812 */ /* 0x000fe400078ec0ff */
[----:B------:R-:W-:Y:S02]  /*2a0f0*/  LOP3.LUT R6, R6, 0xffff, RZ, 0xc0, !PT ;  /* 0x0000ffff06067812 */ /* 0x000fe400078ec0ff */
[----:B------:R-:W-:Y:S02]  /*2a100*/  LOP3.LUT R11, R11, 0xffff, RZ, 0xc0, !PT ;  /* 0x0000ffff0b0b7812 */ /* 0x000fe400078ec0ff */
[----:B------:R-:W-:-:S02]  /*2a110*/  LOP3.LUT R0, R0, 0xffff, RZ, 0xc0, !PT ;  /* 0x0000ffff00007812 */ /* 0x000fc400078ec0ff */
[----:B------:R-:W-:Y:S02]  /*2a120*/  LOP3.LUT R9, R9, 0xffff, RZ, 0xc0, !PT ;  /* 0x0000ffff09097812 */ /* 0x000fe400078ec0ff */
[----:B------:R-:W-:Y:S02]  /*2a130*/  LOP3.LUT R8, R8, 0xffff, RZ, 0xc0, !PT ;  /* 0x0000ffff08087812 */ /* 0x000fe400078ec0ff */
[----:B------:R-:W-:Y:S02]  /*2a140*/  LOP3.LUT R31, R31, 0xffff, RZ, 0xc0, !PT ;  /* 0x0000ffff1f1f7812 */ /* 0x000fe400078ec0ff */
[----:B------:R-:W-:Y:S02]  /*2a150*/  PRMT R61, R61, 0x3340, R10 ;  /* 0x000033403d3d7816 */ /* 0x000fe4000000000a */
[----:B------:R-:W-:Y:S02]  /*2a160*/  SHF.R.U32.HI R4, RZ, 0x8, R13 ;  /* 0x00000008ff047819 */ /* 0x000fe4000001160d */
[----:B------:R-:W-:-:S02]  /*2a170*/  SHF.R.U32.HI R10, RZ, 0x8, R110 ;  /* 0x00000008ff0a7819 */ /* 0x000fc4000001166e */
[----:B------:R-:W-:Y:S02]  /*2a180*/  PRMT R58, R6, 0x3340, R11 ;  /* 0x00003340063a7816 */ /* 0x000fe4000000000b */
[----:B------:R-:W-:Y:S02]  /*2a190*/  SHF.R.U32.HI R6, RZ, 0x8, R172 ;  /* 0x00000008ff067819 */ /* 0x000fe400000116ac */
[----:B------:R-:W-:Y:S02]  /*2a1a0*/  SHF.R.U32.HI R11, RZ, 0x8, R97 ;  /* 0x00000008ff0b7819 */ /* 0x000fe40000011661 */
[----:B------:R-:W-:Y:S02]  /*2a1b0*/  PRMT R92, R0, 0x3340, R9 ;  /* 0x00003340005c7816 */ /* 0x000fe40000000009 */
[----:B------:R-:W-:Y:S02]  /*2a1c0*/  PRMT R31, R8, 0x3340, R31 ;  /* 0x00003340081f7816 */ /* 0x000fe4000000001f */
[----:B------:R-:W-:-:S02]  /*2a1d0*/  LOP3.LUT R16, R16, 0xffff, RZ, 0xc0, !PT ;  /* 0x0000ffff10107812 */ /* 0x000fc400078ec0ff */
[----:B------:R-:W-:Y:S02]  /*2a1e0*/  LOP3.LUT R9, R116, 0xffff, RZ, 0xc0, !PT ;  /* 0x0000ffff74097812 */ /* 0x000fe400078ec0ff */
[----:B------:R-:W-:Y:S02]  /*2a1f0*/  SHF.R.U32.HI R8, RZ, 0x8, R174 ;  /* 0x00000008ff087819 */ /* 0x000fe400000116ae */
[--C-:B------:R-:W-:Y:S02]  /*2a200*/  SHF.R.U32.HI R12, RZ, 0x8, R99.reuse ;  /* 0x00000008ff0c7819 */ /* 0x100fe40000011663 */
[----:B------:R-:W-:Y:S02]  /*2a210*/  LOP3.LUT R13, R4, 0xffff, RZ, 0xc0, !PT ;  /* 0x0000ffff040d7812 */ /* 0x000fe400078ec0ff */
[----:B------:R-:W-:Y:S02]  /*2a220*/  LOP3.LUT R10, R10, 0xffff, RZ, 0xc0, !PT ;  /* 0x0000ffff0a0a7812 */ /* 0x000fe400078ec0ff */
[----:B------:R-:W-:-:S02]  /*2a230*/  PRMT R68, R174, 0x3340, R99 ;  /* 0x00003340ae447816 */ /* 0x000fc40000000063 */
[----:B------:R-:W-:Y:S02]  /*2a240*/  LOP3.LUT R6, R6, 0xffff, RZ, 0xc0, !PT ;  /* 0x0000ffff06067812 */ /* 0x000fe400078ec0ff */
[----:B------:R-:W-:Y:S02]  /*2a250*/  LOP3.LUT R11, R11, 0xffff, RZ, 0xc0, !PT ;  /* 0x0000ffff0b0b7812 */ /* 0x000fe400078ec0ff */
[----:B------:R-:W-:Y:S02]  /*2a260*/  LOP3.LUT R15, R15, 0xffff, RZ, 0xc0, !PT ;  /* 0x0000ffff0f0f7812 */ /* 0x000fe400078ec0ff */
[----:B------:R-:W-:Y:S02]  /*2a270*/  PRMT R41, R41, 0x3340, R94 ;  /* 0x0000334029297816 */ /* 0x000fe4000000005e */
[----:B------:R-:W-:Y:S02]  /*2a280*/  LOP3.LUT R176, R176, 0xffff, RZ, 0xc0, !PT ;  /* 0x0000ffffb0b07812 */ /* 0x000fe400078ec0ff */
[----:B------:R-:W-:-:S02]  /*2a290*/  LOP3.LUT R39, R39, 0xffff, RZ, 0xc0, !PT ;  /* 0x0000ffff27277812 */ /* 0x000fc400078ec0ff */
[----:B------:R-:W-:Y:S02]  /*2a2a0*/  PRMT R99, R16, 0x3340, R9 ;  /* 0x0000334010637816 */ /* 0x000fe40000000009 */
[----:B------:R-:W-:Y:S01]  /*2a2b0*/  ISETP.GE.AND P3, PT, R35, UR4, PT ;  /* 0x0000000423007c0c */ /* 0x000fe2000bf66270 */
[----:B------:R-:W-:Y:S01]  /*2a2c0*/  ULDC UR4, c[0x0][0x244] ;  /* 0x0000910000047ab9 */ /* 0x000fe20000000800 */
[----:B------:R-:W-:Y:S02]  /*2a2d0*/  LOP3.LUT R77, R8, 0xffff, RZ, 0xc0, !PT ;  /* 0x0000ffff084d7812 */ /* 0x000fe400078ec0ff */
[----:B------:R-:W-:Y:S02]  /*2a2e0*/  LOP3.LUT R12, R12, 0xffff, RZ, 0xc0, !PT ;  /* 0x0000ffff0c0c7812 */ /* 0x000fe400078ec0ff */
[----:B------:R-:W-:Y:S02]  /*2a2f0*/  PRMT R94, R13, 0x3340, R10 ;  /* 0x000033400d5e7816 */ /* 0x000fe4000000000a */
[----:B------:R-:W-:-:S02]  /*2a300*/  SHF.R.U32.HI R0, RZ, 0x8, R16 ;  /* 0x00000008ff007819 */ /* 0x000fc40000011610 */
[----:B------:R-:W-:Y:S02]  /*2a310*/  SHF.R.U32.HI R9, RZ, 0x8, R9 ;  /* 0x00000008ff097819 */ /* 0x000fe40000011609 */
[----:B------:R-:W-:Y:S02]  /*2a320*/  PRMT R35, R5, 0x3340, R90 ;  /* 0x0000334005237816 */ /* 0x000fe4000000005a */
[----:B------:R-:W-:Y:S02]  /*2a330*/  LOP3.LUT R178, R178, 0xffff, RZ, 0xc0, !PT ;  /* 0x0000ffffb2b27812 */ /* 0x000fe400078ec0ff */
[----:B------:R-:W-:Y:S02]  /*2a340*/  LOP3.LUT R13, R40, 0xffff, RZ, 0xc0, !PT ;  /* 0x0000ffff280d7812 */ /* 0x000fe400078ec0ff */
[----:B------:R-:W-:Y:S02]  /*2a350*/  PRMT R90, R6, 0x3340, R11 ;  /* 0x00003340065a7816 */ /* 0x000fe4000000000b */
[----:B------:R-:W-:-:S02]  /*2a360*/  SHF.R.U32.HI R4, RZ, 0x8, R15 ;  /* 0x00000008ff047819 */ /* 0x000fc4000001160f */
[----:B------:R-:W-:Y:S02]  /*2a370*/  SHF.R.U32.HI R10, RZ, 0x8, R114 ;  /* 0x00000008ff0a7819 */ /* 0x000fe40000011672 */
[----:B------:R-:W-:Y:S02]  /*2a380*/  SHF.R.U32.HI R6, RZ, 0x8, R176 ;  /* 0x00000008ff067819 */ /* 0x000fe400000116b0 */
[----:B------:R-:W-:Y:S02]  /*2a390*/  SHF.R.U32.HI R11, RZ, 0x8, R39 ;  /* 0x00000008ff0b7819 */ /* 0x000fe40000011627 */
[----:B------:R-:W-:Y:S02]  /*2a3a0*/  PRMT R77, R77, 0x3340, R12 ;  /* 0x000033404d4d7816 */ /* 0x000fe4000000000c */
[----:B------:R-:W-:Y:S02]  /*2a3b0*/  LOP3.LUT R0, R0, 0xffff, RZ, 0xc0, !PT ;  /* 0x0000ffff00007812 */ /* 0x000fe400078ec0ff */
[----:B------:R-:W-:-:S02]  /*2a3c0*/  LOP3.LUT R9, R9, 0xffff, RZ, 0xc0, !PT ;  /* 0x0000ffff09097812 */ /* 0x000fc400078ec0ff */
[--C-:B------:R-:W-:Y:S02]  /*2a3d0*/  PRMT R40, R178, 0x3340, R13.reuse ;  /* 0x00003340b2287816 */ /* 0x100fe4000000000d */
        /* <DEDUP_REMOVED lines=8> */
[----:B------:R-:W-:Y:S02]  /*2a460*/  LOP3.LUT R18, R18, 0xffff, RZ, 0xc0, !PT ;  /* 0x0000ffff12127812 */ /* 0x000fe400078ec0ff */
[----:B------:R-:W-:Y:S02]  /*2a470*/  LOP3.LUT R9, R120, 0xffff, RZ, 0xc0, !PT ;  /* 0x0000ffff78097812 */ /* 0x000fe400078ec0ff */
[----:B------:R-:W-:-:S02]  /*2a480*/  PRMT R88, R13, 0x3340, R10 ;  /* 0x000033400d587816 */ /* 0x000fc4000000000a */
[----:B------:R-:W-:Y:S02]  /*2a490*/  LOP3.LUT R17, R17, 0xffff, RZ, 0xc0, !PT ;  /* 0x0000ffff11117812 */ /* 0x000fe400078ec0ff */
[----:B------:R-:W-:Y:S02]  /*2a4a0*/  PRMT R65, R176, 0x3340, R39 ;  /* 0x00003340b0417816 */ /* 0x000fe40000000027 */
[----:B------:R-:W-:Y:S02]  /*2a4b0*/  PRMT R70, R6, 0x3340, R11 ;  /* 0x0000334006467816 */ /* 0x000fe4000000000b */
[----:B------:R-:W-:Y:S02]  /*2a4c0*/  LOP3.LUT R13, R95, 0xffff, RZ, 0xc0, !PT ;  /* 0x0000ffff5f0d7812 */ /* 0x000fe400078ec0ff */
[----:B------:R-:W-:Y:S02]  /*2a4d0*/  LOP3.LUT R39, R8, 0xffff, RZ, 0xc0, !PT ;  /* 0x0000ffff08277812 */ /* 0x000fe400078ec0ff */
[----:B------:R-:W-:-:S02]  /*2a4e0*/  LOP3.LUT R12, R12, 0xffff, RZ, 0xc0, !PT ;  /* 0x0000ffff0c0c7812 */ /* 0x000fc400078ec0ff */
[----:B------:R-:W-:Y:S02]  /*2a4f0*/  SHF.R.U32.HI R6, RZ, 0x8, R180 ;  /* 0x00000008ff067819 */ /* 0x000fe400000116b4 */
[--C-:B------:R-:W-:Y:S02]  /*2a500*/  PRMT R95, R180, 0x3340, R93.reuse ;  /* 0x00003340b45f7816 */ /* 0x100fe4000000005d */
[----:B------:R-:W-:Y:S02]  /*2a510*/  SHF.R.U32.HI R11, RZ, 0x8, R93 ;  /* 0x00000008ff0b7819 */ /* 0x000fe4000001165d */
        /* <DEDUP_REMOVED lines=28> */
[----:B------:R-:W-:Y:S02]  /*2a6e0*/  SHF.R.U32.HI R4, RZ, 0x8, R19 ;  /* 0x00000008ff047819 */ /* 0x000fe40000011613 */
[----:B------:R-:W-:Y:S02]  /*2a6f0*/  SHF.R.U32.HI R10, RZ, 0x8, R122 ;  /* 0x00000008ff0a7819 */ /* 0x000fe4000001167a */
[----:B------:R-:W-:Y:S02]  /*2a700*/  LOP3.LUT R20, R20, 0xffff, RZ, 0xc0, !PT ;  /* 0x0000ffff14147812 */ /* 0x000fe400078ec0ff */
[----:B------:R-:W-:Y:S02]  /*2a710*/  LOP3.LUT R9, R124, 0xffff, RZ, 0xc0, !PT ;  /* 0x0000ffff7c097812 */ /* 0x000fe400078ec0ff */
[----:B------:R-:W-:-:S02]  /*2a720*/  PRMT R83, R184, 0x3340, R11 ;  /* 0x00003340b8537816 */ /* 0x000fc4000000000b */
[----:B------:R-:W-:Y:S02]  /*2a730*/  PRMT R29, R152, 0x3340, R113 ;  /* 0x00003340981d7816 */ /* 0x000fe40000000071 */
[----:B------:R-:W-:Y:S02]  /*2a740*/  PRMT R102, R15, 0x3340, R12 ;  /* 0x000033400f667816 */ /* 0x000fe4000000000c */
[----:B------:R-:W-:Y:S02]  /*2a750*/  SHF.R.U32.HI R6, RZ, 0x8, R184 ;  /* 0x00000008ff067819 */ /* 0x000fe400000116b8 */
[----:B------:R-:W-:Y:S02]  /*2a760*/  SHF.R.U32.HI R11, RZ, 0x8, R11 ;  /* 0x00000008ff0b7819 */ /* 0x000fe4000001160b */
[----:B------:R-:W-:Y:S02]  /*2a770*/  SHF.R.U32.HI R8, RZ, 0x8, R186 ;  /* 0x00000008ff087819 */ /* 0x000fe400000116ba */
[----:B------:R-:W-:-:S02]  /*2a780*/  SHF.R.U32.HI R12, RZ, 0x8, R47 ;  /* 0x00000008ff0c7819 */ /* 0x000fc4000001162f */
[----:B------:R-:W-:Y:S02]  /*2a790*/  LOP3.LUT R13, R4, 0xffff, RZ, 0xc0, !PT ;  /* 0x0000ffff040d7812 */ /* 0x000fe400078ec0ff */
[----:B------:R-:W-:Y:S02]  /*2a7a0*/  LOP3.LUT R10, R10, 0xffff, RZ, 0xc0, !PT ;  /* 0x0000ffff0a0a7812 */ /* 0x000fe400078ec0ff */
[----:B------:R-:W-:Y:S02]  /*2a7b0*/  PRMT R113, R20, 0x3340, R9 ;  /* 0x0000334014717816 */ /* 0x000fe40000000009 */
[----:B------:R-:W-:Y:S02]  /*2a7c0*/  LOP3.LUT R21, R21, 0xffff, RZ, 0xc0, !PT ;  /* 0x0000ffff15157812 */ /* 0x000fe400078ec0ff */
[----:B------:R-:W-:Y:S02]  /*2a7d0*/  LOP3.LUT R126, R126, 0xffff, RZ, 0xc0, !PT ;  /* 0x0000ffff7e7e7812 */ /* 0x000fe400078ec0ff */
[----:B------:R-:W-:-:S02]  /*2a7e0*/  SHF.R.U32.HI R0, RZ, 0x8, R20 ;  /* 0x00000008ff007819 */ /* 0x000fc40000011614 */
[----:B------:R-:W-:Y:S02]  /*2a7f0*/  SHF.R.U32.HI R9, RZ, 0x8, R9 ;  /* 0x00000008ff097819 */ /* 0x000fe40000011609 */
[----:B------:R-:W-:Y:S02]  /*2a800*/  PRMT R26, R186, 0x3340, R47 ;  /* 0x00003340ba1a7816 */ /* 0x000fe4000000002f */
[----:B------:R-:W-:Y:S02]  /*2a810*/  LOP3.LUT R6, R6, 0xffff, RZ, 0xc0, !PT ;  /* 0x0000ffff06067812 */ /* 0x000fe400078ec0ff */
[----:B------:R-:W-:Y:S02]  /*2a820*/  LOP3.LUT R11, R11, 0xffff, RZ, 0xc0, !PT ;  /* 0x0000ffff0b0b7812 */ /* 0x000fe400078ec0ff */
[----:B------:R-:W-:Y:S02]  /*2a830*/  LOP3.LUT R47, R8, 0xffff, RZ, 0xc0, !PT ;  /* 0x0000ffff082f7812 */ /* 0x000fe400078ec0ff */
[----:B------:R-:W-:-:S02]  /*2a840*/  LOP3.LUT R12, R12, 0xffff, RZ, 0xc0, !PT ;  /* 0x0000ffff0c0c7812 */ /* 0x000fc400078ec0ff */
[----:B------:R-:W-:Y:S02]  /*2a850*/  PRMT R100, R13, 0x3340, R10 ;  /* 0x000033400d647816 */ /* 0x000fe4000000000a */
[----:B------:R-:W-:Y:S02]  /*2a860*/  LOP3.LUT R188, R188, 0xffff, RZ, 0xc0, !PT ;  /* 0x0000ffffbcbc7812 */ /* 0x000fe400078ec0ff */
[----:B------:R-:W-:Y:S02]  /*2a870*/  LOP3.LUT R103, R103, 0xffff, RZ, 0xc0, !PT ;  /* 0x0000ffff67677812 */ /* 0x000fe400078ec0ff */
[----:B------:R-:W-:Y:S02]  /*2a880*/  LOP3.LUT R190, R190, 0xffff, RZ, 0xc0, !PT ;  /* 0x0000ffffbebe7812 */ /* 0x000fe400078ec0ff */
[----:B------:R-:W-:Y:S02]  /*2a890*/  SHF.R.U32.HI R4, RZ, 0x8, R21 ;  /* 0x00000008ff047819 */ /* 0x000fe40000011615 */
[----:B------:R-:W-:-:S02]  /*2a8a0*/  SHF.R.U32.HI R10, RZ, 0x8, R126 ;  /* 0x00000008ff0a7819 */ /* 0x000fc4000001167e */
[----:B------:R-:W-:Y:S02]  /*2a8b0*/  LOP3.LUT R0, R0, 0xffff, RZ, 0xc0, !PT ;  /* 0x0000ffff00007812 */ /* 0x000fe400078ec0ff */
[----:B------:R-:W-:Y:S02]  /*2a8c0*/  LOP3.LUT R9, R9, 0xffff, RZ, 0xc0, !PT ;  /* 0x0000ffff09097812 */ /* 0x000fe400078ec0ff */
[----:B------:R-:W-:Y:S02]  /*2a8d0*/  PRMT R96, R6, 0x3340, R11 ;  /* 0x0000334006607816 */ /* 0x000fe4000000000b */
[----:B------:R-:W-:Y:S02]  /*2a8e0*/  PRMT R47, R47, 0x3340, R12 ;  /* 0x000033402f2f7816 */ /* 0x000fe4000000000c */
[----:B------:R-:W-:Y:S02]  /*2a8f0*/  SHF.R.U32.HI R6, RZ, 0x8, R188 ;  /* 0x00000008ff067819 */ /* 0x000fe400000116bc */
[----:B------:R-:W-:-:S02]  /*2a900*/  SHF.R.U32.HI R11, RZ, 0x8, R103 ;  /* 0x00000008ff0b7819 */ /* 0x000fc40000011667 */
[----:B------:R-:W-:Y:S02]  /*2a910*/  SHF.R.U32.HI R8, RZ, 0x8, R190 ;  /* 0x00000008ff087819 */ /* 0x000fe400000116be */
[----:B------:R-:W-:Y:S02]  /*2a920*/  SHF.R.U32.HI R12, RZ, 0x8, R105 ;  /* 0x00000008ff0c7819 */ /* 0x000fe40000011669 */
[----:B------:R-:W-:Y:S02]  /*2a930*/  LOP3.LUT R13, R4, 0xffff, RZ, 0xc0, !PT ;  /* 0x0000ffff040d7812 */ /* 0x000fe400078ec0ff */
[----:B------:R-:W-:Y:S02]  /*2a940*/  LOP3.LUT R10, R10, 0xffff, RZ, 0xc0, !PT ;  /* 0x0000ffff0a0a7812 */ /* 0x000fe400078ec0ff */
[----:B------:R-:W-:Y:S02]  /*2a950*/  PRMT R124, R0, 0x3340, R9 ;  /* 0x00003340007c7816 */ /* 0x000fe40000000009 */
[----:B------:R-:W-:-:S02]  /*2a960*/  LOP3.LUT R22, R22, 0xffff, RZ, 0xc0, !PT ;  /* 0x0000ffff16167812 */ /* 0x000fc400078ec0ff */
[----:B------:R-:W-:Y:S02]  /*2a970*/  LOP3.LUT R9, R128, 0xffff, RZ, 0xc0, !PT ;  /* 0x0000ffff80097812 */ /* 0x000fe400078ec0ff */
[----:B------:R-:W-:Y:S02]  /*2a980*/  LOP3.LUT R23, R23, 0xffff, RZ, 0xc0, !PT ;  /* 0x0000ffff17177812 */ /* 0x000fe400078ec0ff */
[----:B------:R-:W-:Y:S02]  /*2a990*/  LOP3.LUT R130, R130, 0xffff, RZ, 0xc0, !PT ;  /* 0x0000ffff82827812 */ /* 0x000fe400078ec0ff */
[----:B------:R-:W-:Y:S02]  /*2a9a0*/  PRMT R87, R19, 0x3340, R122 ;  /* 0x0000334013577816 */ /* 0x000fe4000000007a */
[----:B------:R-:W-:Y:S02]  /*2a9b0*/  LOP3.LUT R6, R6, 0xffff, RZ, 0xc0, !PT ;  /* 0x0000ffff06067812 */ /* 0x000fe400078ec0ff */
[----:B------:R-:W-:-:S02]  /*2a9c0*/  LOP3.LUT R11, R11, 0xffff, RZ, 0xc0, !PT ;  /* 0x0000ffff0b0b7812 */ /* 0x000fc400078ec0ff */
[----:B------:R-:W-:Y:S02]  /*2a9d0*/  PRMT R59, R164, 0x3340, R107 ;  /* 0x00003340a43b7816 */ /* 0x000fe4000000006b */
        /* <DEDUP_REMOVED lines=9> */
[----:B------:R-:W-:Y:S02]  /*2aa70*/  PRMT R97, R17, 0x3340, R118 ;  /* 0x0000334011617816 */ /* 0x000fe40000000076 */
[----:B------:R-:W-:-:S02]  /*2aa80*/  SHF.R.U32.HI R0, RZ, 0x8, R22 ;  /* 0x00000008ff007819 */ /* 0x000fc40000011616 */
[----:B------:R-:W-:Y:S02]  /*2aa90*/  SHF.R.U32.HI R9, RZ, 0x8, R9 ;  /* 0x00000008ff097819 */ /* 0x000fe40000011609 */
[----:B------:R-:W-:Y:S02]  /*2aaa0*/  SHF.R.U32.HI R4, RZ, 0x8, R23 ;  /* 0x00000008ff047819 */ /* 0x000fe40000011617 */
[----:B------:R-:W-:Y:S02]  /*2aab0*/  SHF.R.U32.HI R10, RZ, 0x8, R130 ;  /* 0x00000008ff0a7819 */ /* 0x000fe40000011682 */
[----:B------:R-:W-:Y:S02]  /*2aac0*/  PRMT R118, R6, 0x3340, R11 ;  /* 0x0000334006767816 */ /* 0x000fe4000000000b */
[----:B------:R-:W-:Y:S02]  /*2aad0*/  PRMT R116, R15, 0x3340, R12 ;  /* 0x000033400f747816 */ /* 0x000fe4000000000c */
[----:B------:R-:W-:-:S02]  /*2aae0*/  PRMT R101, R192, 0x3340, R27 ;  /* 0x00003340c0657816 */ /* 0x000fc4000000001b */
[----:B------:R-:W-:Y:S02]  /*2aaf0*/  SHF.R.U32.HI R11, RZ, 0x8, R27 ;  /* 0x00000008ff0b7819 */ /* 0x000fe4000001161b */
[----:B------:R-:W-:Y:S02]  /*2ab00*/  SHF.R.U32.HI R8, RZ, 0x8, R194 ;  /* 0x00000008ff087819 */ /* 0x000fe400000116c2 */
[--C-:B------:R-:W-:Y:S02]  /*2ab10*/  PRMT R27, R194, 0x3340, R13.reuse ;  /* 0x00003340c21b7816 */ /* 0x100fe4000000000d */
[----:B------:R-:W-:Y:S02]  /*2ab20*/  SHF.R.U32.HI R12, RZ, 0x8, R13 ;  /* 0x00000008ff0c7819 */ /* 0x000fe4000001160d */
[----:B------:R-:W-:Y:S02]  /*2ab30*/  LOP3.LUT R0, R0, 0xffff, RZ, 0xc0, !PT ;  /* 0x0000ffff00007812 */ /* 0x000fe400078ec0ff */
[----:B------:R-:W-:-:S02]  /*2ab40*/  LOP3.LUT R9, R9, 0xffff, RZ, 0xc0, !PT ;  /* 0x0000ffff09097812 */ /* 0x000fc400078ec0ff */
[----:B------:R-:W-:Y:S02]  /*2ab50*/  LOP3.LUT R13, R4, 0xffff, RZ, 0xc0, !PT ;  /* 0x0000ffff040d7812 */ /* 0x000fe400078ec0ff */
[----:B------:R-:W-:Y:S02]  /*2ab60*/  LOP3.LUT R10, R10, 0xffff, RZ, 0xc0, !PT ;  /* 0x0000ffff0a0a7812 */ /* 0x000fe400078ec0ff */
[----:B------:R-:W-:Y:S02]  /*2ab70*/  LOP3.LUT R15, R8, 0xffff, RZ, 0xc0, !PT ;  /* 0x0000ffff080f7812 */ /* 0x000fe400078ec0ff */
[----:B------:R-:W-:Y:S02]  /*2ab80*/  LOP3.LUT R12, R12, 0xffff, RZ, 0xc0, !PT ;  /* 0x0000ffff0c0c7812 */ /* 0x000fe400078ec0ff */
[----:B------:R-:W-:Y:S02]  /*2ab90*/  PRMT R120, R0, 0x3340, R9 ;  /* 0x0000334000787816 */ /* 0x000fe40000000009 */
[----:B------:R-:W-:-:S02]  /*2aba0*/  PRMT R114, R13, 0x3340, R10 ;  /* 0x000033400d727816 */ /* 0x000fc4000000000a */
[----:B------:R-:W-:Y:S02]  /*2abb0*/  LOP3.LUT R196, R196, 0xffff, RZ, 0xc0, !PT ;  /* 0x0000ffffc4c47812 */ /* 0x000fe400078ec0ff */
[----:B------:R-:W-:Y:S02]  /*2abc0*/  LOP3.LUT R89, R89, 0xffff, RZ, 0xc0, !PT ;  /* 0x0000ffff59597812 */ /* 0x000fe400078ec0ff */
[----:B------:R-:W-:Y:S02]  /*2abd0*/  LOP3.LUT R216, R216, 0xffff, RZ, 0xc0, !PT ;  /* 0x0000ffffd8d87812 */ /* 0x000fe400078ec0ff */
[----:B------:R-:W-:Y:S02]  /*2abe0*/  LOP3.LUT R198, R198, 0xffff, RZ, 0xc0, !PT ;  /* 0x0000ffffc6c67812 */ /* 0x000fe400078ec0ff */
[----:B------:R-:W-:Y:S02]  /*2abf0*/  LOP3.LUT R9, R132, 0xffff, RZ, 0xc0, !PT ;  /* 0x0000ffff84097812 */ /* 0x000fe400078ec0ff */
[----:B------:R-:W-:-:S02]  /*2ac00*/  LOP3.LUT R13, R91, 0xffff, RZ, 0xc0, !PT ;  /* 0x0000ffff5b0d7812 */ /* 0x000fc400078ec0ff */
[----:B------:R-:W-:Y:S02]  /*2ac10*/  PRMT R0, R15, 0x3340, R12 ;  /* 0x000033400f007816 */ /* 0x000fe4000000000c */
[----:B------:R-:W-:Y:S02]  /*2ac20*/  PRMT R37, R156, 0x3340, R117 ;  /* 0x000033409c257816 */ /* 0x000fe40000000075 */
[--C-:B------:R-:W-:Y:S02]  /*2ac30*/  PRMT R91, R196, 0x3340, R89.reuse ;  /* 0x00003340c45b7816 */ /* 0x100fe40000000059 */
[----:B------:R-:W-:Y:S02]  /*2ac40*/  SHF.R.U32.HI R12, RZ, 0x8, R89 ;  /* 0x00000008ff0c7819 */ /* 0x000fe40000011659 */
[--C-:B------:R-:W-:Y:S02]  /*2ac50*/  PRMT R117, R216, 0x3340, R9.reuse ;  /* 0x00003340d8757816 */ /* 0x100fe40000000009 */
[----:B------:R-:W-:-:S02]  /*2ac60*/  SHF.R.U32.HI R10, RZ, 0x8, R9 ;  /* 0x00000008ff0a7819 */ /* 0x000fc40000011609 */
[--C-:B------:R-:W-:Y:S02]  /*2ac70*/  PRMT R89, R198, 0x3340, R13.reuse ;  /* 0x00003340c6597816 */ /* 0x100fe4000000000d */
[----:B------:R-:W-:Y:S02]  /*2ac80*/  SHF.R.U32.HI R9, RZ, 0x8, R198 ;  /* 0x00000008ff097819 */ /* 0x000fe400000116c6 */
[----:B------:R-:W-:Y:S02]  /*2ac90*/  SHF.R.U32.HI R13, RZ, 0x8, R13 ;  /* 0x00000008ff0d7819 */ /* 0x000fe4000001160d */
[----:B------:R-:W-:Y:S02]  /*2aca0*/  SHF.R.U32.HI R4, RZ, 0x8, R216 ;  /* 0x00000008ff047819 */ /* 0x000fe400000116d8 */
[----:B------:R-:W-:Y:S02]  /*2acb0*/  PRMT R28, R162, 0x3340, R111 ;  /* 0x00003340a21c7816 */ /* 0x000fe4000000006f */
[----:B------:R-:W-:-:S02]  /*2acc0*/  PRMT R111, R21, 0x3340, R126 ;  /* 0x00003340156f7816 */ /* 0x000fc4000000007e */
[----:B------:R-:W-:Y:S02]  /*2acd0*/  SHF.R.U32.HI R6, RZ, 0x8, R192 ;  /* 0x00000008ff067819 */ /* 0x000fe400000116c0 */
[----:B------:R-:W-:Y:S02]  /*2ace0*/  SHF.R.U32.HI R8, RZ, 0x8, R196 ;  /* 0x00000008ff087819 */ /* 0x000fe400000116c4 */
        /* <DEDUP_REMOVED lines=8> */
[----:B------:R-:W-:Y:S02]  /*2ad70*/  LOP3.LUT R12, R12, 0xffff, RZ, 0xc0, !PT ;  /* 0x0000ffff0c0c7812 */ /* 0x000fe400078ec0ff */
[----:B------:R-:W-:-:S02]  /*2ad80*/  PRMT R126, R126, 0x3340, R13 ;  /* 0x000033407e7e7816 */ /* 0x000fc4000000000d */
[----:B------:R-:W-:Y:S02]  /*2ad90*/  PRMT R109, R188, 0x3340, R103 ;  /* 0x00003340bc6d7816 */ /* 0x000fe40000000067 */
[----:B------:R-:W-:Y:S02]  /*2ada0*/  LOP3.LUT R217, R217, 0xffff, RZ, 0xc0, !PT ;  /* 0x0000ffffd9d97812 */ /* 0x000fe400078ec0ff */
[----:B------:R-:W-:Y:S02]  /*2adb0*/  LOP3.LUT R134, R134, 0xffff, RZ, 0xc0, !PT ;  /* 0x0000ffff86867812 */ /* 0x000fe400078ec0ff */
[----:B------:R-:W-:Y:S02]  /*2adc0*/  PRMT R132, R15, 0x3340, R10 ;  /* 0x000033400f847816 */ /* 0x000fe4000000000a */
[----:B------:R-:W-:Y:S02]  /*2add0*/  LOP3.LUT R218, R218, 0xffff, RZ, 0xc0, !PT ;  /* 0x0000ffffdada7812 */ /* 0x000fe400078ec0ff */
[----:B------:R-:W-:-:S02]  /*2ade0*/  LOP3.LUT R200, R200, 0xffff, RZ, 0xc0, !PT ;  /* 0x0000ffffc8c87812 */ /* 0x000fc400078ec0ff */
[----:B------:R-:W-:Y:S02]  /*2adf0*/  LOP3.LUT R9, R136, 0xffff, RZ, 0xc0, !PT ;  /* 0x0000ffff88097812 */ /* 0x000fe400078ec0ff */
[----:B------:R-:W-:Y:S02]  /*2ae00*/  LOP3.LUT R13, R72, 0xffff, RZ, 0xc0, !PT ;  /* 0x0000ffff480d7812 */ /* 0x000fe400078ec0ff */
[----:B------:R-:W-:Y:S02]  /*2ae10*/  PRMT R103, R190, 0x3340, R105 ;  /* 0x00003340be677816 */ /* 0x000fe40000000069 */
        /* <DEDUP_REMOVED lines=8> */
[----:B------:R-:W-:-:S02]  /*2aea0*/  PRMT R121, R218, 0x3340, R9 ;  /* 0x00003340da797816 */ /* 0x000fc40000000009 */
[----:B------:R-:W-:Y:S02]  /*2aeb0*/  SHF.R.U32.HI R10, RZ, 0x8, R9 ;  /* 0x00000008ff0a7819 */ /* 0x000fe40000011609 */
[--C-:B------:R-:W-:Y:S02]  /*2aec0*/  PRMT R75, R200, 0x3340, R13.reuse ;  /* 0x00003340c84b7816 */ /* 0x100fe4000000000d */
[----:B------:R-:W-:Y:S02]  /*2aed0*/  SHF.R.U32.HI R12, RZ, 0x8, R13 ;  /* 0x00000008ff0c7819 */ /* 0x000fe4000001160d */
[----:B------:R-:W-:Y:S02]  /*2aee0*/  SHF.R.U32.HI R9, RZ, 0x8, R202 ;  /* 0x00000008ff097819 */ /* 0x000fe400000116ca */
[--C-:B------:R-:W-:Y:S02]  /*2aef0*/  SHF.R.U32.HI R13, RZ, 0x8, R15.reuse ;  /* 0x00000008ff0d7819 */ /* 0x100fe4000001160f */
[----:B------:R-:W-:-:S02]  /*2af00*/  PRMT R72, R202, 0x3340, R15 ;  /* 0x00003340ca487816 */ /* 0x000fc4000000000f */
[----:B------:R-:W-:Y:S02]  /*2af10*/  LOP3.LUT R6, R6, 0xffff, RZ, 0xc0, !PT ;  /* 0x0000ffff06067812 */ /* 0x000fe400078ec0ff */
[----:B------:R-:W-:Y:S02]  /*2af20*/  LOP3.LUT R11, R11, 0xffff, RZ, 0xc0, !PT ;  /* 0x0000ffff0b0b7812 */ /* 0x000fe400078ec0ff */
[----:B------:R-:W-:Y:S02]  /*2af30*/  LOP3.LUT R15, R4, 0xffff, RZ, 0xc0, !PT ;  /* 0x0000ffff040f7812 */ /* 0x000fe400078ec0ff */
[----:B------:R-:W-:Y:S02]  /*2af40*/  LOP3.LUT R219, R219, 0xffff, RZ, 0xc0, !PT ;  /* 0x0000ffffdbdb7812 */ /* 0x000fe400078ec0ff */
[----:B------:R-:W-:Y:S02]  /*2af50*/  LOP3.LUT R138, R138, 0xffff, RZ, 0xc0, !PT ;  /* 0x0000ffff8a8a7812 */ /* 0x000fe400078ec0ff */
[----:B------:R-:W-:-:S02]  /*2af60*/  SHF.R.U32.HI R8, RZ, 0x8, R200 ;  /* 0x00000008ff087819 */ /* 0x000fc400000116c8 */
[----:B------:R-:W-:Y:S02]  /*2af70*/  LOP3.LUT R4, R9, 0xffff, RZ, 0xc0, !PT ;  /* 0x0000ffff09047812 */ /* 0x000fe400078ec0ff */
[----:B------:R-:W-:Y:S02]  /*2af80*/  LOP3.LUT R13, R13, 0xffff, RZ, 0xc0, !PT ;  /* 0x0000ffff0d0d7812 */ /* 0x000fe400078ec0ff */
[----:B------:R-:W-:Y:S02]  /*2af90*/  LOP3.LUT R10, R10, 0xffff, RZ, 0xc0, !PT ;  /* 0x0000ffff0a0a7812 */ /* 0x000fe400078ec0ff */
[----:B------:R-:W-:Y:S02]  /*2afa0*/  PRMT R34, R33, 0x3340, R34 ;  /* 0x0000334021227816 */ /* 0x000fe40000000022 */
[----:B------:R-:W-:Y:S02]  /*2afb0*/  PRMT R33, R158, 0x3340, R119 ;  /* 0x000033409e217816 */ /* 0x000fe40000000077 */
[----:B------:R-:W-:-:S02]  /*2afc0*/  PRMT R128, R6, 0x3340, R11 ;  /* 0x0000334006807816 */ /* 0x000fc4000000000b */
[--C-:B------:R-:W-:Y:S02]  /*2afd0*/  PRMT R119, R219, 0x3340, R138.reuse ;  /* 0x00003340db777816 */ /* 0x100fe4000000008a */
[----:B------:R-:W-:Y:S02]  /*2afe0*/  SHF.R.U32.HI R11, RZ, 0x8, R138 ;  /* 0x00000008ff0b7819 */ /* 0x000fe4000001168a */
        /* <DEDUP_REMOVED lines=10> */
[----:B------:R-:W-:Y:S02]  /*2b090*/  SHF.R.U32.HI R6, RZ, 0x8, R219 ;  /* 0x00000008ff067819 */ /* 0x000fe400000116db */
[----:B------:R-:W-:Y:S02]  /*2b0a0*/  PRMT R136, R17, 0x3340, R12 ;  /* 0x0000334011887816 */ /* 0x000fe4000000000c */
[----:B------:R-:W-:Y:S02]  /*2b0b0*/  SHF.R.U32.HI R4, RZ, 0x8, R220 ;  /* 0x00000008ff047819 */ /* 0x000fe400000116dc */
[--C-:B------:R-:W-:Y:S02]  /*2b0c0*/  PRMT R127, R220, 0x3340, R9.reuse ;  /* 0x00003340dc7f7816 */ /* 0x100fe40000000009 */
[----:B------:R-:W-:Y:S02]  /*2b0d0*/  SHF.R.U32.HI R10, RZ, 0x8, R9 ;  /* 0x00000008ff0a7819 */ /* 0x000fe40000011609 */
[----:B------:R-:W-:-:S02]  /*2b0e0*/  PRMT R125, R204, 0x3340, R13 ;  /* 0x00003340cc7d7816 */ /* 0x000fc4000000000d */
[----:B------:R-:W-:Y:S02]  /*2b0f0*/  SHF.R.U32.HI R12, RZ, 0x8, R13 ;  /* 0x00000008ff0c7819 */ /* 0x000fe4000001160d */
        /* <DEDUP_REMOVED lines=9> */
[----:B------:R-:W-:Y:S02]  /*2b190*/  SHF.R.U32.HI R8, RZ, 0x8, R204 ;  /* 0x00000008ff087819 */ /* 0x000fe400000116cc */
[----:B------:R-:W-:-:S02]  /*2b1a0*/  LOP3.LUT R4, R9, 0xffff, RZ, 0xc0, !PT ;  /* 0x0000ffff09047812 */ /* 0x000fc400078ec0ff */
[----:B------:R-:W-:Y:S02]  /*2b1b0*/  LOP3.LUT R13, R13, 0xffff, RZ, 0xc0, !PT ;  /* 0x0000ffff0d0d7812 */ /* 0x000fe400078ec0ff */
[----:B------:R-:W-:Y:S02]  /*2b1c0*/  PRMT R115, R217, 0x3340, R134 ;  /* 0x00003340d9737816 */ /* 0x000fe40000000086 */
[----:B------:R-:W-:Y:S02]  /*2b1d0*/  LOP3.LUT R10, R10, 0xffff, RZ, 0xc0, !PT ;  /* 0x0000ffff0a0a7812 */ /* 0x000fe400078ec0ff */
[----:B------:R-:W-:Y:S02]  /*2b1e0*/  PRMT R134, R6, 0x3340, R11 ;  /* 0x0000334006867816 */ /* 0x000fe4000000000b */
[----:B------:R-:W-:Y:S02]  /*2b1f0*/  SHF.R.U32.HI R6, RZ, 0x8, R221 ;  /* 0x00000008ff067819 */ /* 0x000fe400000116dd */
[----:B------:R-:W-:-:S02]  /*2b200*/  SHF.R.U32.HI R11, RZ, 0x8, R142 ;  /* 0x00000008ff0b7819 */ /* 0x000fc4000001168e */
[----:B------:R-:W-:Y:S02]  /*2b210*/  PRMT R76, R221, 0x3340, R142 ;  /* 0x00003340dd4c7816 */ /* 0x000fe4000000008e */
        /* <DEDUP_REMOVED lines=8> */
[----:B------:R-:W-:Y:S02]  /*2b2a0*/  LOP3.LUT R210, R210, 0xffff, RZ, 0xc0, !PT ;  /* 0x0000ffffd2d27812 */ /* 0x000fe400078ec0ff */
[----:B------:R-:W-:Y:S02]  /*2b2b0*/  LOP3.LUT R15, R82, 0xffff, RZ, 0xc0, !PT ;  /* 0x0000ffff520f7812 */ /* 0x000fe400078ec0ff */
[----:B------:R-:W-:-:S02]  /*2b2c0*/  LOP3.LUT R6, R6, 0xffff, RZ, 0xc0, !PT ;  /* 0x0000ffff06067812 */ /* 0x000fc400078ec0ff */
[----:B------:R-:W-:Y:S02]  /*2b2d0*/  LOP3.LUT R11, R11, 0xffff, RZ, 0xc0, !PT ;  /* 0x0000ffff0b0b7812 */ /* 0x000fe400078ec0ff */
[----:B------:R-:W-:Y:S02]  /*2b2e0*/  PRMT R140, R17, 0x3340, R12 ;  /* 0x00003340118c7816 */ /* 0x000fe4000000000c */
[----:B------:R-:W-:Y:S02]  /*2b2f0*/  LOP3.LUT R223, R223, 0xffff, RZ, 0xc0, !PT ;  /* 0x0000ffffdfdf7812 */ /* 0x000fe400078ec0ff */
[----:B------:R-:W-:Y:S02]  /*2b300*/  LOP3.LUT R146, R146, 0xffff, RZ, 0xc0, !PT ;  /* 0x0000ffff92927812 */ /* 0x000fe400078ec0ff */
[----:B------:R-:W-:Y:S02]  /*2b310*/  SHF.R.U32.HI R4, RZ, 0x8, R222 ;  /* 0x00000008ff047819 */ /* 0x000fe400000116de */
[----:B------:R-:W-:-:S02]  /*2b320*/  PRMT R135, R222, 0x3340, R9 ;  /* 0x00003340de877816 */ /* 0x000fc40000000009 */
[----:B------:R-:W-:Y:S02]  /*2b330*/  SHF.R.U32.HI R10, RZ, 0x8, R9 ;  /* 0x00000008ff0a7819 */ /* 0x000fe40000011609 */
[--C-:B------:R-:W-:Y:S02]  /*2b340*/  PRMT R133, R208, 0x3340, R13.reuse ;  /* 0x00003340d0857816 */ /* 0x100fe4000000000d */
[----:B------:R-:W-:Y:S02]  /*2b350*/  SHF.R.U32.HI R12, RZ, 0x8, R13 ;  /* 0x00000008ff0c7819 */ /* 0x000fe4000001160d */
[----:B------:R-:W-:Y:S02]  /*2b360*/  SHF.R.U32.HI R9, RZ, 0x8, R210 ;  /* 0x00000008ff097819 */ /* 0x000fe400000116d2 */
[----:B------:R-:W-:Y:S02]  /*2b370*/  SHF.R.U32.HI R13, RZ, 0x8, R15 ;  /* 0x00000008ff0d7819 */ /* 0x000fe4000001160f */
[----:B------:R-:W-:-:S02]  /*2b380*/  PRMT R129, R6, 0x3340, R11 ;  /* 0x0000334006817816 */ /* 0x000fc4000000000b */
[----:B------:R-:W-:Y:S02]  /*2b390*/  SHF.R.U32.HI R6, RZ, 0x8, R223 ;  /* 0x00000008ff067819 */ /* 0x000fe400000116df */
[----:B------:R-:W-:Y:S02]  /*2b3a0*/  SHF.R.U32.HI R11, RZ, 0x8, R146 ;  /* 0x00000008ff0b7819 */ /* 0x000fe40000011692 */
[----:B------:R-:W-:Y:S02]  /*2b3b0*/  PRMT R82, R210, 0x3340, R15 ;  /* 0x00003340d2527816 */ /* 0x000fe4000000000f */
[----:B------:R-:W-:Y:S02]  /*2b3c0*/  LOP3.LUT R15, R4, 0xffff, RZ, 0xc0, !PT ;  /* 0x0000ffff040f7812 */ /* 0x000fe400078ec0ff */
[----:B------:R-:W-:Y:S02]  /*2b3d0*/  SHF.R.U32.HI R8, RZ, 0x8, R208 ;  /* 0x00000008ff087819 */ /* 0x000fe400000116d0 */
[----:B------:R-:W-:-:S02]  /*2b3e0*/  LOP3.LUT R4, R9, 0xffff, RZ, 0xc0, !PT ;  /* 0x0000ffff09047812 */ /* 0x000fc400078ec0ff */
[----:B------:R-:W-:Y:S02]  /*2b3f0*/  LOP3.LUT R13, R13, 0xffff, RZ, 0xc0, !PT ;  /* 0x0000ffff0d0d7812 */ /* 0x000fe400078ec0ff */
[----:B------:R-:W-:Y:S02]  /*2b400*/  LOP3.LUT R10, R10, 0xffff, RZ, 0xc0, !PT ;  /* 0x0000ffff0a0a7812 */ /* 0x000fe400078ec0ff */
[----:B------:R-:W-:Y:S02]  /*2b410*/  F2FP.SATFINITE.E5M2.F32.PACK_AB_MERGE_C R214, R215, R214, RZ ;  /* 0x000000d6d7d6723e */ /* 0x000fe400048060ff */
[----:B------:R-:W-:Y:S02]  /*2b420*/  LOP3.LUT R6, R6, 0xffff, RZ, 0xc0, !PT ;  /* 0x0000ffff06067812 */ /* 0x000fe400078ec0ff */
[----:B------:R-:W-:Y:S02]  /*2b430*/  LOP3.LUT R11, R11, 0xffff, RZ, 0xc0, !PT ;  /* 0x0000ffff0b0b7812 */ /* 0x000fe400078ec0ff */
        /* <DEDUP_REMOVED lines=8> */
[----:B------:R-:W-:Y:S02]  /*2b4c0*/  PRMT R146, R15, 0x3340, R10 ;  /* 0x000033400f927816 */ /* 0x000fe4000000000a */
[----:B------:R-:W-:Y:S02]  /*2b4d0*/  LOP3.LUT R212, R212, 0xffff, RZ, 0xc0, !PT ;  /* 0x0000ffffd4d47812 */ /* 0x000fe400078ec0ff */
[----:B------:R-:W-:Y:S02]  /*2b4e0*/  LOP3.LUT R13, R84, 0xffff, RZ, 0xc0, !PT ;  /* 0x0000ffff540d7812 */ /* 0x000fe400078ec0ff */
[----:B------:R-:W-:Y:S02]  /*2b4f0*/  PRMT R143, R6, 0x3340, R11 ;  /* 0x00003340068f7816 */ /* 0x000fe4000000000b */
[----:B------:R-:W-:-:S02]  /*2b500*/  LOP3.LUT R214, R214, 0xffff, RZ, 0xc0, !PT ;  /* 0x0000ffffd6d67812 */ /* 0x000fc400078ec0ff */
[----:B------:R-:W-:Y:S02]  /*2b510*/  LOP3.LUT R15, R86, 0xffff, RZ, 0xc0, !PT ;  /* 0x0000ffff560f7812 */ /* 0x000fe400078ec0ff */
[----:B------:R-:W-:Y:S02]  /*2b520*/  SHF.R.U32.HI R4, RZ, 0x8, R224 ;  /* 0x00000008ff047819 */ /* 0x000fe400000116e0 */
[----:B------:R-:W-:Y:S02]  /*2b530*/  SHF.R.U32.HI R10, RZ, 0x8, R9 ;  /* 0x00000008ff0a7819 */ /* 0x000fe40000011609 */
[----:B------:R-:W-:Y:S02]  /*2b540*/  SHF.R.U32.HI R6, RZ, 0x8, R225 ;  /* 0x00000008ff067819 */ /* 0x000fe400000116e1 */
[----:B------:R-:W-:Y:S02]  /*2b550*/  SHF.R.U32.HI R11, RZ, 0x8, R150 ;  /* 0x00000008ff0b7819 */ /* 0x000fe40000011696 */
[----:B------:R-:W-:-:S02]  /*2b560*/  PRMT R144, R17, 0x3340, R12 ;  /* 0x0000334011907816 */ /* 0x000fc4000000000c */
[--C-:B------:R-:W-:Y:S02]  /*2b570*/  PRMT R84, R212, 0x3340, R13.reuse ;  /* 0x00003340d4547816 */ /* 0x100fe4000000000d */
[----:B------:R-:W-:Y:S02]  /*2b580*/  SHF.R.U32.HI R12, RZ, 0x8, R13 ;  /* 0x00000008ff0c7819 */ /* 0x000fe4000001160d */
[----:B------:R-:W-:Y:S02]  /*2b590*/  PRMT R137, R224, 0x3340, R9 ;  /* 0x00003340e0897816 */ /* 0x000fe40000000009 */
[--C-:B------:R-:W-:Y:S02]  /*2b5a0*/  PRMT R86, R214, 0x3340, R15.reuse ;  /* 0x00003340d6567816 */ /* 0x100fe4000000000f */
[----:B------:R-:W-:Y:S02]  /*2b5b0*/  SHF.R.U32.HI R13, RZ, 0x8, R15 ;  /* 0x00000008ff0d7819 */ /* 0x000fe4000001160f */
[----:B------:R-:W-:-:S02]  /*2b5c0*/  SHF.R.U32.HI R8, RZ, 0x8, R212 ;  /* 0x00000008ff087819 */ /* 0x000fc400000116d4 */
[----:B------:R-:W-:Y:S02]  /*2b5d0*/  SHF.R.U32.HI R9, RZ, 0x8, R214 ;  /* 0x00000008ff097819 */ /* 0x000fe400000116d6 */
[----:B------:R-:W-:Y:S02]  /*2b5e0*/  LOP3.LUT R15, R4, 0xffff, RZ, 0xc0, !PT ;  /* 0x0000ffff040f7812 */ /* 0x000fe400078ec0ff */
[----:B------:R-:W-:Y:S02]  /*2b5f0*/  LOP3.LUT R10, R10, 0xffff, RZ, 0xc0, !PT ;  /* 0x0000ffff0a0a7812 */ /* 0x000fe400078ec0ff */
[----:B------:R-:W-:Y:S02]  /*2b600*/  LOP3.LUT R6, R6, 0xffff, RZ, 0xc0, !PT ;  /* 0x0000ffff06067812 */ /* 0x000fe400078ec0ff */
[----:B------:R-:W-:Y:S02]  /*2b610*/  LOP3.LUT R11, R11, 0xffff, RZ, 0xc0, !PT ;  /* 0x0000ffff0b0b7812 */ /* 0x000fe400078ec0ff */
[----:B------:R-:W-:-:S02]  /*2b620*/  PRMT R141, R225, 0x3340, R150 ;  /* 0x00003340e18d7816 */ /* 0x000fc40000000096 */
[----:B------:R-:W-:Y:S02]  /*2b630*/  LOP3.LUT R145, R8, 0xffff, RZ, 0xc0, !PT ;  /* 0x0000ffff08917812 */ /* 0x000fe400078ec0ff */
[----:B------:R-:W-:Y:S02]  /*2b640*/  LOP3.LUT R4, R9, 0xffff, RZ, 0xc0, !PT ;  /* 0x0000ffff09047812 */ /* 0x000fe400078ec0ff */
[----:B------:R-:W-:Y:S02]  /*2b650*/  PRMT R150, R15, 0x3340, R10 ;  /* 0x000033400f967816 */ /* 0x000fe4000000000a */
[----:B------:R-:W-:Y:S02]  /*2b660*/  PRMT R148, R6, 0x3340, R11 ;  /* 0x0000334006947816 */ /* 0x000fe4000000000b */
[----:B------:R-:W-:Y:S02]  /*2b670*/  PRMT R8, R30, 0x5410, R7 ;  /* 0x000054101e087816 */ /* 0x000fe40000000007 */
[----:B------:R-:W-:-:S02]  /*2b680*/  PRMT R9, R35, 0x5410, R42 ;  /* 0x0000541023097816 */ /* 0x000fc4000000002a */
[----:B------:R-:W-:Y:S02]  /*2b690*/  PRMT R10, R29, 0x5410, R36 ;  /* 0x000054101d0a7816 */ /* 0x000fe40000000024 */
[----:B------:R-:W-:Y:S01]  /*2b6a0*/  PRMT R11, R5, 0x5410, R34 ;  /* 0x00005410050b7816 */ /* 0x000fe20000000022 */
[----:B------:R-:W-:Y:S01]  /*2b6b0*/  BAR.SYNC.DEFER_BLOCKING 0x0 ;  /* 0x0000000000007b1d */ /* 0x000fe20000010000 */
[----:B------:R-:W-:Y:S02]  /*2b6c0*/  LOP3.LUT R25, R25, 0x7f, RZ, 0xc0, !PT ;  /* 0x0000007f19197812 */ /* 0x000fe400078ec0ff */
[----:B------:R-:W-:-:S03]  /*2b6d0*/  LOP3.LUT R13, R13, 0xffff, RZ, 0xc0, !PT ;  /* 0x0000ffff0d0d7812 */ /* 0x000fc600078ec0ff */
[----:B------:R-:W-:Y:S01]  /*2b6e0*/  STSM.16.M88.4 [R24], R8 ;  /* 0x0000000818007844 */ /* 0x000fe20000000200 */
[----:B------:R-:W-:Y:S01]  /*2b6f0*/  LEA R25, R25, UR58, 0x4 ;  /* 0x0000003a19197c11 */ /* 0x000fe2000f8e20ff */
[----:B------:R-:W-:Y:S01]  /*2b700*/  BAR.SYNC.DEFER_BLOCKING 0x0 ;  /* 0x0000000000007b1d */ /* 0x000fe20000010000 */
[----:B------:R-:W-:Y:S02]  /*2b710*/  PRMT R147, R4, 0x3340, R13 ;  /* 0x0000334004937816 */ /* 0x000fe4000000000d */
[----:B------:R-:W-:-:S03]  /*2b720*/  LOP3.LUT R12, R12, 0xffff, RZ, 0xc0, !PT ;  /* 0x0000ffff0c0c7812 */ /* 0x000fc600078ec0ff */
[----:B------:R-:W0:Y:S01]  /*2b730*/  LDS.128 R4, [R25] ;  /* 0x0000000019047984 */ /* 0x000e220000000c00 */
[----:B------:R-:W-:Y:S02]  /*2b740*/  PRMT R145, R145, 0x3340, R12 ;  /* 0x0000334091917816 */ /* 0x000fe4000000000c */
[----:B------:R-:W-:Y:S02]  /*2b750*/  PRMT R12, R45, 0x5410, R52 ;  /* 0x000054102d0c7816 */ /* 0x000fe40000000034 */
[----:B------:R-:W-:Y:S02]  /*2b760*/  PRMT R13, R41, 0x5410, R50 ;  /* 0x00005410290d7816 */ /* 0x000fe40000000032 */
[----:B------:R-:W-:Y:S02]  /*2b770*/  PRMT R14, R37, 0x5410, R44 ;  /* 0x00005410250e7816 */ /* 0x000fe4000000002c */
[----:B------:R-:W-:Y:S01]  /*2b780*/  PRMT R15, R33, 0x5410, R38 ;  /* 0x00005410210f7816 */ /* 0x000fe20000000026 */
[----:B------:R-:W-:Y:S06]  /*2b790*/  BAR.SYNC.DEFER_BLOCKING 0x0 ;  /* 0x0000000000007b1d */ /* 0x000fec0000010000 */
[----:B------:R-:W-:Y:S02]  /*2b7a0*/  STSM.16.M88.4 [R24], R12 ;  /* 0x0000000c18007844 */ /* 0x000fe40000000200 */
[----:B------:R-:W-:Y:S01]  /*2b7b0*/  BAR.SYNC.DEFER_BLOCKING 0x0 ;  /* 0x0000000000007b1d */ /* 0x000fe20000010000 */
[----:B------:R-:W-:-:S02]  /*2b7c0*/  PRMT R16, R49, 0x5410, R54 ;  /* 0x0000541031107816 */ /* 0x000fc40000000036 */
[----:B------:R-:W-:-:S03]  /*2b7d0*/  PRMT R17, R46, 0x5410, R51 ;  /* 0x000054102e117816 */ /* 0x000fc60000000033 */
[----:B------:R-:W1:Y:S01]  /*2b7e0*/  LDS.128 R8, [R25] ;  /* 0x0000000019087984 */ /* 0x000e620000000c00 */
[----:B------:R-:W-:Y:S02]  /*2b7f0*/  PRMT R18, R43, 0x5410, R48 ;  /* 0x000054102b127816 */ /* 0x000fe40000000030 */
[----:B------:R-:W-:Y:S01]  /*2b800*/  PRMT R19, R28, 0x5410, R3 ;  /* 0x000054101c137816 */ /* 0x000fe20000000003 */
[----:B------:R-:W-:Y:S06]  /*2b810*/  BAR.SYNC.DEFER_BLOCKING 0x0 ;  /* 0x0000000000007b1d */ /* 0x000fec0000010000 */
[----:B------:R-:W-:Y:S02]  /*2b820*/  STSM.16.M88.4 [R24], R16 ;  /* 0x0000001018007844 */ /* 0x000fe40000000200 */
[----:B------:R-:W-:Y:S01]  /*2b830*/  BAR.SYNC.DEFER_BLOCKING 0x0 ;  /* 0x0000000000007b1d */ /* 0x000fe20000010000 */
[----:B------:R-:W-:-:S02]  /*2b840*/  PRMT R20, R63, 0x5410, R74 ;  /* 0x000054103f147816 */ /* 0x000fc4000000004a */
[----:B------:R-:W-:-:S03]  /*2b850*/  PRMT R21, R62, 0x5410, R67 ;  /* 0x000054103e157816 */ /* 0x000fc60000000043 */
[----:B------:R-:W2:Y:S01]  /*2b860*/  LDS.128 R12, [R25] ;  /* 0x00000000190c7984 */ /* 0x000ea20000000c00 */
[----:B------:R-:W-:Y:S02]  /*2b870*/  PRMT R22, R59, 0x5410, R64 ;  /* 0x000054103b167816 */ /* 0x000fe40000000040 */
[----:B------:R-:W-:Y:S01]  /*2b880*/  PRMT R23, R55, 0x5410, R60 ;  /* 0x0000541037177816 */ /* 0x000fe2000000003c */
[----:B------:R-:W-:Y:S06]  /*2b890*/  BAR.SYNC.DEFER_BLOCKING 0x0 ;  /* 0x0000000000007b1d */ /* 0x000fec0000010000 */
[----:B------:R-:W-:Y:S02]  /*2b8a0*/  STSM.16.M88.4 [R24], R20 ;  /* 0x0000001418007844 */ /* 0x000fe40000000200 */
[----:B------:R-:W-:Y:S01]  /*2b8b0*/  BAR.SYNC.DEFER_BLOCKING 0x0 ;  /* 0x0000000000007b1d */ /* 0x000fe20000010000 */
[----:B------:R-:W-:-:S02]  /*2b8c0*/  PRMT R28, R57, 0x5410, R66 ;  /* 0x00005410391c7816 */ /* 0x000fc40000000042 */
[----:B------:R-:W-:-:S03]  /*2b8d0*/  PRMT R29, R56, 0x5410, R61 ;  /* 0x00005410381d7816 */ /* 0x000fc6000000003d */
[----:B------:R-:W3:Y:S01]  /*2b8e0*/  LDS.128 R16, [R25] ;  /* 0x0000000019107984 */ /* 0x000ee20000000c00 */
[----:B------:R-:W-:Y:S01]  /*2b8f0*/  PRMT R30, R53, 0x5410, R58 ;  /* 0x00005410351e7816 */ /* 0x000fe2000000003a */
[----:B------:R-:W-:Y:S01]  /*2b900*/  BAR.SYNC.DEFER_BLOCKING 0x0 ;  /* 0x0000000000007b1d */ /* 0x000fe20000010000 */
[----:B------:R-:W-:-:S05]  /*2b910*/  PRMT R31, R32, 0x5410, R31 ;  /* 0x00005410201f7816 */ /* 0x000fca000000001f */
[----:B------:R-:W-:Y:S02]  /*2b920*/  STSM.16.M88.4 [R24], R28 ;  /* 0x0000001c18007844 */ /* 0x000fe40000000200 */
[----:B------:R-:W-:Y:S01]  /*2b930*/  BAR.SYNC.DEFER_BLOCKING 0x0 ;  /* 0x0000000000007b1d */ /* 0x000fe20000010000 */
[----:B------:R-:W-:Y:S02]  /*2b940*/  PRMT R32, R81, 0x5410, R98 ;  /* 0x0000541051207816 */ /* 0x000fe40000000062 */
[----:B------:R-:W-:-:S03]  /*2b950*/  PRMT R33, R79, 0x5410, R94 ;  /* 0x000054104f217816 */ /* 0x000fc6000000005e */
[----:B------:R-:W4:Y:S01]  /*2b960*/  LDS.128 R20, [R25] ;  /* 0x0000000019147984 */ /* 0x000f220000000c00 */
[----:B------:R-:W-:Y:S02]  /*2b970*/  PRMT R34, R73, 0x5410, R90 ;  /* 0x0000541049227816 */ /* 0x000fe4000000005a */
[----:B------:R-:W-:Y:S01]  /*2b980*/  PRMT R35, R68, 0x5410, R77 ;  /* 0x0000541044237816 */ /* 0x000fe2000000004d */
[----:B------:R-:W-:Y:S06]  /*2b990*/  BAR.SYNC.DEFER_BLOCKING 0x0 ;  /* 0x0000000000007b1d */ /* 0x000fec0000010000 */
[----:B------:R-:W-:Y:S02]  /*2b9a0*/  STSM.16.M88.4 [R24], R32 ;  /* 0x0000002018007844 */ /* 0x000fe40000000200 */
[----:B------:R-:W-:Y:S01]  /*2b9b0*/  BAR.SYNC.DEFER_BLOCKING 0x0 ;  /* 0x0000000000007b1d */ /* 0x000fe20000010000 */
[----:B------:R-:W-:-:S02]  /*2b9c0*/  PRMT R36, R71, 0x5410, R92 ;  /* 0x0000541047247816 */ /* 0x000fc4000000005c */
        /* <DEDUP_REMOVED lines=36> */
[----:B------:R-:W-:Y:S01]  /*2bc10*/  BAR.SYNC.DEFER_BLOCKING 0x0 ;  /* 0x0000000000007b1d */ /* 0x000fe20000010000 */
[----:B------:R-:W-:Y:S02]  /*2bc20*/  PRMT R52, R117, 0x5410, R132 ;  /* 0x0000541075347816 */ /* 0x000fe40000000084 */
[----:B------:R-:W-:Y:S02]  /*2bc30*/  PRMT R53, R115, 0x5410, R128 ;  /* 0x0000541073357816 */ /* 0x000fe40000000080 */
[----:B------:R-:W-:-:S03]  /*2bc40*/  PRMT R54, R91, 0x5410, R130 ;  /* 0x000054105b367816 */ /* 0x000fc60000000082 */
[----:B------:R-:W0:Y:S01]  /*2bc50*/  LDC R27, c[0x0][0x244] ;  /* 0x00009100ff1b7b82 */ /* 0x000e220000000800 */
[----:B------:R-:W-:Y:S07]  /*2bc60*/  STSM.16.M88.4 [R24], R104 ;  /* 0x0000006818007844 */ /* 0x000fee0000000200 */
[----:B------:R-:W-:Y:S01]  /*2bc70*/  BAR.SYNC.DEFER_BLOCKING 0x0 ;  /* 0x0000000000007b1d */ /* 0x000fe20000010000 */
[----:B------:R-:W-:-:S05]  /*2bc80*/  PRMT R55, R89, 0x5410, R126 ;  /* 0x0000541059377816 */ /* 0x000fca000000007e */
[----:B------:R-:W4:Y:S02]  /*2bc90*/  LDS.128 R48, [R25] ;  /* 0x0000000019307984 */ /* 0x000f240000000c00 */
        /* <DEDUP_REMOVED lines=33> */
[----:B------:R-:W-:-:S05]  /*2beb0*/  IMAD R0, R151, UR4, RZ ;  /* 0x0000000497007c24 */ /* 0x000fca000f8e02ff */
[----:B------:R-:W-:Y:S02]  /*2bec0*/  ULDC.64 UR4, c[0x0][0x220] ;  /* 0x0000880000047ab9 */ /* 0x000fe40000000a00 */
[C---:B------:R-:W-:Y:S01]  /*2bed0*/  IADD3 R3, P1, R0.reuse, UR4, RZ ;  /* 0x0000000400037c10 */ /* 0x040fe2000ff3e0ff */
[----:B0-----:R-:W-:Y:S01]  /*2bee0*/  IMAD R27, R27, 0x80, R0 ;  /* 0x000000801b1b7824 */ /* 0x001fe200078e0200 */
[----:B------:R-:W-:Y:S02]  /*2bef0*/  ULDC UR4, c[0x0][0x248] ;  /* 0x0000920000047ab9 */ /* 0x000fe40000000800 */
[----:B------:R-:W-:Y:S01]  /*2bf00*/  LEA.HI.X.SX32 R0, R0, UR5, 0x1, P1 ;  /* 0x0000000500007c11 */ /* 0x000fe200088f0eff */
[C---:B------:R-:W-:Y:S01]  /*2bf10*/  IMAD R70, R2.reuse, UR4, RZ ;  /* 0x0000000402467c24 */ /* 0x040fe2000f8e02ff */
[----:B------:R-:W-:Y:S01]  /*2bf20*/  ISETP.GE.AND P1, PT, R151, UR6, PT ;  /* 0x0000000697007c0c */ /* 0x000fe2000bf26270 */
[----:B------:R-:W-:Y:S01]  /*2bf30*/  ULDC.64 UR4, c[0x0][0x220] ;  /* 0x0000880000047ab9 */ /* 0x000fe20000000a00 */
[----:B------:R0:W-:Y:S02]  /*2bf40*/  STSM.16.M88.4 [R24], R140 ;  /* 0x0000008c18007844 */ /* 0x0001e40000000200 */
[----:B------:R-:W-:-:S02]  /*2bf50*/  ISETP.LT.AND P1, PT, R2, UR27, !P1 ;  /* 0x0000001b02007c0c */ /* 0x000fc4000cf21270 */
[----:B------:R-:W-:Y:S01]  /*2bf60*/  SHF.R.S32.HI R71, RZ, 0x1f, R70 ;  /* 0x0000001fff477819 */ /* 0x000fe20000011446 */
[----:B------:R-:W-:Y:S01]  /*2bf70*/  BAR.SYNC.DEFER_BLOCKING 0x0 ;  /* 0x0000000000007b1d */ /* 0x000fe20000010000 */
[----:B------:R-:W-:Y:S02]  /*2bf80*/  IADD3 R68, P4, R70, R3, RZ ;  /* 0x0000000346447210 */ /* 0x000fe40007f9e0ff */
[----:B------:R-:W-:-:S03]  /*2bf90*/  PRMT R73, R4, 0x7770, RZ ;  /* 0x0000777004497816 */ /* 0x000fc600000000ff */
[----:B------:R-:W-:Y:S01]  /*2bfa0*/  IMAD.X R69, R71, 0x1, R0, P4 ;  /* 0x0000000147457824 */ /* 0x000fe200020e0600 */
[----:B------:R-:W-:Y:S01]  /*2bfb0*/  ISETP.GE.AND P4, PT, R2, UR7, PT ;  /* 0x0000000702007c0c */ /* 0x000fe2000bf86270 */
[----:B------:R-:W-:Y:S01]  /*2bfc0*/  ULDC.64 UR6, c[0x0][0x228] ;  /* 0x00008a0000067ab9 */ /* 0x000fe20000000a00 */
[----:B------:R-:W-:Y:S02]  /*2bfd0*/  IADD3 R26, P5, R27, UR4, RZ ;  /* 0x000000041b1a7c10 */ /* 0x000fe4000ffbe0ff */
[----:B------:R-:W-:Y:S01]  /*2bfe0*/  ISETP.LT.AND P4, PT, R149, UR6, !P4 ;  /* 0x0000000695007c0c */ /* 0x000fe2000e781270 */
[----:B------:R-:W-:Y:S01]  /*2bff0*/  VIADD R72, R70, UR8 ;  /* 0x0000000846487c36 */ /* 0x000fe20008000000 */
[----:B------:R-:W-:Y:S01]  /*2c000*/  LEA.HI.X.SX32 R27, R27, UR5, 0x1, P5 ;  /* 0x000000051b1b7c11 */ /* 0x000fe2000a8f0eff */
[----:B------:R-:W-:Y:S01]  /*2c010*/  ULDC.64 UR4, c[0x0][0x228] ;  /* 0x00008a0000047ab9 */ /* 0x000fe20000000a00 */
[----:B0-----:R-:W-:Y:S01]  /*2c020*/  VIADD R24, R2, 0x3 ;  /* 0x0000000302187836 */ /* 0x001fe20000000000 */
[----:B------:R-:W-:Y:S01]  /*2c030*/  ISETP.LT.AND P5, PT, R151, UR4, !P2 ;  /* 0x0000000497007c0c */ /* 0x000fe2000d7a1270 */
[----:B------:R-:W-:Y:S01]  /*2c040*/  ULDC UR4, c[0x0][0x22c] ;  /* 0x00008b0000047ab9 */ /* 0x000fe20000000800 */
[C---:B------:R-:W-:Y:S01]  /*2c050*/  PRMT R77, R4.reuse, 0x7771, RZ ;  /* 0x00007771044d7816 */ /* 0x040fe200000000ff */
[----:B------:R-:W-:Y:S01]  /*2c060*/  ULDC.64 UR8, c[0x0][0x228] ;  /* 0x00008a0000087ab9 */ /* 0x000fe20000000a00 */
[----:B------:R-:W-:Y:S01]  /*2c070*/  PRMT R75, R4, 0x7772, RZ ;  /* 0x00007772044b7816 */ /* 0x000fe200000000ff */
[----:B------:R-:W-:Y:S01]  /*2c080*/  ULDC UR6, c[0x0][0x22c] ;  /* 0x00008b0000067ab9 */ /* 0x000fe20000000800 */
[----:B------:R0:W-:Y:S01]  /*2c090*/  @P1 STG.E.U8 desc[UR56][R68.64], R73 ;  /* 0x0000004944001986 */ /* 0x0001e2000c101138 */
[----:B------:R-:W-:-:S05]  /*2c0a0*/  IADD3 R70, P1, R70, R26, RZ ;  /* 0x0000001a46467210 */ /* 0x000fca0007f3e0ff */
[----:B------:R-:W-:Y:S01]  /*2c0b0*/  IMAD.X R71, R71, 0x1, R27, P1 ;  /* 0x0000000147477824 */ /* 0x000fe200008e061b */
[----:B------:R-:W-:Y:S01]  /*2c0c0*/  ISETP.GE.AND P1, PT, R24, UR4, PT ;  /* 0x0000000418007c0c */ /* 0x000fe2000bf26270 */
[----:B------:R-:W-:Y:S01]  /*2c0d0*/  ULDC UR4, c[0x0][0x248] ;  /* 0x0000920000047ab9 */ /* 0x000fe20000000800 */
[----:B0-----:R-:W-:Y:S02]  /*2c0e0*/  SHF.R.S32.HI R73, RZ, 0x1f, R72 ;  /* 0x0000001fff497819 */ /* 0x001fe40000011448 */
[C---:B------:R-:W-:Y:S01]  /*2c0f0*/  IADD3 R68, P6, R72.reuse, R3, RZ ;  /* 0x0000000348447210 */ /* 0x040fe20007fde0ff */
[----:B------:R0:W-:Y:S01]  /*2c100*/  @P4 STG.E.U8 desc[UR56][R70.64], R77 ;  /* 0x0000004d46004986 */ /* 0x0001e2000c101138 */
[----:B------:R-:W-:Y:S01]  /*2c110*/  ISETP.LT.AND P4, PT, R149, UR10, !P2 ;  /* 0x0000000a95007c0c */ /* 0x000fe2000d781270 */
[C---:B------:R-:W-:Y:S02]  /*2c120*/  VIADD R24, R72.reuse, UR4 ;  /* 0x0000000448187c36 */ /* 0x040fe40008000000 */
[----:B------:R-:W-:Y:S01]  /*2c130*/  IMAD.X R69, R73, 0x1, R0, P6 ;  /* 0x0000000149457824 */ /* 0x000fe200030e0600 */
[----:B------:R-:W-:Y:S01]  /*2c140*/  IADD3 R72, P2, R72, R26, RZ ;  /* 0x0000001a48487210 */ /* 0x000fe20007f5e0ff */
[----:B------:R-:W-:Y:S01]  /*2c150*/  ULDC UR4, c[0x0][0x22c] ;  /* 0x00008b0000047ab9 */ /* 0x000fe20000000800 */
[----:B------:R-:W-:-:S02]  /*2c160*/  ULDC UR10, c[0x0][0x228] ;  /* 0x00008a00000a7ab9 */ /* 0x000fc40000000800 */
[----:B------:R1:W-:Y:S01]  /*2c170*/  @P5 STG.E.U8 desc[UR56][R68.64], R75 ;  /* 0x0000004b44005986 */ /* 0x0003e2000c101138 */
[----:B------:R-:W-:Y:S01]  /*2c180*/  ISETP.LT.AND P5, PT, R151, UR8, !P3 ;  /* 0x0000000897007c0c */ /* 0x000fe2000dfa1270 */
[----:B------:R-:W-:Y:S01]  /*2c190*/  IMAD.X R73, R73, 0x1, R27, P2 ;  /* 0x0000000149497824 */ /* 0x000fe200010e061b */
[----:B------:R-:W-:Y:S01]  /*2c1a0*/  SHF.R.S32.HI R74, RZ, 0x1f, R24 ;  /* 0x0000001fff4a7819 */ /* 0x000fe20000011418 */
[----:B------:R-:W-:Y:S01]  /*2c1b0*/  ULDC UR8, c[0x0][0x228] ;  /* 0x00008a0000087ab9 */ /* 0x000fe20000000800 */
[----:B0-----:R-:W-:Y:S02]  /*2c1c0*/  IADD3 R70, P6, R24, R3, RZ ;  /* 0x0000000318467210 */ /* 0x001fe40007fde0ff */
[----:B------:R-:W-:Y:S01]  /*2c1d0*/  PRMT R77, R4, 0x7773, RZ ;  /* 0x00007773044d7816 */ /* 0x000fe200000000ff */
[----:B-1----:R-:W-:Y:S01]  /*2c1e0*/  VIADD R68, R2, 0x4 ;  /* 0x0000000402447836 */ /* 0x002fe20000000000 */
[----:B------:R-:W-:Y:S01]  /*2c1f0*/  PRMT R75, R5, 0x7770, RZ ;  /* 0x00007770054b7816 */ /* 0x000fe200000000ff */
[----:B------:R-:W-:-:S02]  /*2c200*/  IMAD.X R71, R74, 0x1, R0, P6 ;  /* 0x000000014a477824 */ /* 0x000fc400030e0600 */
[----:B------:R0:W-:Y:S01]  /*2c210*/  @P4 STG.E.U8 desc[UR56][R72.64], R77 ;  /* 0x0000004d48004986 */ /* 0x0001e2000c101138 */
[----:B------:R-:W-:Y:S02]  /*2c220*/  ISETP.LT.AND P4, PT, R149, UR14, !P3 ;  /* 0x0000000e95007c0c */ /* 0x000fe4000df81270 */
[----:B------:R-:W-:Y:S01]  /*2c230*/  ISETP.GE.AND P2, PT, R68, UR4, PT ;  /* 0x0000000444007c0c */ /* 0x000fe2000bf46270 */
[----:B------:R-:W-:Y:S01]  /*2c240*/  ULDC UR4, c[0x0][0x248] ;  /* 0x0000920000047ab9 */ /* 0x000fe20000000800 */
[C---:B------:R-:W-:Y:S01]  /*2c250*/  IADD3 R68, P3, R24.reuse, R26, RZ ;  /* 0x0000001a18447210 */ /* 0x040fe20007f7e0ff */
[----:B------:R-:W-:Y:S01]  /*2c260*/  VIADD R4, R24, UR4 ;  /* 0x0000000418047c36 */ /* 0x000fe20008000000 */
[----:B------:R1:W-:Y:S01]  /*2c270*/  @P5 STG.E.U8 desc[UR56][R70.64], R75 ;  /* 0x0000004b46005986 */ /* 0x0003e2000c101138 */
[----:B------:R-:W-:Y:S01]  /*2c280*/  ISETP.LT.AND P5, PT, R151, UR12, !P1 ;  /* 0x0000000c97007c0c */ /* 0x000fe2000cfa1270 */
[----:B------:R-:W-:Y:S01]  /*2c290*/  VIADD R24, R2, 0x5 ;  /* 0x0000000502187836 */ /* 0x000fe20000000000 */
[----:B------:R-:W-:Y:S01]  /*2c2a0*/  ULDC UR4, c[0x0][0x22c] ;  /* 0x00008b0000047ab9 */ /* 0x000fe20000000800 */
[----:B------:R-:W-:Y:S01]  /*2c2b0*/  SHF.R.S32.HI R76, RZ, 0x1f, R4 ;  /* 0x0000001fff4c7819 */ /* 0x000fe20000011404 */
[----:B------:R-:W-:Y:S01]  /*2c2c0*/  IMAD.X R69, R74, 0x1, R27, P3 ;  /* 0x000000014a457824 */ /* 0x000fe200018e061b */
[----:B0-----:R-:W-:-:S02]  /*2c2d0*/  IADD3 R72, P6, R4, R3, RZ ;  /* 0x0000000304487210 */ /* 0x001fc40007fde0ff */
[C---:B------:R-:W-:Y:S02]  /*2c2e0*/  PRMT R77, R5.reuse, 0x7771, RZ ;  /* 0x00007771054d7816 */ /* 0x040fe400000000ff */
[----:B------:R-:W-:Y:S01]  /*2c2f0*/  ISETP.GE.AND P3, PT, R24, UR4, PT ;  /* 0x0000000418007c0c */ /* 0x000fe2000bf66270 */
[----:B------:R-:W-:Y:S01]  /*2c300*/  IMAD.X R73, R76, 0x1, R0, P6 ;  /* 0x000000014c497824 */ /* 0x000fe200030e0600 */
[----:B-1----:R-:W-:Y:S01]  /*2c310*/  PRMT R75, R5, 0x7772, RZ ;  /* 0x00007772054b7816 */ /* 0x002fe200000000ff */
[----:B------:R0:W-:Y:S01]  /*2c320*/  @P4 STG.E.U8 desc[UR56][R68.64], R77 ;  /* 0x0000004d44004986 */ /* 0x0001e2000c101138 */
[----:B------:R-:W-:Y:S01]  /*2c330*/  ISETP.LT.AND P4, PT, R149, UR18, !P1 ;  /* 0x0000001295007c0c */ /* 0x000fe2000cf81270 */
[----:B------:R-:W-:Y:S01]  /*2c340*/  ULDC UR4, c[0x0][0x248] ;  /* 0x0000920000047ab9 */ /* 0x000fe20000000800 */
[C---:B------:R-:W-:Y:S01]  /*2c350*/  IADD3 R70, P1, R4.reuse, R26, RZ ;  /* 0x0000001a04467210 */ /* 0x040fe20007f3e0ff */
[----:B------:R-:W-:Y:S01]  /*2c360*/  VIADD R24, R4, UR4 ;  /* 0x0000000404187c36 */ /* 0x000fe20008000000 */
[----:B------:R1:W-:Y:S01]  /*2c370*/  @P5 STG.E.U8 desc[UR56][R72.64], R75 ;  /* 0x0000004b48005986 */ /* 0x0003e2000c101138 */
[----:B------:R-:W-:Y:S01]  /*2c380*/  ISETP.LT.AND P5, PT, R151, UR16, !P2 ;  /* 0x0000001097007c0c */ /* 0x000fe2000d7a1270 */
[----:B------:R-:W-:Y:S01]  /*2c390*/  ULDC UR4, c[0x0][0x22c] ;  /* 0x00008b0000047ab9 */ /* 0x000fe20000000800 */
[----:B------:R-:W-:Y:S01]  /*2c3a0*/  IMAD.X R71, R76, 0x1, R27, P1 ;  /* 0x000000014c477824 */ /* 0x000fe200008e061b */
[----:B------:R-:W-:-:S02]  /*2c3b0*/  SHF.R.S32.HI R74, RZ, 0x1f, R24 ;  /* 0x0000001fff4a7819 */ /* 0x000fc40000011418 */
[----:B------:R-:W-:Y:S01]  /*2c3c0*/  IADD3 R4, P6, R24, R3, RZ ;  /* 0x0000000318047210 */ /* 0x000fe20007fde0ff */
[----:B0-----:R-:W-:Y:S01]  /*2c3d0*/  VIADD R68, R2, 0x6 ;  /* 0x0000000602447836 */ /* 0x001fe20000000000 */
[----:B-1----:R-:W-:-:S03]  /*2c3e0*/  PRMT R75, R5, 0x7773, RZ ;  /* 0x00007773054b7816 */ /* 0x002fc600000000ff */
[----:B------:R-:W-:Y:S01]  /*2c3f0*/  IMAD.X R5, R74, 0x1, R0, P6 ;  /* 0x000000014a057824 */ /* 0x000fe200030e0600 */
[----:B------:R-:W-:Y:S02]  /*2c400*/  PRMT R73, R6, 0x7770, RZ ;  /* 0x0000777006497816 */ /* 0x000fe400000000ff */
[----:B------:R-:W-:Y:S01]  /*2c410*/  ISETP.GE.AND P1, PT, R68, UR4, PT ;  /* 0x0000000444007c0c */ /* 0x000fe2000bf26270 */
[----:B------:R-:W-:Y:S01]  /*2c420*/  @P4 STG.E.U8 desc[UR56][R70.64], R75 ;  /* 0x0000004b46004986 */ /* 0x000fe2000c101138 */
        /* <DEDUP_REMOVED lines=9> */
[----:B------:R-:W-:Y:S02]  /*2c4c0*/  PRMT R77, R6, 0x7771, RZ ;  /* 0x00007771064d7816 */ /* 0x000fe400000000ff */
[----:B0-----:R-:W-:-:S03]  /*2c4d0*/  IADD3 R4, P6, R72, R3, RZ ;  /* 0x0000000348047210 */ /* 0x001fc60007fde0ff */
[----:B------:R-:W-:Y:S01]  /*2c4e0*/  @P4 STG.E.U8 desc[UR56][R68.64], R77 ;  /* 0x0000004d44004986 */ /* 0x000fe2000c101138 */
[----:B------:R-:W-:Y:S02]  /*2c4f0*/  PRMT R75, R6, 0x7772, RZ ;  /* 0x00007772064b7816 */ /* 0x000fe400000000ff */
[----:B------:R-:W-:Y:S01]  /*2c500*/  ISETP.LT.AND P4, PT, R149, UR24, !P3 ;  /* 0x0000001895007c0c */ /* 0x000fe2000df81270 */
[----:B------:R-:W-:Y:S01]  /*2c510*/  IMAD.X R5, R24, 0x1, R0, P6 ;  /* 0x0000000118057824 */ /* 0x000fe200030e0600 */
[CC--:B------:R-:W-:Y:S01]  /*2c520*/  IADD3 R70, P3, R72.reuse, R26.reuse, RZ ;  /* 0x0000001a48467210 */ /* 0x0c0fe20007f7e0ff */
[----:B------:R-:W-:Y:S02]  /*2c530*/  VIADD R72, R72, UR4 ;  /* 0x0000000448487c36 */ /* 0x000fe40008000000 */
[----:B------:R-:W-:Y:S01]  /*2c540*/  VIADD R76, R2, 0x7 ;  /* 0x00000007024c7836 */ /* 0x000fe20000000000 */
[----:B------:R0:W-:Y:S01]  /*2c550*/  @P5 STG.E.U8 desc[UR56][R4.64], R75 ;  /* 0x0000004b04005986 */ /* 0x0001e2000c101138 */
[----:B------:R-:W-:Y:S01]  /*2c560*/  ISETP.LT.AND P5, PT, R151, UR26, !P1 ;  /* 0x0000001a97007c0c */ /* 0x000fe2000cfa1270 */
[--C-:B------:R-:W-:Y:S01]  /*2c570*/  IMAD.X R71, R24, 0x1, R27.reuse, P3 ;  /* 0x0000000118477824 */ /* 0x100fe200018e061b */
[----:B------:R-:W-:Y:S01]  /*2c580*/  PRMT R73, R6, 0x7773, RZ ;  /* 0x0000777306497816 */ /* 0x000fe200000000ff */
[C---:B------:R-:W-:Y:S01]  /*2c590*/  VIADD R74, R2.reuse, 0x8 ;  /* 0x00000008024a7836 */ /* 0x040fe20000000000 */
[----:B------:R-:W-:Y:S01]  /*2c5a0*/  SHF.R.S32.HI R24, RZ, 0x1f, R72 ;  /* 0x0000001fff187819 */ /* 0x000fe20000011448 */
[----:B------:R-:W-:Y:S01]  /*2c5b0*/  VIADD R6, R2, 0x9 ;  /* 0x0000000902067836 */ /* 0x000fe20000000000 */
[----:B------:R-:W-:Y:S01]  /*2c5c0*/  ISETP.GE.AND P2, PT, R76, UR6, PT ;  /* 0x000000064c007c0c */ /* 0x000fe2000bf46270 */
[----:B------:R-:W-:Y:S01]  /*2c5d0*/  ULDC UR6, c[0x0][0x22c] ;  /* 0x00008b0000067ab9 */ /* 0x000fe20000000800 */
[----:B------:R-:W-:Y:S01]  /*2c5e0*/  ULDC UR4, c[0x0][0x22c] ;  /* 0x00008b0000047ab9 */ /* 0x000fe20000000800 */
[----:B0-----:R-:W-:Y:S01]  /*2c5f0*/  IADD3 R4, P6, R72, R3, RZ ;  /* 0x0000000348047210 */ /* 0x001fe20007fde0ff */
[----:B------:R0:W-:Y:S01]  /*2c600*/  @P4 STG.E.U8 desc[UR56][R70.64], R73 ;  /* 0x0000004946004986 */ /* 0x0001e2000c101138 */
[----:B------:R-:W-:Y:S01]  /*2c610*/  ISETP.GE.AND P3, PT, R74, UR6, PT ;  /* 0x000000064a007c0c */ /* 0x000fe2000bf66270 */
[----:B------:R-:W-:Y:S01]  /*2c620*/  ULDC UR6, c[0x0][0x228] ;  /* 0x00008a0000067ab9 */ /* 0x000fe20000000800 */
[----:B------:R-:W-:Y:S01]  /*2c630*/  PRMT R77, R7, 0x7770, RZ ;  /* 0x00007770074d7816 */ /* 0x000fe200000000ff */
[----:B------:R-:W-:Y:S01]  /*2c640*/  IMAD.X R5, R24, 0x1, R0, P6 ;  /* 0x0000000118057824 */ /* 0x000fe200030e0600 */
[----:B------:R-:W-:Y:S01]  /*2c650*/  ISETP.GE.AND P4, PT, R6, UR4, PT ;  /* 0x0000000406007c0c */ /* 0x000fe2000bf86270 */
[----:B------:R-:W-:Y:S01]  /*2c660*/  ULDC UR4, c[0x0][0x248] ;  /* 0x0000920000047ab9 */ /* 0x000fe20000000800 */
[----:B------:R-:W-:Y:S01]  /*2c670*/  ISETP.LT.AND P1, PT, R149, UR6, !P1 ;  /* 0x0000000695007c0c */ /* 0x000fe2000cf21270 */
[----:B------:R-:W-:Y:S01]  /*2c680*/  ULDC UR6, c[0x0][0x228] ;  /* 0x00008a0000067ab9 */ /* 0x000fe20000000800 */
[C---:B------:R-:W-:Y:S01]  /*2c690*/  IADD3 R68, P6, R72.reuse, R26, RZ ;  /* 0x0000001a48447210 */ /* 0x040fe20007fde0ff */
[----:B------:R-:W-:Y:S01]  /*2c6a0*/  VIADD R6, R72, UR4 ;  /* 0x0000000448067c36 */ /* 0x000fe20008000000 */
[----:B------:R1:W-:Y:S01]  /*2c6b0*/  @P5 STG.E.U8 desc[UR56][R4.64], R77 ;  /* 0x0000004d04005986 */ /* 0x0003e2000c101138 */
[----:B------:R-:W-:Y:S01]  /*2c6c0*/  ISETP.LT.AND P5, PT, R151, UR6, !P2 ;  /* 0x0000000697007c0c */ /* 0x000fe2000d7a1270 */
[----:B------:R-:W-:Y:S01]  /*2c6d0*/  ULDC UR4, c[0x0][0x248] ;  /* 0x0000920000047ab9 */ /* 0x000fe20000000800 */
[C---:B0-----:R-:W-:Y:S01]  /*2c6e0*/  PRMT R71, R7.reuse, 0x7773, RZ ;  /* 0x0000777307477816 */ /* 0x041fe200000000ff */
[----:B------:R-:W-:Y:S01]  /*2c6f0*/  IMAD.X R69, R24, 0x1, R27, P6 ;  /* 0x0000000118457824 */ /* 0x000fe200030e061b */
[C---:B------:R-:W-:Y:S01]  /*2c700*/  PRMT R75, R7.reuse, 0x7771, RZ ;  /* 0x00007771074b7816 */ /* 0x040fe200000000ff */
[----:B------:R-:W-:Y:S01]  /*2c710*/  ULDC UR6, c[0x0][0x228] ;  /* 0x00008a0000067ab9 */ /* 0x000fe20000000800 */
[----:B------:R-:W-:-:S02]  /*2c720*/  PRMT R73, R7, 0x7772, RZ ;  /* 0x0000777207497816 */ /* 0x000fc400000000ff */
[----:B------:R-:W-:Y:S02]  /*2c730*/  SHF.R.S32.HI R7, RZ, 0x1f, R6 ;  /* 0x0000001fff077819 */ /* 0x000fe40000011406 */
[CC--:B-1----:R-:W-:Y:S01]  /*2c740*/  IADD3 R4, P6, R6.reuse, R3.reuse, RZ ;  /* 0x0000000306047210 */ /* 0x0c2fe20007fde0ff */
[----:B------:R-:W-:Y:S01]  /*2c750*/  VIADD R24, R6, UR4 ;  /* 0x0000000406187c36 */ /* 0x000fe20008000000 */
[----:B------:R-:W-:Y:S01]  /*2c760*/  ISETP.LT.AND P2, PT, R149, UR6, !P2 ;  /* 0x0000000695007c0c */ /* 0x000fe2000d741270 */
[----:B------:R0:W-:Y:S02]  /*2c770*/  @P1 STG.E.U8 desc[UR56][R68.64], R75 ;  /* 0x0000004b44001986 */ /* 0x0001e4000c101138 */
[----:B------:R-:W-:Y:S01]  /*2c780*/  IMAD.X R5, R7, 0x1, R0, P6 ;  /* 0x0000000107057824 */ /* 0x000fe200030e0600 */
[----:B------:R-:W-:Y:S01]  /*2c790*/  ISETP.LT.AND P6, PT, R151, UR8, !P3 ;  /* 0x0000000897007c0c */ /* 0x000fe2000dfc1270 */
[----:B------:R-:W-:Y:S01]  /*2c7a0*/  VIADD R70, R2, 0xa ;  /* 0x0000000a02467836 */ /* 0x000fe20000000000 */
[----:B------:R-:W-:Y:S01]  /*2c7b0*/  IADD3 R6, P1, R6, R26, RZ ;  /* 0x0000001a06067210 */ /* 0x000fe20007f3e0ff */
[----:B------:R-:W-:Y:S01]  /*2c7c0*/  ULDC UR4, c[0x0][0x22c] ;  /* 0x00008b0000047ab9 */ /* 0x000fe20000000800 */
[----:B------:R1:W-:Y:S01]  /*2c7d0*/  @P5 STG.E.U8 desc[UR56][R4.64], R73 ;  /* 0x0000004904005986 */ /* 0x0003e2000c101138 */
[----:B------:R-:W-:Y:S01]  /*2c7e0*/  SHF.R.S32.HI R72, RZ, 0x1f, R24 ;  /* 0x0000001fff487819 */ /* 0x000fe20000011418 */
[----:B------:R-:W-:Y:S01]  /*2c7f0*/  ULDC UR6, c[0x0][0x228] ;  /* 0x00008a0000067ab9 */ /* 0x000fe20000000800 */
[----:B------:R-:W-:Y:S01]  /*2c800*/  IMAD.X R7, R7, 0x1, R27, P1 ;  /* 0x0000000107077824 */ /* 0x000fe200008e061b */
[----:B------:R-:W-:Y:S01]  /*2c810*/  ULDC UR8, c[0x0][0x228] ;  /* 0x00008a0000087ab9 */ /* 0x000fe20000000800 */
[----:B0-----:R-:W-:-:S02]  /*2c820*/  IADD3 R68, P5, R24, R3, RZ ;  /* 0x0000000318447210 */ /* 0x001fc40007fbe0ff */
[----:B------:R-:W-:Y:S01]  /*2c830*/  ISETP.GE.AND P1, PT, R70, UR4, PT ;  /* 0x0000000446007c0c */ /* 0x000fe2000bf26270 */
[----:B------:R-:W-:Y:S01]  /*2c840*/  ULDC UR4, c[0x0][0x248] ;  /* 0x0000920000047ab9 */ /* 0x000fe20000000800 */
[----:B------:R-:W-:Y:S01]  /*2c850*/  PRMT R75, R8, 0x7770, RZ ;  /* 0x00007770084b7816 */ /* 0x000fe200000000ff */
[----:B------:R-:W-:Y:S01]  /*2c860*/  IMAD.X R69, R72, 0x1, R0, P5 ;  /* 0x0000000148457824 */ /* 0x000fe200028e0600 */
[----:B------:R-:W-:Y:S01]  /*2c870*/  ISETP.LT.AND P3, PT, R149, UR6, !P3 ;  /* 0x0000000695007c0c */ /* 0x000fe2000df61270 */
[C---:B------:R-:W-:Y:S01]  /*2c880*/  VIADD R70, R24.reuse, UR4 ;  /* 0x0000000418467c36 */ /* 0x040fe20008000000 */
[----:B------:R0:W-:Y:S01]  /*2c890*/  @P2 STG.E.U8 desc[UR56][R6.64], R71 ;  /* 0x0000004706002986 */ /* 0x0001e2000c101138 */
[----:B------:R-:W-:Y:S01]  /*2c8a0*/  ISETP.LT.AND P5, PT, R151, UR8, !P4 ;  /* 0x0000000897007c0c */ /* 0x000fe2000e7a1270 */
[----:B------:R-:W-:Y:S01]  /*2c8b0*/  ULDC UR4, c[0x0][0x22c] ;  /* 0x00008b0000047ab9 */ /* 0x000fe20000000800 */
[----:B-1----:R-:W-:Y:S01]  /*2c8c0*/  IADD3 R4, P2, R24, R26, RZ ;  /* 0x0000001a18047210 */ /* 0x002fe20007f5e0ff */
[----:B------:R1:W-:Y:S01]  /*2c8d0*/  @P6 STG.E.U8 desc[UR56][R68.64], R75 ;  /* 0x0000004b44006986 */ /* 0x0003e2000c101138 */
[----:B------:R-:W-:Y:S01]  /*2c8e0*/  SHF.R.S32.HI R74, RZ, 0x1f, R70 ;  /* 0x0000001fff4a7819 */ /* 0x000fe20000011446 */
[----:B------:R-:W-:Y:S01]  /*2c8f0*/  VIADD R24, R2, 0xb ;  /* 0x0000000b02187836 */ /* 0x000fe20000000000 */
[----:B------:R-:W-:Y:S01]  /*2c900*/  PRMT R73, R8, 0x7771, RZ ;  /* 0x0000777108497816 */ /* 0x000fe200000000ff */
[----:B------:R-:W-:Y:S01]  /*2c910*/  IMAD.X R5, R72, 0x1, R27, P2 ;  /* 0x0000000148057824 */ /* 0x000fe200010e061b */
[----:B------:R-:W-:Y:S01]  /*2c920*/  ULDC UR6, c[0x0][0x228] ;  /* 0x00008a0000067ab9 */ /* 0x000fe20000000800 */
[----:B------:R-:W-:Y:S01]  /*2c930*/  ULDC UR8, c[0x0][0x228] ;  /* 0x00008a0000087ab9 */ /* 0x000fe20000000800 */
[----:B0-----:R-:W-:-:S02]  /*2c940*/  IADD3 R6, P6, R70, R3, RZ ;  /* 0x0000000346067210 */ /* 0x001fc40007fde0ff */
[----:B------:R-:W-:Y:S02]  /*2c950*/  PRMT R71, R8, 0x7772, RZ ;  /* 0x0000777208477816 */ /* 0x000fe400000000ff */
[----:B------:R-:W-:Y:S01]  /*2c960*/  ISETP.GE.AND P2, PT, R24, UR4, PT ;  /* 0x0000000418007c0c */ /* 0x000fe2000bf46270 */
[----:B------:R-:W-:Y:S01]  /*2c970*/  IMAD.X R7, R74, 0x1, R0, P6 ;  /* 0x000000014a077824 */ /* 0x000fe200030e0600 */
[----:B------:R-:W-:Y:S01]  /*2c980*/  ISETP.LT.AND P4, PT, R149, UR6, !P4 ;  /* 0x0000000695007c0c */ /* 0x000fe2000e781270 */
[----:B------:R-:W-:Y:S01]  /*2c990*/  ULDC UR4, c[0x0][0x248] ;  /* 0x0000920000047ab9 */ /* 0x000fe20000000800 */
[----:B------:R0:W-:Y:S01]  /*2c9a0*/  @P3 STG.E.U8 desc[UR56][R4.64], R73 ;  /* 0x0000004904003986 */ /* 0x0001e2000c101138 */
[C---:B------:R-:W-:Y:S01]  /*2c9b0*/  VIADD R24, R70.reuse, UR4 ;  /* 0x0000000446187c36 */ /* 0x040fe20008000000 */
[----:B-1----:R-:W-:Y:S01]  /*2c9c0*/  IADD3 R68, P3, R70, R26, RZ ;  /* 0x0000001a46447210 */ /* 0x002fe20007f7e0ff */
[----:B------:R-:W-:Y:S01]  /*2c9d0*/  ULDC UR4, c[0x0][0x22c] ;  /* 0x00008b0000047ab9 */ /* 0x000fe20000000800 */
[----:B------:R1:W-:Y:S01]  /*2c9e0*/  @P5 STG.E.U8 desc[UR56][R6.64], R71 ;  /* 0x0000004706005986 */ /* 0x0003e2000c101138 */
[----:B------:R-:W-:Y:S01]  /*2c9f0*/  ISETP.LT.AND P5, PT, R151, UR8, !P1 ;  /* 0x0000000897007c0c */ /* 0x000fe2000cfa1270 */
[----:B------:R-:W-:Y:S01]  /*2ca00*/  ULDC UR6, c[0x0][0x228] ;  /* 0x00008a0000067ab9 */ /* 0x000fe20000000800 */
[----:B------:R-:W-:Y:S01]  /*2ca10*/  SHF.R.S32.HI R70, RZ, 0x1f, R24 ;  /* 0x0000001fff467819 */ /* 0x000fe20000011418 */
[----:B------:R-:W-:Y:S01]  /*2ca20*/  IMAD.X R69, R74, 0x1, R27, P3 ;  /* 0x000000014a457824 */ /* 0x000fe200018e061b */
[----:B------:R-:W-:Y:S01]  /*2ca30*/  ULDC UR8, c[0x0][0x228] ;  /* 0x00008a0000087ab9 */ /* 0x000fe20000000800 */
[----:B0-----:R-:W-:-:S02]  /*2ca40*/  IADD3 R4, P6, R24, R3, RZ ;  /* 0x0000000318047210 */ /* 0x001fc40007fde0ff */
[----:B------:R-:W-:Y:S01]  /*2ca50*/  PRMT R73, R8, 0x7773, RZ ;  /* 0x0000777308497816 */ /* 0x000fe200000000ff */
[----:B-1----:R-:W-:Y:S01]  /*2ca60*/  VIADD R6, R2, 0xc ;  /* 0x0000000c02067836 */ /* 0x002fe20000000000 */
[----:B------:R-:W-:Y:S01]  /*2ca70*/  PRMT R71, R9, 0x7770, RZ ;  /* 0x0000777009477816 */ /* 0x000fe200000000ff */
[----:B------:R-:W-:Y:S02]  /*2ca80*/  IMAD.X R5, R70, 0x1, R0, P6 ;  /* 0x0000000146057824 */ /* 0x000fe400030e0600 */
[----:B------:R0:W-:Y:S01]  /*2ca90*/  @P4 STG.E.U8 desc[UR56][R68.64], R73 ;  /* 0x0000004944004986 */ /* 0x0001e2000c101138 */
[----:B------:R-:W-:Y:S01]  /*2caa0*/  ISETP.LT.AND P4, PT, R149, UR6, !P1 ;  /* 0x0000000695007c0c */ /* 0x000fe2000cf81270 */
[----:B------:R-:W-:Y:S01]  /*2cab0*/  ULDC UR6, c[0x0][0x228] ;  /* 0x00008a0000067ab9 */ /* 0x000fe20000000800 */
[----:B------:R-:W-:Y:S01]  /*2cac0*/  ISETP.GE.AND P3, PT, R6, UR4, PT ;  /* 0x0000000406007c0c */ /* 0x000fe2000bf66270 */
[----:B------:R-:W-:Y:S01]  /*2cad0*/  ULDC UR4, c[0x0][0x248] ;  /* 0x0000920000047ab9 */ /* 0x000fe20000000800 */
[C---:B------:R-:W-:Y:S01]  /*2cae0*/  IADD3 R6, P1, R24.reuse, R26, RZ ;  /* 0x0000001a18067210 */ /* 0x040fe20007f3e0ff */
[----:B------:R-:W-:Y:S01]  /*2caf0*/  VIADD R8, R24, UR4 ;  /* 0x0000000418087c36 */ /* 0x000fe20008000000 */
[----:B------:R1:W-:Y:S01]  /*2cb00*/  @P5 STG.E.U8 desc[UR56][R4.64], R71 ;  /* 0x0000004704005986 */ /* 0x0003e2000c101138 */
[----:B------:R-:W-:Y:S01]  /*2cb10*/  ISETP.LT.AND P5, PT, R151, UR8, !P2 ;  /* 0x0000000897007c0c */ /* 0x000fe2000d7a1270 */
[----:B------:R-:W-:Y:S01]  /*2cb20*/  ULDC UR4, c[0x0][0x22c] ;  /* 0x00008b0000047ab9 */ /* 0x000fe20000000800 */
[----:B------:R-:W-:Y:S01]  /*2cb30*/  IMAD.X R7, R70, 0x1, R27, P1 ;  /* 0x0000000146077824 */ /* 0x000fe200008e061b */
[----:B------:R-:W-:Y:S01]  /*2cb40*/  SHF.R.S32.HI R72, RZ, 0x1f, R8 ;  /* 0x0000001fff487819 */ /* 0x000fe20000011408 */
[----:B------:R-:W-:Y:S01]  /*2cb50*/  ULDC UR8, c[0x0][0x228] ;  /* 0x00008a0000087ab9 */ /* 0x000fe20000000800 */
[----:B0-----:R-:W-:-:S02]  /*2cb60*/  IADD3 R68, P6, R8, R3, RZ ;  /* 0x0000000308447210 */ /* 0x001fc40007fde0ff */
[C---:B------:R-:W-:Y:S01]  /*2cb70*/  PRMT R73, R9.reuse, 0x7771, RZ ;  /* 0x0000777109497816 */ /* 0x040fe200000000ff */
        /* <DEDUP_REMOVED lines=16> */
[----:B0-----:R-:W-:Y:S01]  /*2cc80*/  IADD3 R6, P6, R24, R3, RZ ;  /* 0x0000000318067210 */ /* 0x001fe20007fde0ff */
[----:B------:R-:W-:Y:S01]  /*2cc90*/  ULDC UR8, c[0x0][0x228] ;  /* 0x00008a0000087ab9 */ /* 0x000fe20000000800 */
[----:B-1----:R-:W-:-:S03]  /*2cca0*/  PRMT R71, R9, 0x7773, RZ ;  /* 0x0000777309477816 */ /* 0x002fc600000000ff */
[----:B------:R-:W-:Y:S01]  /*2ccb0*/  IMAD.X R7, R70, 0x1, R0, P6 ;  /* 0x0000000146077824 */ /* 0x000fe200030e0600 */
[----:B------:R-:W-:Y:S02]  /*2ccc0*/  PRMT R69, R10, 0x7770, RZ ;  /* 0x000077700a457816 */ /* 0x000fe400000000ff */
[----:B------:R-:W-:Y:S01]  /*2ccd0*/  ISETP.GE.AND P2, PT, R8, UR4, PT ;  /* 0x0000000408007c0c */ /* 0x000fe2000bf46270 */
        /* <DEDUP_REMOVED lines=10> */
[----:B------:R-:W-:Y:S01]  /*2cd80*/  VIADD R72, R2, 0xf ;  /* 0x0000000f02487836 */ /* 0x000fe20000000000 */
[----:B------:R-:W-:Y:S01]  /*2cd90*/  ULDC UR8, c[0x0][0x228] ;  /* 0x00008a0000087ab9 */ /* 0x000fe20000000800 */
[----:B0-----:R-:W-:Y:S01]  /*2cda0*/  IADD3 R4, P6, R68, R3, RZ ;  /* 0x0000000344047210 */ /* 0x001fe20007fde0ff */
[----:B------:R-:W-:Y:S01]  /*2cdb0*/  ULDC UR6, c[0x0][0x22c] ;  /* 0x00008b0000067ab9 */ /* 0x000fe20000000800 */
[----:B-1----:R-:W-:-:S03]  /*2cdc0*/  PRMT R69, R10, 0x7771, RZ ;  /* 0x000077710a457816 */ /* 0x002fc600000000ff */
[----:B------:R-:W-:Y:S01]  /*2cdd0*/  IMAD.X R5, R24, 0x1, R0, P6 ;  /* 0x0000000118057824 */ /* 0x000fe200030e0600 */
[----:B------:R-:W-:Y:S01]  /*2cde0*/  PRMT R71, R10, 0x7772, RZ ;  /* 0x000077720a477816 */ /* 0x000fe200000000ff */
[----:B------:R0:W-:Y:S01]  /*2cdf0*/  @P4 STG.E.U8 desc[UR56][R8.64], R69 ;  /* 0x0000004508004986 */ /* 0x0001e2000c101138 */
[----:B------:R-:W-:Y:S01]  /*2ce00*/  ISETP.LT.AND P4, PT, R149, UR4, !P1 ;  /* 0x0000000495007c0c */ /* 0x000fe2000cf81270 */
[----:B------:R-:W-:Y:S01]  /*2ce10*/  ULDC UR4, c[0x0][0x248] ;  /* 0x0000920000047ab9 */ /* 0x000fe20000000800 */
[C---:B------:R-:W-:Y:S01]  /*2ce20*/  IADD3 R6, P1, R68.reuse, R26, RZ ;  /* 0x0000001a44067210 */ /* 0x040fe20007f3e0ff */
[----:B------:R-:W-:Y:S01]  /*2ce30*/  VIADD R68, R68, UR4 ;  /* 0x0000000444447c36 */ /* 0x000fe20008000000 */
[----:B------:R1:W-:Y:S01]  /*2ce40*/  @P5 STG.E.U8 desc[UR56][R4.64], R71 ;  /* 0x0000004704005986 */ /* 0x0003e2000c101138 */
[----:B------:R-:W-:Y:S01]  /*2ce50*/  ISETP.LT.AND P5, PT, R151, UR8, !P2 ;  /* 0x0000000897007c0c */ /* 0x000fe2000d7a1270 */
[----:B------:R-:W-:Y:S01]  /*2ce60*/  VIADD R70, R2, 0x10 ;  /* 0x0000001002467836 */ /* 0x000fe20000000000 */
[----:B------:R-:W-:Y:S01]  /*2ce70*/  ISETP.GE.AND P3, PT, R72, UR6, PT ;  /* 0x0000000648007c0c */ /* 0x000fe2000bf66270 */
[----:B------:R-:W-:Y:S01]  /*2ce80*/  IMAD.X R7, R24, 0x1, R27, P1 ;  /* 0x0000000118077824 */ /* 0x000fe200008e061b */
[----:B------:R-:W-:Y:S01]  /*2ce90*/  ULDC UR6, c[0x0][0x22c] ;  /* 0x00008b0000067ab9 */ /* 0x000fe20000000800 */
[----:B------:R-:W-:Y:S01]  /*2cea0*/  ULDC UR4, c[0x0][0x22c] ;  /* 0x00008b0000047ab9 */ /* 0x000fe20000000800 */
[----:B0-----:R-:W-:Y:S01]  /*2ceb0*/  PRMT R69, R10, 0x7773, RZ ;  /* 0x000077730a457816 */ /* 0x001fe200000000ff */
[----:B------:R-:W-:Y:S01]  /*2cec0*/  VIADD R8, R2, 0x11 ;  /* 0x0000001102087836 */ /* 0x000fe20000000000 */
[----:B------:R-:W-:Y:S01]  /*2ced0*/  SHF.R.S32.HI R10, RZ, 0x1f, R68 ;  /* 0x0000001fff0a7819 */ /* 0x000fe20000011444 */
[----:B------:R-:W-:Y:S01]  /*2cee0*/  ULDC UR8, c[0x0][0x228] ;  /* 0x00008a0000087ab9 */ /* 0x000fe20000000800 */
[----:B-1----:R-:W-:-:S02]  /*2cef0*/  IADD3 R4, P6, R68, R3, RZ ;  /* 0x0000000344047210 */ /* 0x002fc40007fde0ff */
[----:B------:R-:W-:Y:S01]  /*2cf00*/  ISETP.GE.AND P1, PT, R70, UR6, PT ;  /* 0x0000000646007c0c */ /* 0x000fe2000bf26270 */
[----:B------:R-:W-:Y:S01]  /*2cf10*/  ULDC UR6, c[0x0][0x228] ;  /* 0x00008a0000067ab9 */ /* 0x000fe20000000800 */
[----:B------:R0:W-:Y:S01]  /*2cf20*/  @P4 STG.E.U8 desc[UR56][R6.64], R69 ;  /* 0x0000004506004986 */ /* 0x0001e2000c101138 */
[----:B------:R-:W-:Y:S01]  /*2cf30*/  IMAD.X R5, R10, 0x1, R0, P6 ;  /* 0x000000010a057824 */ /* 0x000fe200030e0600 */
[----:B------:R-:W-:Y:S02]  /*2cf40*/  PRMT R9, R11, 0x7770, RZ ;  /* 0x000077700b097816 */ /* 0x000fe400000000ff */
[----:B------:R-:W-:Y:S01]  /*2cf50*/  ISETP.GE.AND P4, PT, R8, UR4, PT ;  /* 0x0000000408007c0c */ /* 0x000fe2000bf86270 */
[----:B------:R-:W-:Y:S01]  /*2cf60*/  ULDC UR4, c[0x0][0x248] ;  /* 0x0000920000047ab9 */ /* 0x000fe20000000800 */
[----:B------:R-:W-:Y:S01]  /*2cf70*/  ISETP.LT.AND P2, PT, R149, UR6, !P2 ;  /* 0x0000000695007c0c */ /* 0x000fe2000d741270 */
[----:B------:R-:W-:Y:S01]  /*2cf80*/  ULDC UR6, c[0x0][0x228] ;  /* 0x00008a0000067ab9 */ /* 0x000fe20000000800 */
[C---:B------:R-:W-:Y:S01]  /*2cf90*/  VIADD R8, R68.reuse, UR4 ;  /* 0x0000000444087c36 */ /* 0x040fe20008000000 */
[----:B------:R1:W-:Y:S01]  /*2cfa0*/  @P5 STG.E.U8 desc[UR56][R4.64], R9 ;  /* 0x0000000904005986 */ /* 0x0003e2000c101138 */
[----:B0-----:R-:W-:Y:S01]  /*2cfb0*/  IADD3 R6, P6, R68, R26, RZ ;  /* 0x0000001a44067210 */ /* 0x001fe20007fde0ff */
[----:B------:R-:W-:Y:S01]  /*2cfc0*/  ULDC UR4, c[0x0][0x248] ;  /* 0x0000920000047ab9 */ /* 0x000fe20000000800 */
[----:B------:R-:W-:Y:S01]  /*2cfd0*/  ISETP.LT.AND P5, PT, R151, UR6, !P3 ;  /* 0x0000000697007c0c */ /* 0x000fe2000dfa1270 */
[----:B------:R-:W-:Y:S01]  /*2cfe0*/  ULDC UR6, c[0x0][0x228] ;  /* 0x00008a0000067ab9 */ /* 0x000fe20000000800 */
[----:B------:R-:W-:Y:S01]  /*2cff0*/  PRMT R71, R11, 0x7771, RZ ;  /* 0x000077710b477816 */ /* 0x000fe200000000ff */
[----:B------:R-:W-:Y:S01]  /*2d000*/  IMAD.X R7, R10, 0x1, R27, P6 ;  /* 0x000000010a077824 */ /* 0x000fe200030e061b */
[----:B------:R-:W-:-:S02]  /*2d010*/  SHF.R.S32.HI R24, RZ, 0x1f, R8 ;  /* 0x0000001fff187819 */ /* 0x000fc40000011408 */
[-C--:B-1----:R-:W-:Y:S02]  /*2d020*/  IADD3 R4, P6, R8, R3.reuse, RZ ;  /* 0x0000000308047210 */ /* 0x082fe40007fde0ff */
[----:B------:R-:W-:Y:S01]  /*2d030*/  ISETP.LT.AND P3, PT, R149, UR6, !P3 ;  /* 0x0000000695007c0c */ /* 0x000fe2000df61270 */
[----:B------:R0:W-:Y:S01]  /*2d040*/  @P2 STG.E.U8 desc[UR56][R6.64], R71 ;  /* 0x0000004706002986 */ /* 0x0001e2000c101138 */
[C---:B------:R-:W-:Y:S01]  /*2d050*/  PRMT R69, R11.reuse, 0x7773, RZ ;  /* 0x000077730b457816 */ /* 0x040fe200000000ff */
[----:B------:R-:W-:Y:S01]  /*2d060*/  IMAD.X R5, R24, 0x1, R0, P6 ;  /* 0x0000000118057824 */ /* 0x000fe200030e0600 */
[----:B------:R-:W-:Y:S01]  /*2d070*/  PRMT R11, R11, 0x7772, RZ ;  /* 0x000077720b0b7816 */ /* 0x000fe200000000ff */
[C---:B------:R-:W-:Y:S01]  /*2d080*/  VIADD R10, R8.reuse, UR4 ;  /* 0x00000004080a7c36 */ /* 0x040fe20008000000 */
[-C--:B------:R-:W-:Y:S01]  /*2d090*/  IADD3 R8, P2, R8, R26.reuse, RZ ;  /* 0x0000001a08087210 */ /* 0x080fe20007f5e0ff */
[----:B------:R-:W-:Y:S01]  /*2d0a0*/  VIADD R70, R2, 0x12 ;  /* 0x0000001202467836 */ /* 0x000fe20000000000 */
[----:B------:R-:W-:Y:S01]  /*2d0b0*/  ISETP.LT.AND P6, PT, R151, UR8, !P1 ;  /* 0x0000000897007c0c */ /* 0x000fe2000cfc1270 */
[----:B------:R1:W-:Y:S01]  /*2d0c0*/  @P5 STG.E.U8 desc[UR56][R4.64], R11 ;  /* 0x0000000b04005986 */ /* 0x0003e2000c101138 */
[----:B------:R-:W-:Y:S01]  /*2d0d0*/  SHF.R.S32.HI R68, RZ, 0x1f, R10 ;  /* 0x0000001fff447819 */ /* 0x000fe2000001140a */
[----:B------:R-:W-:Y:S01]  /*2d0e0*/  IMAD.X R9, R24, 0x1, R27, P2 ;  /* 0x0000000118097824 */ /* 0x000fe200010e061b */
[----:B------:R-:W-:Y:S01]  /*2d0f0*/  ULDC UR4, c[0x0][0x22c] ;  /* 0x00008b0000047ab9 */ /* 0x000fe20000000800 */
[-C--:B0-----:R-:W-:Y:S01]  /*2d100*/  IADD3 R6, P5, R10, R3.reuse, RZ ;  /* 0x000000030a067210 */ /* 0x081fe20007fbe0ff */
[----:B------:R-:W-:Y:S01]  /*2d110*/  ULDC UR6, c[0x0][0x228] ;  /* 0x00008a0000067ab9 */ /* 0x000fe20000000800 */
[----:B------:R-:W-:Y:S01]  /*2d120*/  ISETP.GE.AND P2, PT, R70, UR4, PT ;  /* 0x0000000446007c0c */ /* 0x000fe2000bf46270 */
[----:B------:R-:W-:Y:S01]  /*2d130*/  ULDC UR4, c[0x0][0x248] ;  /* 0x0000920000047ab9 */ /* 0x000fe20000000800 */
[----:B--2---:R-:W-:Y:S01]  /*2d140*/  PRMT R71, R12, 0x7770, RZ ;  /* 0x000077700c477816 */ /* 0x004fe200000000ff */
[----:B------:R-:W-:Y:S01]  /*2d150*/  IMAD.X R7, R68, 0x1, R0, P5 ;  /* 0x0000000144077824 */ /* 0x000fe200028e0600 */
[----:B------:R0:W-:Y:S01]  /*2d160*/  @P3 STG.E.U8 desc[UR56][R8.64], R69 ;  /* 0x0000004508003986 */ /* 0x0001e2000c101138 */
[----:B------:R-:W-:Y:S01]  /*2d170*/  ULDC UR8, c[0x0][0x228] ;  /* 0x00008a0000087ab9 */ /* 0x000fe20000000800 */
[----:B------:R-:W-:Y:S01]  /*2d180*/  ISETP.LT.AND P3, PT, R149, UR6, !P1 ;  /* 0x0000000695007c0c */ /* 0x000fe2000cf61270 */
[C---:B-1----:R-:W-:Y:S01]  /*2d190*/  VIADD R11, R10.reuse, UR4 ;  /* 0x000000040a0b7c36 */ /* 0x042fe20008000000 */
[----:B------:R-:W-:Y:S01]  /*2d1a0*/  ISETP.LT.AND P5, PT, R151, UR8, !P4 ;  /* 0x0000000897007c0c */ /* 0x000fe2000e7a1270 */
[----:B------:R1:W-:Y:S01]  /*2d1b0*/  @P6 STG.E.U8 desc[UR56][R6.64], R71 ;  /* 0x0000004706006986 */ /* 0x0003e2000c101138 */
[----:B------:R-:W-:Y:S01]  /*2d1c0*/  IADD3 R4, P1, R10, R26, RZ ;  /* 0x0000001a0a047210 */ /* 0x000fe20007f3e0ff */
[----:B------:R-:W-:Y:S01]  /*2d1d0*/  ULDC UR4, c[0x0][0x22c] ;  /* 0x00008b0000047ab9 */ /* 0x000fe20000000800 */
[----:B------:R-:W-:Y:S01]  /*2d1e0*/  SHF.R.S32.HI R24, RZ, 0x1f, R11 ;  /* 0x0000001fff187819 */ /* 0x000fe2000001140b */
[----:B------:R-:W-:Y:S01]  /*2d1f0*/  ULDC UR6, c[0x0][0x228] ;  /* 0x00008a0000067ab9 */ /* 0x000fe20000000800 */
[----:B------:R-:W-:Y:S01]  /*2d200*/  ULDC UR8, c[0x0][0x228] ;  /* 0x00008a0000087ab9 */ /* 0x000fe20000000800 */
[----:B0-----:R-:W-:Y:S01]  /*2d210*/  IADD3 R8, P6, R11, R3, RZ ;  /* 0x000000030b087210 */ /* 0x001fe20007fde0ff */
[----:B------:R-:W-:-:S02]  /*2d220*/  IMAD.X R5, R68, 0x1, R27, P1 ;  /* 0x0000000144057824 */ /* 0x000fc400008e061b */
[----:B-1----:R-:W-:Y:S01]  /*2d230*/  VIADD R6, R2, 0x13 ;  /* 0x0000001302067836 */ /* 0x002fe20000000000 */
[----:B------:R-:W-:Y:S01]  /*2d240*/  PRMT R71, R12, 0x7771, RZ ;  /* 0x000077710c477816 */ /* 0x000fe200000000ff */
[----:B------:R-:W-:Y:S01]  /*2d250*/  IMAD.X R9, R24, 0x1, R0, P6 ;  /* 0x0000000118097824 */ /* 0x000fe200030e0600 */
[----:B------:R-:W-:Y:S02]  /*2d260*/  PRMT R69, R12, 0x7772, RZ ;  /* 0x000077720c457816 */ /* 0x000fe400000000ff */
[----:B------:R-:W-:Y:S01]  /*2d270*/  ISETP.GE.AND P1, PT, R6, UR4, PT ;  /* 0x0000000406007c0c */ /* 0x000fe2000bf26270 */
[----:B------:R-:W-:Y:S01]  /*2d280*/  ULDC UR4, c[0x0][0x248] ;  /* 0x0000920000047ab9 */ /* 0x000fe20000000800 */
[----:B------:R-:W-:Y:S01]  /*2d290*/  ISETP.LT.AND P4, PT, R149, UR6, !P4 ;  /* 0x0000000695007c0c */ /* 0x000fe2000e781270 */
[----:B------:R0:W-:Y:S01]  /*2d2a0*/  @P3 STG.E.U8 desc[UR56][R4.64], R71 ;  /* 0x0000004704003986 */ /* 0x0001e2000c101138 */
[C---:B------:R-:W-:Y:S01]  /*2d2b0*/  VIADD R10, R11.reuse, UR4 ;  /* 0x000000040b0a7c36 */ /* 0x040fe20008000000 */
[----:B------:R-:W-:Y:S01]  /*2d2c0*/  IADD3 R6, P3, R11, R26, RZ ;  /* 0x0000001a0b067210 */ /* 0x000fe20007f7e0ff */
        /* <DEDUP_REMOVED lines=44> */
[----:B-1----:R-:W-:Y:S01]  /*2d590*/  PRMT R69, R13, 0x7773, RZ ;  /* 0x000077730d457816 */ /* 0x002fe200000000ff */
[----:B------:R-:W-:Y:S01]  /*2d5a0*/  VIADD R6, R2, 0x16 ;  /* 0x0000001602067836 */ /* 0x000fe20000000000 */
[----:B------:R-:W-:Y:S01]  /*2d5b0*/  PRMT R13, R14, 0x7770, RZ ;  /* 0x000077700e0d7816 */ /* 0x000fe200000000ff */
[----:B------:R-:W-:Y:S02]  /*2d5c0*/  IMAD.X R9, R24, 0x1, R0, P6 ;  /* 0x0000000118097824 */ /* 0x000fe400030e0600 */
[----:B------:R0:W-:Y:S01]  /*2d5d0*/  @P4 STG.E.U8 desc[UR56][R4.64], R69 ;  /* 0x0000004504004986 */ /* 0x0001e2000c101138 */
[----:B------:R-:W-:Y:S01]  /*2d5e0*/  ISETP.GE.AND P1, PT, R6, UR4, PT ;  /* 0x0000000406007c0c */ /* 0x000fe2000bf26270 */
[----:B------:R-:W-:Y:S01]  /*2d5f0*/  ULDC UR4, c[0x0][0x248] ;  /* 0x0000920000047ab9 */ /* 0x000fe20000000800 */
[----:B------:R-:W-:Y:S01]  /*2d600*/  ISETP.LT.AND P4, PT, R149, UR6, !P3 ;  /* 0x0000000695007c0c */ /* 0x000fe2000df81270 */
[C---:B------:R-:W-:Y:S01]  /*2d610*/  VIADD R11, R10.reuse, UR4 ;  /* 0x000000040a0b7c36 */ /* 0x040fe20008000000 */
[----:B------:R-:W-:Y:S01]  /*2d620*/  IADD3 R6, P3, R10, R26, RZ ;  /* 0x0000001a0a067210 */ /* 0x000fe20007f7e0ff */
[----:B------:R1:W-:Y:S01]  /*2d630*/  @P5 STG.E.U8 desc[UR56][R8.64], R13 ;  /* 0x0000000d08005986 */ /* 0x0003e2000c101138 */
[----:B------:R-:W-:Y:S01]  /*2d640*/  ISETP.LT.AND P5, PT, R151, UR8, !P2 ;  /* 0x0000000897007c0c */ /* 0x000fe2000d7a1270 */
[----:B------:R-:W-:Y:S01]  /*2d650*/  ULDC UR4, c[0x0][0x228] ;  /* 0x00008a0000047ab9 */ /* 0x000fe20000000800 */
[----:B------:R-:W-:Y:S01]  /*2d660*/  SHF.R.S32.HI R10, RZ, 0x1f, R11 ;  /* 0x0000001fff0a7819 */ /* 0x000fe2000001140b */
[----:B------:R-:W-:Y:S01]  /*2d670*/  IMAD.X R7, R24, 0x1, R27, P3 ;  /* 0x0000000118077824 */ /* 0x000fe200018e061b */
[----:B------:R-:W-:Y:S01]  /*2d680*/  ULDC UR6, c[0x0][0x22c] ;  /* 0x00008b0000067ab9 */ /* 0x000fe20000000800 */
[----:B0-----:R-:W-:Y:S01]  /*2d690*/  IADD3 R4, P6, R11, R3, RZ ;  /* 0x000000030b047210 */ /* 0x001fe20007fde0ff */
[----:B------:R-:W-:Y:S01]  /*2d6a0*/  VIADD R12, R2, 0x17 ;  /* 0x00000017020c7836 */ /* 0x000fe20000000000 */
[----:B------:R-:W-:Y:S01]  /*2d6b0*/  PRMT R69, R14, 0x7771, RZ ;  /* 0x000077710e457816 */ /* 0x000fe200000000ff */
[----:B------:R-:W-:-:S02]  /*2d6c0*/  ULDC UR8, c[0x0][0x228] ;  /* 0x00008a0000087ab9 */ /* 0x000fc40000000800 */
[--C-:B------:R-:W-:Y:S01]  /*2d6d0*/  IMAD.X R5, R10, 0x1, R0.reuse, P6 ;  /* 0x000000010a057824 */ /* 0x100fe200030e0600 */
[----:B-1----:R-:W-:Y:S01]  /*2d6e0*/  PRMT R13, R14, 0x7772, RZ ;  /* 0x000077720e0d7816 */ /* 0x002fe200000000ff */
[----:B------:R0:W-:Y:S01]  /*2d6f0*/  @P4 STG.E.U8 desc[UR56][R6.64], R69 ;  /* 0x0000004506004986 */ /* 0x0001e2000c101138 */
[----:B------:R-:W-:Y:S01]  /*2d700*/  ISETP.LT.AND P4, PT, R149, UR4, !P2 ;  /* 0x0000000495007c0c */ /* 0x000fe2000d781270 */
[----:B------:R-:W-:Y:S01]  /*2d710*/  ULDC UR4, c[0x0][0x248] ;  /* 0x0000920000047ab9 */ /* 0x000fe20000000800 */
[CC--:B------:R-:W-:Y:S01]  /*2d720*/  IADD3 R8, P2, R11.reuse, R26.reuse, RZ ;  /* 0x0000001a0b087210 */ /* 0x0c0fe20007f5e0ff */
[----:B------:R-:W-:Y:S01]  /*2d730*/  VIADD R11, R11, UR4 ;  /* 0x000000040b0b7c36 */ /* 0x000fe20008000000 */
[----:B------:R1:W-:Y:S01]  /*2d740*/  @P5 STG.E.U8 desc[UR56][R4.64], R13 ;  /* 0x0000000d04005986 */ /* 0x0003e2000c101138 */
[----:B------:R-:W-:Y:S01]  /*2d750*/  ISETP.GE.AND P3, PT, R12, UR6, PT ;  /* 0x000000060c007c0c */ /* 0x000fe2000bf66270 */
[----:B------:R-:W-:Y:S01]  /*2d760*/  VIADD R12, R2, 0x18 ;  /* 0x00000018020c7836 */ /* 0x000fe20000000000 */
[----:B------:R-:W-:Y:S01]  /*2d770*/  ISETP.LT.AND P5, PT, R151, UR8, !P1 ;  /* 0x0000000897007c0c */ /* 0x000fe2000cfa1270 */
[----:B------:R-:W-:Y:S01]  /*2d780*/  IMAD.X R9, R10, 0x1, R27, P2 ;  /* 0x000000010a097824 */ /* 0x000fe200010e061b */
[----:B------:R-:W-:Y:S01]  /*2d790*/  SHF.R.S32.HI R10, RZ, 0x1f, R11 ;  /* 0x0000001fff0a7819 */ /* 0x000fe2000001140b */
[----:B------:R-:W-:Y:S01]  /*2d7a0*/  ULDC UR6, c[0x0][0x22c] ;  /* 0x00008b0000067ab9 */ /* 0x000fe20000000800 */
[----:B0-----:R-:W-:Y:S01]  /*2d7b0*/  PRMT R7, R14, 0x7773, RZ ;  /* 0x000077730e077816 */ /* 0x001fe200000000ff */
[----:B------:R-:W-:Y:S01]  /*2d7c0*/  VIADD R6, R2, 0x19 ;  /* 0x0000001902067836 */ /* 0x000fe20000000000 */
[----:B------:R-:W-:Y:S01]  /*2d7d0*/  ISETP.GE.AND P2, PT, R12, UR6, PT ;  /* 0x000000060c007c0c */ /* 0x000fe2000bf46270 */
[----:B------:R-:W-:Y:S01]  /*2d7e0*/  ULDC UR4, c[0x0][0x22c] ;  /* 0x00008b0000047ab9 */ /* 0x000fe20000000800 */
[----:B------:R-:W-:Y:S01]  /*2d7f0*/  ULDC UR6, c[0x0][0x228] ;  /* 0x00008a0000067ab9 */ /* 0x000fe20000000800 */
[----:B-1----:R-:W-:Y:S01]  /*2d800*/  IADD3 R4, P6, R11, R3, RZ ;  /* 0x000000030b047210 */ /* 0x002fe20007fde0ff */
[----:B------:R0:W-:Y:S01]  /*2d810*/  @P4 STG.E.U8 desc[UR56][R8.64], R7 ;  /* 0x0000000708004986 */ /* 0x0001e2000c101138 */
[----:B------:R-:W-:Y:S01]  /*2d820*/  PRMT R69, R15, 0x7770, RZ ;  /* 0x000077700f457816 */ /* 0x000fe200000000ff */
[----:B------:R-:W-:Y:S01]  /*2d830*/  ULDC UR8, c[0x0][0x228] ;  /* 0x00008a0000087ab9 */ /* 0x000fe20000000800 */
[----:B------:R-:W-:Y:S01]  /*2d840*/  ISETP.GE.AND P4, PT, R6, UR4, PT ;  /* 0x0000000406007c0c */ /* 0x000fe2000bf86270 */
[C---:B------:R-:W-:Y:S01]  /*2d850*/  IMAD.X R5, R10.reuse, 0x1, R0, P6 ;  /* 0x000000010a057824 */ /* 0x040fe200030e0600 */
[----:B------:R-:W-:Y:S01]  /*2d860*/  ISETP.LT.AND P1, PT, R149, UR6, !P1 ;  /* 0x0000000695007c0c */ /* 0x000fe2000cf21270 */
[----:B------:R-:W-:Y:S01]  /*2d870*/  ULDC UR4, c[0x0][0x248] ;  /* 0x0000920000047ab9 */ /* 0x000fe20000000800 */
[----:B------:R-:W-:Y:S01]  /*2d880*/  IADD3 R6, P6, R11, R26, RZ ;  /* 0x0000001a0b067210 */ /* 0x000fe20007fde0ff */
[----:B------:R-:W-:Y:S01]  /*2d890*/  ULDC UR6, c[0x0][0x228] ;  /* 0x00008a0000067ab9 */ /* 0x000fe20000000800 */
[----:B------:R1:W-:Y:S01]  /*2d8a0*/  @P5 STG.E.U8 desc[UR56][R4.64], R69 ;  /* 0x0000004504005986 */ /* 0x0003e2000c101138 */
[----:B------:R-:W-:Y:S01]  /*2d8b0*/  ISETP.LT.AND P5, PT, R151, UR6, !P3 ;  /* 0x0000000697007c0c */ /* 0x000fe2000dfa1270 */
[----:B------:R-:W-:Y:S01]  /*2d8c0*/  ULDC UR6, c[0x0][0x228] ;  /* 0x00008a0000067ab9 */ /* 0x000fe20000000800 */
[----:B0-----:R-:W-:Y:S01]  /*2d8d0*/  VIADD R8, R11, UR4 ;  /* 0x000000040b087c36 */ /* 0x001fe20008000000 */
[----:B------:R-:W-:Y:S01]  /*2d8e0*/  PRMT R11, R15, 0x7771, RZ ;  /* 0x000077710f0b7816 */ /* 0x000fe200000000ff */
[----:B------:R-:W-:Y:S01]  /*2d8f0*/  IMAD.X R7, R10, 0x1, R27, P6 ;  /* 0x000000010a077824 */ /* 0x000fe200030e061b */
[----:B------:R-:W-:-:S02]  /*2d900*/  ULDC UR4, c[0x0][0x248] ;  /* 0x0000920000047ab9 */ /* 0x000fc40000000800 */
[----:B------:R-:W-:Y:S02]  /*2d910*/  SHF.R.S32.HI R9, RZ, 0x1f, R8 ;  /* 0x0000001fff097819 */ /* 0x000fe40000011408 */
[CC--:B-1----:R-:W-:Y:S02]  /*2d920*/  IADD3 R4, P6, R8.reuse, R3.reuse, RZ ;  /* 0x0000000308047210 */ /* 0x0c2fe40007fde0ff */
[----:B------:R-:W-:Y:S01]  /*2d930*/  ISETP.LT.AND P3, PT, R149, UR6, !P3 ;  /* 0x0000000695007c0c */ /* 0x000fe2000df61270 */
[----:B------:R0:W-:Y:S01]  /*2d940*/  @P1 STG.E.U8 desc[UR56][R6.64], R11 ;  /* 0x0000000b06001986 */ /* 0x0001e2000c101138 */
[----:B------:R-:W-:Y:S01]  /*2d950*/  PRMT R13, R15, 0x7773, RZ ;  /* 0x000077730f0d7816 */ /* 0x000fe200000000ff */
[----:B------:R-:W-:Y:S01]  /*2d960*/  IMAD.X R5, R9, 0x1, R0, P6 ;  /* 0x0000000109057824 */ /* 0x000fe200030e0600 */
[----:B------:R-:W-:Y:S01]  /*2d970*/  PRMT R15, R15, 0x7772, RZ ;  /* 0x000077720f0f7816 */ /* 0x000fe200000000ff */
[C---:B------:R-:W-:Y:S01]  /*2d980*/  VIADD R10, R8.reuse, UR4 ;  /* 0x00000004080a7c36 */ /* 0x040fe20008000000 */
[----:B------:R-:W-:Y:S01]  /*2d990*/  IADD3 R8, P1, R8, R26, RZ ;  /* 0x0000001a08087210 */ /* 0x000fe20007f3e0ff */
[----:B------:R-:W-:Y:S01]  /*2d9a0*/  ULDC UR4, c[0x0][0x22c] ;  /* 0x00008b0000047ab9 */ /* 0x000fe20000000800 */
[----:B------:R-:W-:Y:S01]  /*2d9b0*/  ISETP.LT.AND P6, PT, R151, UR8, !P2 ;  /* 0x0000000897007c0c */ /* 0x000fe2000d7c1270 */
[----:B------:R1:W-:Y:S01]  /*2d9c0*/  @P5 STG.E.U8 desc[UR56][R4.64], R15 ;  /* 0x0000000f04005986 */ /* 0x0003e2000c101138 */
[----:B------:R-:W-:Y:S01]  /*2d9d0*/  SHF.R.S32.HI R12, RZ, 0x1f, R10 ;  /* 0x0000001fff0c7819 */ /* 0x000fe2000001140a */
[----:B------:R-:W-:Y:S01]  /*2d9e0*/  IMAD.X R9, R9, 0x1, R27, P1 ;  /* 0x0000000109097824 */ /* 0x000fe200008e061b */
[----:B------:R-:W-:Y:S01]  /*2d9f0*/  ULDC UR6, c[0x0][0x228] ;  /* 0x00008a0000067ab9 */ /* 0x000fe20000000800 */
[----:B0-----:R-:W-:Y:S01]  /*2da00*/  VIADD R11, R2, 0x1a ;  /* 0x0000001a020b7836 */ /* 0x001fe20000000000 */
[----:B------:R-:W-:Y:S01]  /*2da10*/  IADD3 R6, P5, R10, R3, RZ ;  /* 0x000000030a067210 */ /* 0x000fe20007fbe0ff */
[----:B------:R-:W-:Y:S01]  /*2da20*/  ULDC UR8, c[0x0][0x228] ;  /* 0x00008a0000087ab9 */ /* 0x000fe20000000800 */
[----:B---3--:R-:W-:-:S02]  /*2da30*/  PRMT R69, R16, 0x7770, RZ ;  /* 0x0000777010457816 */ /* 0x008fc400000000ff */
[----:B------:R-:W-:Y:S01]  /*2da40*/  ISETP.GE.AND P1, PT, R11, UR4, PT ;  /* 0x000000040b007c0c */ /* 0x000fe2000bf26270 */
[----:B------:R-:W-:Y:S01]  /*2da50*/  ULDC UR4, c[0x0][0x248] ;  /* 0x0000920000047ab9 */ /* 0x000fe20000000800 */
[----:B------:R-:W-:Y:S01]  /*2da60*/  IMAD.X R7, R12, 0x1, R0, P5 ;  /* 0x000000010c077824 */ /* 0x000fe200028e0600 */
[----:B------:R0:W-:Y:S01]  /*2da70*/  @P3 STG.E.U8 desc[UR56][R8.64], R13 ;  /* 0x0000000d08003986 */ /* 0x0001e2000c101138 */
[----:B------:R-:W-:Y:S01]  /*2da80*/  ISETP.LT.AND P3, PT, R149, UR6, !P2 ;  /* 0x0000000695007c0c */ /* 0x000fe2000d761270 */
[C---:B------:R-:W-:Y:S01]  /*2da90*/  VIADD R11, R10.reuse, UR4 ;  /* 0x000000040a0b7c36 */ /* 0x040fe20008000000 */
[----:B------:R-:W-:Y:S01]  /*2daa0*/  ISETP.LT.AND P5, PT, R151, UR8, !P4 ;  /* 0x0000000897007c0c */ /* 0x000fe2000e7a1270 */
[----:B------:R2:W-:Y:S01]  /*2dab0*/  @P6 STG.E.U8 desc[UR56][R6.64], R69 ;  /* 0x0000004506006986 */ /* 0x0005e2000c101138 */
[----:B-1----:R-:W-:Y:S01]  /*2dac0*/  IADD3 R4, P2, R10, R26, RZ ;  /* 0x0000001a0a047210 */ /* 0x002fe20007f5e0ff */
[----:B------:R-:W-:Y:S01]  /*2dad0*/  ULDC UR4, c[0x0][0x22c] ;  /* 0x00008b0000047ab9 */ /* 0x000fe20000000800 */
[----:B------:R-:W-:Y:S01]  /*2dae0*/  SHF.R.S32.HI R14, RZ, 0x1f, R11 ;  /* 0x0000001fff0e7819 */ /* 0x000fe2000001140b */
[----:B------:R-:W-:Y:S01]  /*2daf0*/  ULDC UR6, c[0x0][0x228] ;  /* 0x00008a0000067ab9 */ /* 0x000fe20000000800 */
[----:B------:R-:W-:Y:S01]  /*2db00*/  PRMT R15, R16, 0x7771, RZ ;  /* 0x00007771100f7816 */ /* 0x000fe200000000ff */
[----:B------:R-:W-:Y:S01]  /*2db10*/  ULDC UR8, c[0x0][0x228] ;  /* 0x00008a0000087ab9 */ /* 0x000fe20000000800 */
[----:B0-----:R-:W-:Y:S01]  /*2db20*/  IADD3 R8, P6, R11, R3, RZ ;  /* 0x000000030b087210 */ /* 0x001fe20007fde0ff */
[----:B------:R-:W-:-:S02]  /*2db30*/  IMAD.X R5, R12, 0x1, R27, P2 ;  /* 0x000000010c057824 */ /* 0x000fc400010e061b */
[----:B--2---:R-:W-:Y:S01]  /*2db40*/  VIADD R6, R2, 0x1b ;  /* 0x0000001b02067836 */ /* 0x004fe20000000000 */
[----:B------:R-:W-:Y:S01]  /*2db50*/  PRMT R13, R16, 0x7772, RZ ;  /* 0x00007772100d7816 */ /* 0x000fe200000000ff */
[----:B------:R-:W-:Y:S01]  /*2db60*/  IMAD.X R9, R14, 0x1, R0, P6 ;  /* 0x000000010e097824 */ /* 0x000fe200030e0600 */
[----:B------:R-:W-:Y:S01]  /*2db70*/  ISETP.LT.AND P4, PT, R149, UR6, !P4 ;  /* 0x0000000695007c0c */ /* 0x000fe2000e781270 */
[----:B------:R0:W-:Y:S01]  /*2db80*/  @P3 STG.E.U8 desc[UR56][R4.64], R15 ;  /* 0x0000000f04003986 */ /* 0x0001e2000c101138 */
        /* <DEDUP_REMOVED lines=48> */
[----:B------:R-:W-:Y:S01]  /*2de90*/  PRMT R17, R17, 0x7773, RZ ;  /* 0x0000777311117816 */ /* 0x000fe200000000ff */
[----:B-1----:R-:W-:Y:S01]  /*2dea0*/  VIADD R6, R2, 0x1e ;  /* 0x0000001e02067836 */ /* 0x002fe20000000000 */
[----:B------:R-:W-:Y:S01]  /*2deb0*/  PRMT R13, R18, 0x7770, RZ ;  /* 0x00007770120d7816 */ /* 0x000fe200000000ff */
[--C-:B------:R-:W-:Y:S02]  /*2dec0*/  IMAD.X R9, R12, 0x1, R0.reuse, P6 ;  /* 0x000000010c097824 */ /* 0x100fe400030e0600 */
[----:B------:R0:W-:Y:S01]  /*2ded0*/  @P4 STG.E.U8 desc[UR56][R4.64], R17 ;  /* 0x0000001104004986 */ /* 0x0001e2000c101138 */
[----:B------:R-:W-:Y:S02]  /*2dee0*/  ISETP.LT.AND P4, PT, R149, UR6, !P3 ;  /* 0x0000000695007c0c */ /* 0x000fe4000df81270 */
[----:B------:R-:W-:Y:S02]  /*2def0*/  PRMT R15, R18, 0x7771, RZ ;  /* 0x00007771120f7816 */ /* 0x000fe400000000ff */
[----:B------:R-:W-:Y:S01]  /*2df00*/  ISETP.GE.AND P2, PT, R6, UR4, PT ;  /* 0x0000000406007c0c */ /* 0x000fe2000bf46270 */
[----:B------:R-:W-:Y:S01]  /*2df10*/  ULDC UR4, c[0x0][0x248] ;  /* 0x0000920000047ab9 */ /* 0x000fe20000000800 */
[CC--:B------:R-:W-:Y:S01]  /*2df20*/  IADD3 R6, P3, R10.reuse, R26.reuse, RZ ;  /* 0x0000001a0a067210 */ /* 0x0c0fe20007f7e0ff */
[----:B------:R-:W-:Y:S01]  /*2df30*/  VIADD R11, R10, UR4 ;  /* 0x000000040a0b7c36 */ /* 0x000fe20008000000 */
[----:B------:R1:W-:Y:S01]  /*2df40*/  @P5 STG.E.U8 desc[UR56][R8.64], R13 ;  /* 0x0000000d08005986 */ /* 0x0003e2000c101138 */
[----:B------:R-:W-:Y:S01]  /*2df50*/  ISETP.LT.AND P5, PT, R151, UR8, !P1 ;  /* 0x0000000897007c0c */ /* 0x000fe2000cfa1270 */
[----:B------:R-:W-:Y:S01]  /*2df60*/  ULDC UR4, c[0x0][0x228] ;  /* 0x00008a0000047ab9 */ /* 0x000fe20000000800 */
[----:B------:R-:W-:Y:S01]  /*2df70*/  IMAD.X R7, R12, 0x1, R27, P3 ;  /* 0x000000010c077824 */ /* 0x000fe200018e061b */
[----:B------:R-:W-:Y:S01]  /*2df80*/  SHF.R.S32.HI R10, RZ, 0x1f, R11 ;  /* 0x0000001fff0a7819 */ /* 0x000fe2000001140b */
[----:B------:R-:W-:Y:S01]  /*2df90*/  VIADD R14, R2, 0x1f ;  /* 0x0000001f020e7836 */ /* 0x000fe20000000000 */
[----:B0-----:R-:W-:Y:S01]  /*2dfa0*/  IADD3 R4, P6, R11, R3, RZ ;  /* 0x000000030b047210 */ /* 0x001fe20007fde0ff */
[----:B------:R-:W-:Y:S01]  /*2dfb0*/  ULDC UR8, c[0x0][0x228] ;  /* 0x00008a0000087ab9 */ /* 0x000fe20000000800 */
[----:B------:R0:W-:Y:S01]  /*2dfc0*/  @P4 STG.E.U8 desc[UR56][R6.64], R15 ;  /* 0x0000000f06004986 */ /* 0x0001e2000c101138 */
[----:B------:R-:W-:Y:S01]  /*2dfd0*/  ISETP.LT.AND P4, PT, R149, UR4, !P1 ;  /* 0x0000000495007c0c */ /* 0x000fe2000cf81270 */
[----:B------:R-:W-:Y:S01]  /*2dfe0*/  ULDC UR4, c[0x0][0x248] ;  /* 0x0000920000047ab9 */ /* 0x000fe20000000800 */
[----:B------:R-:W-:Y:S01]  /*2dff0*/  IMAD.X R5, R10, 0x1, R0, P6 ;  /* 0x000000010a057824 */ /* 0x000fe200030e0600 */
[----:B-1----:R-:W-:Y:S01]  /*2e000*/  PRMT R13, R18, 0x7772, RZ ;  /* 0x00007772120d7816 */ /* 0x002fe200000000ff */
[----:B------:R-:W-:Y:S01]  /*2e010*/  ULDC UR6, c[0x0][0x22c] ;  /* 0x00008b0000067ab9 */ /* 0x000fe20000000800 */
[C---:B------:R-:W-:Y:S01]  /*2e020*/  IADD3 R8, P1, R11.reuse, R26, RZ ;  /* 0x0000001a0b087210 */ /* 0x040fe20007f3e0ff */
[----:B------:R-:W-:-:S02]  /*2e030*/  VIADD R11, R11, UR4 ;  /* 0x000000040b0b7c36 */ /* 0x000fc40008000000 */
[----:B------:R1:W-:Y:S01]  /*2e040*/  @P5 STG.E.U8 desc[UR56][R4.64], R13 ;  /* 0x0000000d04005986 */ /* 0x0003e2000c101138 */
[----:B------:R-:W-:Y:S01]  /*2e050*/  ISETP.LT.AND P5, PT, R151, UR8, !P2 ;  /* 0x0000000897007c0c */ /* 0x000fe2000d7a1270 */
[----:B------:R-:W-:Y:S01]  /*2e060*/  VIADD R12, R2, 0x20 ;  /* 0x00000020020c7836 */ /* 0x000fe20000000000 */
[----:B------:R-:W-:Y:S01]  /*2e070*/  ISETP.GE.AND P3, PT, R14, UR6, PT ;  /* 0x000000060e007c0c */ /* 0x000fe2000bf66270 */
[----:B------:R-:W-:Y:S01]  /*2e080*/  IMAD.X R9, R10, 0x1, R27, P1 ;  /* 0x000000010a097824 */ /* 0x000fe200008e061b */
[----:B0-----:R-:W-:Y:S01]  /*2e090*/  PRMT R7, R18, 0x7773, RZ ;  /* 0x0000777312077816 */ /* 0x001fe200000000ff */
[----:B------:R-:W-:Y:S01]  /*2e0a0*/  ULDC UR6, c[0x0][0x22c] ;  /* 0x00008b0000067ab9 */ /* 0x000fe20000000800 */
[----:B------:R-:W-:Y:S01]  /*2e0b0*/  SHF.R.S32.HI R10, RZ, 0x1f, R11 ;  /* 0x0000001fff0a7819 */ /* 0x000fe2000001140b */
        /* <DEDUP_REMOVED lines=39> */
[----:B----4-:R-:W-:-:S02]  /*2e330*/  PRMT R15, R20, 0x7770, RZ ;  /* 0x00007770140f7816 */ /* 0x010fc400000000ff */
        /* <DEDUP_REMOVED lines=12> */
[----:B------:R-:W-:Y:S01]  /*2e400*/  ULDC UR8, c[0x0][0x228] ;  /* 0x00008a0000087ab9 */ /* 0x000fe20000000800 */
[----:B0-----:R-:W-:Y:S01]  /*2e410*/  IADD3 R8, P6, R11, R3, RZ ;  /* 0x000000030b087210 */ /* 0x001fe20007fde0ff */
[----:B------:R-:W-:-:S02]  /*2e420*/  IMAD.X R5, R12, 0x1, R27, P1 ;  /* 0x000000010c057824 */ /* 0x000fc400008e061b */
[----:B--2---:R-:W-:Y:S01]  /*2e430*/  VIADD R6, R2, 0x23 ;  /* 0x0000002302067836 */ /* 0x004fe20000000000 */
        /* <DEDUP_REMOVED lines=127> */
[----:B------:R-:W-:-:S02]  /*2ec30*/  PRMT R15, R28, 0x7770, RZ ;  /* 0x000077701c0f7816 */ /* 0x000fc400000000ff */
        /* <DEDUP_REMOVED lines=1093> */
[----:B------:R-:W-:Y:S01]  /*33090*/  ULDC UR8, c[0x0][0x228] ;  /* 0x00008a0000087ab9 */ /* 0x000fe20000000800 */
[----:B0-----:R-:W-:Y:S01]  /*330a0*/  IADD3 R4, P6, R11, R3, RZ ;  /* 0x000000030b047210 */ /* 0x001fe20007fde0ff */
[----:B------:R-:W-:Y:S01]  /*330b0*/  VIADD R14, R2, 0x67 ;  /* 0x00000067020e7836 */ /* 0x000fe20000000000 */
        /* <DEDUP_REMOVED lines=11> */
[----:B0-----:R-:W-:Y:S01]  /*33170*/  PRMT R7, R54, 0x7773, RZ ;  /* 0x0000777336077816 */ /* 0x001fe200000000ff */
[----:B------:R-:W-:Y:S01]  /*33180*/  IMAD.X R9, R10, 0x1, R27, P2 ;  /* 0x000000010a097824 */ /* 0x000fe200010e061b */
[----:B------:R-:W-:Y:S01]  /*33190*/  SHF.R.S32.HI R10, RZ, 0x1f, R11 ;  /* 0x0000001fff0a7819 */ /* 0x000fe2000001140b */
[----:B------:R-:W-:Y:S01]  /*331a0*/  VIADD R6, R2, 0x69 ;  /* 0x0000006902067836 */ /* 0x000fe20000000000 */
[----:B------:R-:W-:Y:S01]  /*331b0*/  ISETP.GE.AND P3, PT, R14, UR6, PT ;  /* 0x000000060e007c0c */ /* 0x000fe2000bf66270 */
[----:B------:R-:W-:Y:S01]  /*331c0*/  ULDC UR6, c[0x0][0x22c] ;  /* 0x00008b0000067ab9 */ /* 0x000fe20000000800 */
[----:B------:R-:W-:Y:S01]  /*331d0*/  ULDC UR4, c[0x0][0x22c] ;  /* 0x00008b0000047ab9 */ /* 0x000fe20000000800 */
[-C--:B-1----:R-:W-:Y:S01]  /*331e0*/  IADD3 R4, P6, R11, R3.reuse, RZ ;  /* 0x000000030b047210 */ /* 0x082fe20007fde0ff */
        /* <DEDUP_REMOVED lines=9> */
[----:B------:R-:W-:Y:S01]  /*33280*/  IADD3 R6, P6, R11, R26, RZ ;  /* 0x0000001a0b067210 */ /* 0x000fe20007fde0ff */
[----:B------:R1:W-:Y:S01]  /*33290*/  @P5 STG.E.U8 desc[UR56][R4.64], R15 ;  /* 0x0000000f04005986 */ /* 0x0003e2000c101138 */
[----:B------:R-:W-:Y:S01]  /*332a0*/  PRMT R13, R55, 0x7773, RZ ;  /* 0x00007773370d7816 */ /* 0x000fe200000000ff */
[----:B0-----:R-:W-:Y:S01]  /*332b0*/  VIADD R8, R11, UR4 ;  /* 0x000000040b087c36 */ /* 0x001fe20008000000 */
[----:B------:R-:W-:Y:S01]  /*332c0*/  ISETP.LT.AND P5, PT, R151, UR6, !P3 ;  /* 0x0000000697007c0c */ /* 0x000fe2000dfa1270 */
[----:B------:R-:W-:Y:S01]  /*332d0*/  IMAD.X R7, R10, 0x1, R27, P6 ;  /* 0x000000010a077824 */ /* 0x000fe200030e061b */
[----:B------:R-:W-:Y:S01]  /*332e0*/  PRMT R11, R55, 0x7771, RZ ;  /* 0x00007771370b7816 */ /* 0x000fe200000000ff */
[----:B------:R-:W-:Y:S01]  /*332f0*/  ULDC UR6, c[0x0][0x228] ;  /* 0x00008a0000067ab9 */ /* 0x000fe20000000800 */
[----:B------:R-:W-:Y:S01]  /*33300*/  SHF.R.S32.HI R9, RZ, 0x1f, R8 ;  /* 0x0000001fff097819 */ /* 0x000fe20000011408 */
[----:B------:R-:W-:Y:S01]  /*33310*/  ULDC UR4, c[0x0][0x248] ;  /* 0x0000920000047ab9 */ /* 0x000fe20000000800 */
[----:B------:R-:W-:Y:S01]  /*33320*/  ULDC UR8, c[0x0][0x228] ;  /* 0x00008a0000087ab9 */ /* 0x000fe20000000800 */
[----:B-1----:R-:W-:-:S02]  /*33330*/  IADD3 R4, P6, R8, R3, RZ ;  /* 0x0000000308047210 */ /* 0x002fc40007fde0ff */
[----:B------:R-:W-:Y:S01]  /*33340*/  ISETP.LT.AND P3, PT, R149, UR6, !P3 ;  /* 0x0000000695007c0c */ /* 0x000fe2000df61270 */
[----:B------:R0:W-:Y:S01]  /*33350*/  @P1 STG.E.U8 desc[UR56][R6.64], R11 ;  /* 0x0000000b06001986 */ /* 0x0001e2000c101138 */
[----:B------:R-:W-:Y:S01]  /*33360*/  PRMT R55, R55, 0x7772, RZ ;  /* 0x0000777237377816 */ /* 0x000fe200000000ff */
[----:B------:R-:W-:Y:S02]  /*33370*/  IMAD.X R5, R9, 0x1, R0, P6 ;  /* 0x0000000109057824 */ /* 0x000fe400030e0600 */
[C---:B------:R-:W-:Y:S01]  /*33380*/  VIADD R10, R8.reuse, UR4 ;  /* 0x00000004080a7c36 */ /* 0x040fe20008000000 */
[-C--:B------:R-:W-:Y:S01]  /*33390*/  IADD3 R8, P1, R8, R26.reuse, RZ ;  /* 0x0000001a08087210 */ /* 0x080fe20007f3e0ff */
[----:B------:R-:W-:Y:S01]  /*333a0*/  ULDC UR4, c[0x0][0x22c] ;  /* 0x00008b0000047ab9 */ /* 0x000fe20000000800 */
[----:B------:R-:W-:Y:S01]  /*333b0*/  ISETP.LT.AND P6, PT, R151, UR8, !P2 ;  /* 0x0000000897007c0c */ /* 0x000fe2000d7c1270 */
[----:B------:R1:W-:Y:S01]  /*333c0*/  @P5 STG.E.U8 desc[UR56][R4.64], R55 ;  /* 0x0000003704005986 */ /* 0x0003e2000c101138 */
[----:B------:R-:W-:Y:S01]  /*333d0*/  SHF.R.S32.HI R12, RZ, 0x1f, R10 ;  /* 0x0000001fff0c7819 */ /* 0x000fe2000001140a */
[----:B------:R-:W-:Y:S01]  /*333e0*/  ULDC UR6, c[0x0][0x228] ;  /* 0x00008a0000067ab9 */ /* 0x000fe20000000800 */
[----:B0-----:R-:W-:Y:S01]  /*333f0*/  VIADD R11, R2, 0x6a ;  /* 0x0000006a020b7836 */ /* 0x001fe20000000000 */
[-C--:B------:R-:W-:Y:S01]  /*33400*/  IADD3 R6, P5, R10, R3.reuse, RZ ;  /* 0x000000030a067210 */ /* 0x080fe20007fbe0ff */
[----:B------:R-:W-:Y:S01]  /*33410*/  IMAD.X R9, R9, 0x1, R27, P1 ;  /* 0x0000000109097824 */ /* 0x000fe200008e061b */
[----:B------:R-:W-:Y:S01]  /*33420*/  PRMT R15, R60, 0x7770, RZ ;  /* 0x000077703c0f7816 */ /* 0x000fe200000000ff */
[----:B------:R-:W-:Y:S01]  /*33430*/  ULDC UR8, c[0x0][0x228] ;  /* 0x00008a0000087ab9 */ /* 0x000fe20000000800 */
[----:B------:R-:W-:Y:S01]  /*33440*/  ISETP.GE.AND P1, PT, R11, UR4, PT ;  /* 0x000000040b007c0c */ /* 0x000fe2000bf26270 */
[----:B------:R-:W-:Y:S01]  /*33450*/  ULDC UR4, c[0x0][0x248] ;  /* 0x0000920000047ab9 */ /* 0x000fe20000000800 */
[----:B------:R-:W-:Y:S01]  /*33460*/  IMAD.X R7, R12, 0x1, R0, P5 ;  /* 0x000000010c077824 */ /* 0x000fe200028e0600 */
[----:B------:R0:W-:Y:S01]  /*33470*/  @P3 STG.E.U8 desc[UR56][R8.64], R13 ;  /* 0x0000000d08003986 */ /* 0x0001e2000c101138 */
[C---:B------:R-:W-:Y:S01]  /*33480*/  VIADD R11, R10.reuse, UR4 ;  /* 0x000000040a0b7c36 */ /* 0x040fe20008000000 */
[----:B------:R-:W-:Y:S01]  /*33490*/  ISETP.LT.AND P3, PT, R149, UR6, !P2 ;  /* 0x0000000695007c0c */ /* 0x000fe2000d761270 */
[----:B------:R-:W-:Y:S01]  /*334a0*/  ULDC UR4, c[0x0][0x22c] ;  /* 0x00008b0000047ab9 */ /* 0x000fe20000000800 */
[----:B------:R-:W-:Y:S01]  /*334b0*/  ISETP.LT.AND P5, PT, R151, UR8, !P4 ;  /* 0x0000000897007c0c */ /* 0x000fe2000e7a1270 */
[----:B------:R2:W-:Y:S01]  /*334c0*/  @P6 STG.E.U8 desc[UR56][R6.64], R15 ;  /* 0x0000000f06006986 */ /* 0x0005e2000c101138 */
[----:B-1----:R-:W-:Y:S01]  /*334d0*/  IADD3 R4, P2, R10, R26, RZ ;  /* 0x0000001a0a047210 */ /* 0x002fe20007f5e0ff */
[----:B------:R-:W-:Y:S01]  /*334e0*/  ULDC UR6, c[0x0][0x228] ;  /* 0x00008a0000067ab9 */ /* 0x000fe20000000800 */
[----:B------:R-:W-:Y:S01]  /*334f0*/  SHF.R.S32.HI R14, RZ, 0x1f, R11 ;  /* 0x0000001fff0e7819 */ /* 0x000fe2000001140b */
        /* <DEDUP_REMOVED lines=9> */
[----:B------:R0:W-:Y:S01]  /*33590*/  @P3 STG.E.U8 desc[UR56][R4.64], R15 ;  /* 0x0000000f04003986 */ /* 0x0001e2000c101138 */
[----:B------:R-:W-:Y:S01]  /*335a0*/  VIADD R10, R11, UR4 ;  /* 0x000000040b0a7c36 */ /* 0x000fe20008000000 */
[----:B------:R-:W-:Y:S01]  /*335b0*/  ISETP.LT.AND P4, PT, R149, UR6, !P4 ;  /* 0x0000000695007c0c */ /* 0x000fe2000e781270 */
[----:B------:R-:W-:Y:S01]  /*335c0*/  ULDC UR4, c[0x0][0x22c] ;  /* 0x00008b0000047ab9 */ /* 0x000fe20000000800 */
[----:B------:R1:W-:Y:S01]  /*335d0*/  @P5 STG.E.U8 desc[UR56][R8.64], R13 ;  /* 0x0000000d08005986 */ /* 0x0003e2000c101138 */
[----:B------:R-:W-:Y:S01]  /*335e0*/  ISETP.LT.AND P5, PT, R151, UR8, !P1 ;  /* 0x0000000897007c0c */ /* 0x000fe2000cfa1270 */
[----:B------:R-:W-:Y:S01]  /*335f0*/  ULDC UR6, c[0x0][0x228] ;  /* 0x00008a0000067ab9 */ /* 0x000fe20000000800 */
[----:B------:R-:W-:Y:S01]  /*33600*/  IADD3 R6, P3, R11, R26, RZ ;  /* 0x0000001a0b067210 */ /* 0x000fe20007f7e0ff */
[----:B------:R-:W-:Y:S01]  /*33610*/  ULDC UR8, c[0x0][0x228] ;  /* 0x00008a0000087ab9 */ /* 0x000fe20000000800 */
[----:B------:R-:W-:-:S02]  /*33620*/  SHF.R.S32.HI R12, RZ, 0x1f, R10 ;  /* 0x0000001fff0c7819 */ /* 0x000fc4000001140a */
[----:B0-----:R-:W-:Y:S01]  /*33630*/  IADD3 R4, P6, R10, R3, RZ ;  /* 0x000000030a047210 */ /* 0x001fe20007fde0ff */
[----:B------:R-:W-:Y:S02]  /*33640*/  IMAD.X R7, R14, 0x1, R27, P3 ;  /* 0x000000010e077824 */ /* 0x000fe400018e061b */
[----:B-1----:R-:W-:Y:S01]  /*33650*/  VIADD R8, R2, 0x6c ;  /* 0x0000006c02087836 */ /* 0x002fe20000000000 */
[----:B------:R-:W-:Y:S01]  /*33660*/  PRMT R15, R60, 0x7773, RZ ;  /* 0x000077733c0f7816 */ /* 0x000fe200000000ff */
[----:B------:R-:W-:Y:S01]  /*33670*/  IMAD.X R5, R12, 0x1, R0, P6 ;  /* 0x000000010c057824 */ /* 0x000fe200030e0600 */
[----:B------:R-:W-:Y:S02]  /*33680*/  PRMT R13, R61, 0x7770, RZ ;  /* 0x000077703d0d7816 */ /* 0x000fe400000000ff */
[----:B------:R-:W-:Y:S01]  /*33690*/  ISETP.GE.AND P3, PT, R8, UR4, PT ;  /* 0x0000000408007c0c */ /* 0x000fe2000bf66270 */
[----:B------:R-:W-:Y:S01]  /*336a0*/  ULDC UR4, c[0x0][0x248] ;  /* 0x0000920000047ab9 */ /* 0x000fe20000000800 */
[----:B------:R0:W-:Y:S01]  /*336b0*/  @P4 STG.E.U8 desc[UR56][R6.64], R15 ;  /* 0x0000000f06004986 */ /* 0x0001e2000c101138 */
[C---:B------:R-:W-:Y:S01]  /*336c0*/  VIADD R11, R10.reuse, UR4 ;  /* 0x000000040a0b7c36 */ /* 0x040fe20008000000 */
        /* <DEDUP_REMOVED lines=11> */
[C---:B------:R-:W-:Y:S01]  /*33780*/  PRMT R15, R61.reuse, 0x7771, RZ ;  /* 0x000077713d0f7816 */ /* 0x040fe200000000ff */
        /* <DEDUP_REMOVED lines=33> */
[----:B-1----:R-:W-:Y:S01]  /*339a0*/  VIADD R8, R2, 0x6f ;  /* 0x0000006f02087836 */ /* 0x002fe20000000000 */
[----:B------:R-:W-:Y:S01]  /*339b0*/  PRMT R15, R62, 0x7771, RZ ;  /* 0x000077713e0f7816 */ /* 0x000fe200000000ff */
[----:B------:R-:W-:Y:S01]  /*339c0*/  IMAD.X R7, R12, 0x1, R27, P4 ;  /* 0x000000010c077824 */ /* 0x000fe200020e061b */
[----:B------:R-:W-:Y:S01]  /*339d0*/  PRMT R13, R62, 0x7772, RZ ;  /* 0x000077723e0d7816 */ /* 0x000fe200000000ff */
[----:B------:R-:W-:Y:S01]  /*339e0*/  IMAD.X R5, R14, 0x1, R0, P6 ;  /* 0x000000010e057824 */ /* 0x000fe200030e0600 */
[----:B------:R-:W-:Y:S01]  /*339f0*/  ISETP.GE.AND P4, PT, R8, UR4, PT ;  /* 0x0000000408007c0c */ /* 0x000fe2000bf86270 */
[----:B------:R-:W-:Y:S01]  /*33a00*/  ULDC UR4, c[0x0][0x248] ;  /* 0x0000920000047ab9 */ /* 0x000fe20000000800 */
[----:B------:R-:W-:Y:S01]  /*33a10*/  ISETP.LT.AND P1, PT, R149, UR6, !P1 ;  /* 0x0000000695007c0c */ /* 0x000fe2000cf21270 */
[----:B------:R-:W-:Y:S01]  /*33a20*/  VIADD R10, R11, UR4 ;  /* 0x000000040b0a7c36 */ /* 0x000fe20008000000 */
[----:B------:R0:W-:Y:S01]  /*33a30*/  @P3 STG.E.U8 desc[UR56][R6.64], R15 ;  /* 0x0000000f06003986 */ /* 0x0001e2000c101138 */
[----:B------:R-:W-:Y:S01]  /*33a40*/  ISETP.LT.AND P3, PT, R151, UR8, !P2 ;  /* 0x0000000897007c0c */ /* 0x000fe2000d761270 */
[----:B------:R-:W-:Y:S01]  /*33a50*/  ULDC UR4, c[0x0][0x22c] ;  /* 0x00008b0000047ab9 */ /* 0x000fe20000000800 */
[----:B------:R-:W-:Y:S01]  /*33a60*/  ULDC UR6, c[0x0][0x228] ;  /* 0x00008a0000067ab9 */ /* 0x000fe20000000800 */
[----:B------:R1:W-:Y:S01]  /*33a70*/  @P5 STG.E.U8 desc[UR56][R4.64], R13 ;  /* 0x0000000d04005986 */ /* 0x0003e2000c101138 */
[----:B------:R-:W-:Y:S01]  /*33a80*/  IADD3 R8, P5, R11, R26, RZ ;  /* 0x0000001a0b087210 */ /* 0x000fe20007fbe0ff */
[----:B------:R-:W-:Y:S01]  /*33a90*/  ULDC UR8, c[0x0][0x228] ;  /* 0x00008a0000087ab9 */ /* 0x000fe20000000800 */
[----:B------:R-:W-:-:S02]  /*33aa0*/  SHF.R.S32.HI R12, RZ, 0x1f, R10 ;  /* 0x0000001fff0c7819 */ /* 0x000fc4000001140a */
[-C--:B0-----:R-:W-:Y:S01]  /*33ab0*/  IADD3 R6, P6, R10, R3.reuse, RZ ;  /* 0x000000030a067210 */ /* 0x081fe20007fde0ff */
[----:B-1----:R-:W-:Y:S01]  /*33ac0*/  VIADD R4, R2, 0x70 ;  /* 0x0000007002047836 */ /* 0x002fe20000000000 */
[----:B------:R-:W-:Y:S01]  /*33ad0*/  PRMT R15, R62, 0x7773, RZ ;  /* 0x000077733e0f7816 */ /* 0x000fe200000000ff */
[----:B------:R-:W-:Y:S01]  /*33ae0*/  IMAD.X R9, R14, 0x1, R27, P5 ;  /* 0x000000010e097824 */ /* 0x000fe200028e061b */
[----:B------:R-:W-:Y:S01]  /*33af0*/  PRMT R13, R63, 0x7770, RZ ;  /* 0x000077703f0d7816 */ /* 0x000fe200000000ff */
[--C-:B------:R-:W-:Y:S01]  /*33b00*/  IMAD.X R7, R12, 0x1, R0.reuse, P6 ;  /* 0x000000010c077824 */ /* 0x100fe200030e0600 */
[----:B------:R-:W-:Y:S01]  /*33b10*/  ISETP.GE.AND P5, PT, R4, UR4, PT ;  /* 0x0000000404007c0c */ /* 0x000fe2000bfa6270 */
[----:B------:R-:W-:Y:S01]  /*33b20*/  ULDC UR4, c[0x0][0x248] ;  /* 0x0000920000047ab9 */ /* 0x000fe20000000800 */
[----:B------:R0:W-:Y:S01]  /*33b30*/  @P1 STG.E.U8 desc[UR56][R8.64], R15 ;  /* 0x0000000f08001986 */ /* 0x0001e2000c101138 */
[C---:B------:R-:W-:Y:S01]  /*33b40*/  VIADD R11, R10.reuse, UR4 ;  /* 0x000000040a0b7c36 */ /* 0x040fe20008000000 */
[----:B------:R-:W-:Y:S01]  /*33b50*/  ISETP.LT.AND P2, PT, R149, UR6, !P2 ;  /* 0x0000000695007c0c */ /* 0x000fe2000d741270 */
[----:B------:R-:W-:Y:S01]  /*33b60*/  ULDC UR4, c[0x0][0x22c] ;  /* 0x00008b0000047ab9 */ /* 0x000fe20000000800 */
[----:B------:R-:W-:Y:S01]  /*33b70*/  ISETP.LT.AND P1, PT, R151, UR8, !P4 ;  /* 0x0000000897007c0c */ /* 0x000fe2000e721270 */
[----:B------:R1:W-:Y:S01]  /*33b80*/  @P3 STG.E.U8 desc[UR56][R6.64], R13 ;  /* 0x0000000d06003986 */ /* 0x0003e2000c101138 */
[----:B------:R-:W-:Y:S01]  /*33b90*/  IADD3 R4, P3, R10, R26, RZ ;  /* 0x0000001a0a047210 */ /* 0x000fe20007f7e0ff */
[----:B------:R-:W-:Y:S01]  /*33ba0*/  ULDC UR8, c[0x0][0x228] ;  /* 0x00008a0000087ab9 */ /* 0x000fe20000000800 */
[----:B------:R-:W-:Y:S01]  /*33bb0*/  SHF.R.S32.HI R14, RZ, 0x1f, R11 ;  /* 0x0000001fff0e7819 */ /* 0x000fe2000001140b */
[----:B------:R-:W-:Y:S01]  /*33bc0*/  ULDC UR6, c[0x0][0x22c] ;  /* 0x00008b0000067ab9 */ /* 0x000fe20000000800 */
[----:B0-----:R-:W-:Y:S01]  /*33bd0*/  IADD3 R8, P6, R11, R3, RZ ;  /* 0x000000030b087210 */ /* 0x001fe20007fde0ff */
[----:B------:R-:W-:Y:S01]  /*33be0*/  IMAD.X R5, R12, 0x1, R27, P3 ;  /* 0x000000010c057824 */ /* 0x000fe200018e061b */
[C---:B------:R-:W-:Y:S01]  /*33bf0*/  PRMT R15, R63.reuse, 0x7771, RZ ;  /* 0x000077713f0f7816 */ /* 0x040fe200000000ff */
[----:B-1----:R-:W-:Y:S01]  /*33c00*/  VIADD R6, R2, 0x71 ;  /* 0x0000007102067836 */ /* 0x002fe20000000000 */
[----:B------:R-:W-:Y:S01]  /*33c10*/  PRMT R13, R63, 0x7772, RZ ;  /* 0x000077723f0d7816 */ /* 0x000fe200000000ff */
[----:B------:R-:W-:-:S02]  /*33c20*/  IMAD.X R9, R14, 0x1, R0, P6 ;  /* 0x000000010e097824 */ /* 0x000fc400030e0600 */
[----:B------:R0:W-:Y:S01]  /*33c30*/  @P2 STG.E.U8 desc[UR56][R4.64], R15 ;  /* 0x0000000f04002986 */ /* 0x0001e2000c101138 */
[----:B------:R-:W-:Y:S01]  /*33c40*/  VIADD R7, R2, 0x72 ;  /* 0x0000007202077836 */ /* 0x000fe20000000000 */
[----:B------:R-:W-:Y:S01]  /*33c50*/  ISETP.GE.AND P3, PT, R6, UR4, PT ;  /* 0x0000000406007c0c */ /* 0x000fe2000bf66270 */
[----:B------:R-:W-:Y:S01]  /*33c60*/  ULDC UR4, c[0x0][0x248] ;  /* 0x0000920000047ab9 */ /* 0x000fe20000000800 */
[----:B------:R1:W-:Y:S01]  /*33c70*/  @P1 STG.E.U8 desc[UR56][R8.64], R13 ;  /* 0x0000000d08001986 */ /* 0x0003e2000c101138 */
[----:B------:R-:W-:Y:S01]  /*33c80*/  ISETP.LT.AND P4, PT, R149, UR8, !P4 ;  /* 0x0000000895007c0c */ /* 0x000fe2000e781270 */
[C---:B------:R-:W-:Y:S01]  /*33c90*/  VIADD R10, R11.reuse, UR4 ;  /* 0x000000040b0a7c36 */ /* 0x040fe20008000000 */
[-C--:B------:R-:W-:Y:S01]  /*33ca0*/  IADD3 R6, P1, R11, R26.reuse, RZ ;  /* 0x0000001a0b067210 */ /* 0x080fe20007f3e0ff */
[----:B------:R-:W-:Y:S01]  /*33cb0*/  ULDC UR4, c[0x0][0x22c] ;  /* 0x00008b0000047ab9 */ /* 0x000fe20000000800 */
[----:B------:R-:W-:Y:S01]  /*33cc0*/  ISETP.LT.AND P6, PT, R151, UR10, !P5 ;  /* 0x0000000a97007c0c */ /* 0x000fe2000efc1270 */
[----:B------:R-:W-:Y:S01]  /*33cd0*/  ULDC UR8, c[0x0][0x228] ;  /* 0x00008a0000087ab9 */ /* 0x000fe20000000800 */
[----:B------:R-:W-:Y:S01]  /*33ce0*/  ISETP.GE.AND P2, PT, R7, UR6, PT ;  /* 0x0000000607007c0c */ /* 0x000fe2000bf46270 */
[----:B------:R-:W-:Y:S01]  /*33cf0*/  IMAD.X R7, R14, 0x1, R27, P1 ;  /* 0x000000010e077824 */ /* 0x000fe200008e061b */
[----:B0-----:R-:W-:Y:S01]  /*33d00*/  IADD3 R4, P1, R10, R3, RZ ;  /* 0x000000030a047210 */ /* 0x001fe20007f3e0ff */
[----:B------:R-:W-:Y:S01]  /*33d10*/  ULDC UR6, c[0x0][0x228] ;  /* 0x00008a0000067ab9 */ /* 0x000fe20000000800 */
[----:B------:R-:W-:Y:S01]  /*33d20*/  PRMT R63, R63, 0x7773, RZ ;  /* 0x000077733f3f7816 */ /* 0x000fe200000000ff */
[----:B-1----:R-:W-:Y:S01]  /*33d30*/  VIADD R8, R2, 0x73 ;  /* 0x0000007302087836 */ /* 0x002fe20000000000 */
[----:B------:R-:W-:Y:S01]  /*33d40*/  SHF.R.S32.HI R9, RZ, 0x1f, R10 ;  /* 0x0000001fff097819 */ /* 0x000fe2000001140a */
[----:B------:R-:W-:Y:S01]  /*33d50*/  ULDC UR10, c[0x0][0x228] ;  /* 0x00008a00000a7ab9 */ /* 0x000fe20000000800 */
[----:B------:R-:W-:Y:S01]  /*33d60*/  PRMT R13, R64, 0x7770, RZ ;  /* 0x00007770400d7816 */ /* 0x000fe200000000ff */
[----:B------:R0:W-:Y:S02]  /*33d70*/  @P4 STG.E.U8 desc[UR56][R6.64], R63 ;  /* 0x0000003f06004986 */ /* 0x0001e4000c101138 */
[----:B------:R-:W-:Y:S01]  /*33d80*/  IMAD.X R5, R9, 0x1, R0, P1 ;  /* 0x0000000109057824 */ /* 0x000fe200008e0600 */
[----:B------:R-:W-:Y:S01]  /*33d90*/  ISETP.LT.AND P4, PT, R149, UR6, !P5 ;  /* 0x0000000695007c0c */ /* 0x000fe2000ef81270 */
[----:B------:R-:W-:Y:S01]  /*33da0*/  ULDC UR6, c[0x0][0x22c] ;  /* 0x00008b0000067ab9 */ /* 0x000fe20000000800 */
[----:B------:R-:W-:Y:S01]  /*33db0*/  ISETP.GE.AND P1, PT, R8, UR4, PT ;  /* 0x0000000408007c0c */ /* 0x000fe2000bf26270 */
[----:B------:R-:W-:Y:S01]  /*33dc0*/  ULDC UR4, c[0x0][0x248] ;  /* 0x0000920000047ab9 */ /* 0x000fe20000000800 */
[----:B------:R1:W-:Y:S01]  /*33dd0*/  @P6 STG.E.U8 desc[UR56][R4.64], R13 ;  /* 0x0000000d04006986 */ /* 0x0003e2000c101138 */
[C---:B------:R-:W-:Y:S01]  /*33de0*/  IADD3 R8, P6, R10.reuse, R26, RZ ;  /* 0x0000001a0a087210 */ /* 0x040fe20007fde0ff */
[----:B------:R-:W-:Y:S01]  /*33df0*/  VIADD R11, R10, UR4 ;  /* 0x000000040a0b7c36 */ /* 0x000fe20008000000 */
[----:B------:R-:W-:Y:S01]  /*33e00*/  PRMT R17, R64, 0x7771, RZ ;  /* 0x0000777140117816 */ /* 0x000fe200000000ff */
[----:B------:R-:W-:Y:S01]  /*33e10*/  ULDC UR4, c[0x0][0x248] ;  /* 0x0000920000047ab9 */ /* 0x000fe20000000800 */
[----:B0-----:R-:W-:-:S02]  /*33e20*/  VIADD R6, R2, 0x74 ;  /* 0x0000007402067836 */ /* 0x001fc40000000000 */
[----:B------:R-:W-:Y:S01]  /*33e30*/  IMAD.X R9, R9, 0x1, R27, P6 ;  /* 0x0000000109097824 */ /* 0x000fe200030e061b */
[----:B------:R-:W-:Y:S02]  /*33e40*/  SHF.R.S32.HI R7, RZ, 0x1f, R11 ;  /* 0x0000001fff077819 */ /* 0x000fe4000001140b */
[----:B------:R-:W-:Y:S01]  /*33e50*/  ISETP.LT.AND P5, PT, R151, UR8, !P3 ;  /* 0x0000000897007c0c */ /* 0x000fe2000dfa1270 */
[----:B------:R-:W-:Y:S01]  /*33e60*/  ULDC UR8, c[0x0][0x228] ;  /* 0x00008a0000087ab9 */ /* 0x000fe20000000800 */
[----:B-1----:R-:W-:Y:S01]  /*33e70*/  IADD3 R4, P6, R11, R3, RZ ;  /* 0x000000030b047210 */ /* 0x002fe20007fde0ff */
[----:B------:R0:W-:Y:S01]  /*33e80*/  @P4 STG.E.U8 desc[UR56][R8.64], R17 ;  /* 0x0000001108004986 */ /* 0x0001e2000c101138 */
[----:B------:R-:W-:Y:S02]  /*33e90*/  ISETP.LT.AND P3, PT, R149, UR10, !P3 ;  /* 0x0000000a95007c0c */ /* 0x000fe4000df61270 */
[----:B------:R-:W-:Y:S01]  /*33ea0*/  ISETP.GE.AND P4, PT, R6, UR6, PT ;  /* 0x0000000606007c0c */ /* 0x000fe2000bf86270 */
[----:B------:R-:W-:Y:S01]  /*33eb0*/  IMAD.X R5, R7, 0x1, R0, P6 ;  /* 0x0000000107057824 */ /* 0x000fe200030e0600 */
[----:B------:R-:W-:-:S02]  /*33ec0*/  IADD3 R6, P6, R11, R26, RZ ;  /* 0x0000001a0b067210 */ /* 0x000fc40007fde0ff */
[C---:B------:R-:W-:Y:S01]  /*33ed0*/  PRMT R15, R64.reuse, 0x7772, RZ ;  /* 0x00007772400f7816 */ /* 0x040fe200000000ff */
[----:B------:R-:W-:Y:S01]  /*33ee0*/  VIADD R11, R11, UR4 ;  /* 0x000000040b0b7c36 */ /* 0x000fe20008000000 */
[----:B------:R-:W-:Y:S01]  /*33ef0*/  PRMT R13, R64, 0x7773, RZ ;  /* 0x00007773400d7816 */ /* 0x000fe200000000ff */
[----:B------:R-:W-:Y:S01]  /*33f00*/  IMAD.X R7, R7, 0x1, R27, P6 ;  /* 0x0000000107077824 */ /* 0x000fe200030e061b */
[----:B------:R-:W-:Y:S01]  /*33f10*/  ULDC UR6, c[0x0][0x228] ;  /* 0x00008a0000067ab9 */ /* 0x000fe20000000800 */
[----:B------:R1:W-:Y:S01]  /*33f20*/  @P5 STG.E.U8 desc[UR56][R4.64], R15 ;  /* 0x0000000f04005986 */ /* 0x0003e2000c101138 */
[----:B------:R-:W-:Y:S01]  /*33f30*/  ISETP.LT.AND P5, PT, R151, UR6, !P2 ;  /* 0x0000000697007c0c */ /* 0x000fe2000d7a1270 */
[----:B------:R-:W-:Y:S01]  /*33f40*/  ULDC UR6, c[0x0][0x228] ;  /* 0x00008a0000067ab9 */ /* 0x000fe20000000800 */
[----:B------:R-:W-:Y:S01]  /*33f50*/  SHF.R.S32.HI R12, RZ, 0x1f, R11 ;  /* 0x0000001fff0c7819 */ /* 0x000fe2000001140b */
[----:B------:R2:W-:Y:S01]  /*33f60*/  @P3 STG.E.U8 desc[UR56][R6.64], R13 ;  /* 0x0000000d06003986 */ /* 0x0005e2000c101138 */
[-C--:B0-----:R-:W-:Y:S01]  /*33f70*/  IADD3 R8, P3, R11, R3.reuse, RZ ;  /* 0x000000030b087210 */ /* 0x081fe20007f7e0ff */
[----:B------:R-:W-:Y:S01]  /*33f80*/  ULDC UR4, c[0x0][0x248] ;  /* 0x0000920000047ab9 */ /* 0x000fe20000000800 */
[----:B------:R-:W-:Y:S01]  /*33f90*/  ISETP.LT.AND P2, PT, R149, UR6, !P2 ;  /* 0x0000000695007c0c */ /* 0x000fe2000d741270 */
[----:B------:R-:W-:Y:S01]  /*33fa0*/  VIADD R10, R11, UR4 ;  /* 0x000000040b0a7c36 */ /* 0x000fe20008000000 */
[----:B------:R-:W-:Y:S01]  /*33fb0*/  PRMT R17, R65, 0x7770, RZ ;  /* 0x0000777041117816 */ /* 0x000fe200000000ff */
[----:B------:R-:W-:Y:S01]  /*33fc0*/  IMAD.X R9, R12, 0x1, R0, P3 ;  /* 0x000000010c097824 */ /* 0x000fe200018e0600 */
[----:B------:R-:W-:Y:S01]  /*33fd0*/  ISETP.LT.AND P6, PT, R151, UR8, !P1 ;  /* 0x0000000897007c0c */ /* 0x000fe2000cfc1270 */
[----:B------:R-:W-:Y:S01]  /*33fe0*/  ULDC UR6, c[0x0][0x228] ;  /* 0x00008a0000067ab9 */ /* 0x000fe20000000800 */
[----:B-1----:R-:W-:Y:S01]  /*33ff0*/  IADD3 R4, P3, R11, R26, RZ ;  /* 0x0000001a0b047210 */ /* 0x002fe20007f7e0ff */
[----:B------:R-:W-:Y:S01]  /*34000*/  VIADD R11, R2, 0x75 ;  /* 0x00000075020b7836 */ /* 0x000fe20000000000 */
[----:B------:R0:W-:Y:S01]  /*34010*/  @P5 STG.E.U8 desc[UR56][R8.64], R17 ;  /* 0x0000001108005986 */ /* 0x0001e2000c101138 */
[----:B------:R-:W-:Y:S01]  /*34020*/  PRMT R15, R65, 0x7771, RZ ;  /* 0x00007771410f7816 */ /* 0x000fe200000000ff */
[----:B------:R-:W-:Y:S01]  /*34030*/  ULDC UR4, c[0x0][0x248] ;  /* 0x0000920000047ab9 */ /* 0x000fe20000000800 */
[----:B------:R-:W-:Y:S01]  /*34040*/  IMAD.X R5, R12, 0x1, R27, P3 ;  /* 0x000000010c057824 */ /* 0x000fe200018e061b */
[----:B------:R-:W-:Y:S01]  /*34050*/  SHF.R.S32.HI R14, RZ, 0x1f, R10 ;  /* 0x0000001fff0e7819 */ /* 0x000fe2000001140a */
[----:B------:R-:W-:Y:S01]  /*34060*/  ULDC UR8, c[0x0][0x228] ;  /* 0x00008a0000087ab9 */ /* 0x000fe20000000800 */
[----:B--2---:R-:W-:-:S02]  /*34070*/  IADD3 R6, P5, R10, R3, RZ ;  /* 0x000000030a067210 */ /* 0x004fc40007fbe0ff */
[----:B------:R-:W-:Y:S01]  /*34080*/  ISETP.LT.AND P1, PT, R149, UR6, !P1 ;  /* 0x0000000695007c0c */ /* 0x000fe2000cf21270 */
[----:B------:R1:W-:Y:S01]  /*34090*/  @P2 STG.E.U8 desc[UR56][R4.64], R15 ;  /* 0x0000000f04002986 */ /* 0x0003e2000c101138 */
[----:B------:R-:W-:Y:S01]  /*340a0*/  PRMT R13, R65, 0x7772, RZ ;  /* 0x00007772410d7816 */ /* 0x000fe200000000ff */
[--C-:B------:R-:W-:Y:S01]  /*340b0*/  IMAD.X R7, R14, 0x1, R0.reuse, P5 ;  /* 0x000000010e077824 */ /* 0x100fe200028e0600 */
[----:B------:R-:W-:Y:S01]  /*340c0*/  ISETP.GE.AND P3, PT, R11, UR7, PT ;  /* 0x000000070b007c0c */ /* 0x000fe2000bf66270 */
[C---:B------:R-:W-:Y:S01]  /*340d0*/  VIADD R11, R10.reuse, UR4 ;  /* 0x000000040a0b7c36 */ /* 0x040fe20008000000 */
[-C--:B0-----:R-:W-:Y:S01]  /*340e0*/  IADD3 R8, P2, R10, R26.reuse, RZ ;  /* 0x0000001a0a087210 */ /* 0x081fe20007f5e0ff */
[----:B------:R-:W-:Y:S01]  /*340f0*/  ULDC UR7, c[0x0][0x228] ;  /* 0x00008a0000077ab9 */ /* 0x000fe20000000800 */
[----:B------:R-:W-:Y:S01]  /*34100*/  VIADD R12, R2, 0x76 ;  /* 0x00000076020c7836 */ /* 0x000fe20000000000 */
[----:B------:R-:W-:Y:S01]  /*34110*/  ISETP.LT.AND P5, PT, R151, UR7, !P4 ;  /* 0x0000000797007c0c */ /* 0x000fe2000e7a1270 */
[----:B------:R0:W-:Y:S01]  /*34120*/  @P6 STG.E.U8 desc[UR56][R6.64], R13 ;  /* 0x0000000d06006986 */ /* 0x0001e2000c101138 */
[----:B------:R-:W-:Y:S01]  /*34130*/  IMAD.X R9, R14, 0x1, R27, P2 ;  /* 0x000000010e097824 */ /* 0x000fe200010e061b */
[----:B------:R-:W-:Y:S01]  /*34140*/  PRMT R65, R65, 0x7773, RZ ;  /* 0x0000777341417816 */ /* 0x000fe200000000ff */
[----:B------:R-:W-:Y:S01]  /*34150*/  ULDC UR4, c[0x0][0x248] ;  /* 0x0000920000047ab9 */ /* 0x000fe20000000800 */
[----:B------:R-:W-:Y:S01]  /*34160*/  SHF.R.S32.HI R10, RZ, 0x1f, R11 ;  /* 0x0000001fff0a7819 */ /* 0x000fe2000001140b */
[----:B------:R-:W-:Y:S01]  /*34170*/  ULDC UR6, c[0x0][0x228] ;  /* 0x00008a0000067ab9 */ /* 0x000fe20000000800 */
[-C--:B-1----:R-:W-:Y:S01]  /*34180*/  IADD3 R4, P6, R11, R3.reuse, RZ ;  /* 0x000000030b047210 */ /* 0x082fe20007fde0ff */
[----:B------:R-:W-:Y:S01]  /*34190*/  ULDC UR7, c[0x0][0x228] ;  /* 0x00008a0000077ab9 */ /* 0x000fe20000000800 */
[----:B------:R-:W-:Y:S01]  /*341a0*/  ISETP.GE.AND P2, PT, R12, UR5, PT ;  /* 0x000000050c007c0c */ /* 0x000fe2000bf46270 */
[----:B------:R-:W-:Y:S01]  /*341b0*/  ULDC UR5, c[0x0][0x228] ;  /* 0x00008a0000057ab9 */ /* 0x000fe20000000800 */
[----:B0-----:R-:W-:Y:S01]  /*341c0*/  VIADD R6, R2, 0x77 ;  /* 0x0000007702067836 */ /* 0x001fe20000000000 */
[----:B------:R0:W-:Y:S01]  /*341d0*/  @P1 STG.E.U8 desc[UR56][R8.64], R65 ;  /* 0x0000004108001986 */ /* 0x0001e2000c101138 */
[----:B------:R-:W-:Y:S01]  /*341e0*/  ISETP.LT.AND P4, PT, R149, UR5, !P4 ;  /* 0x0000000595007c0c */ /* 0x000fe2000e781270 */
[----:B------:R-:W-:Y:S01]  /*341f0*/  IMAD.X R5, R10, 0x1, R0, P6 ;  /* 0x000000010a057824 */ /* 0x000fe200030e0600 */
[----:B------:R-:W-:Y:S01]  /*34200*/  PRMT R13, R66, 0x7770, RZ ;  /* 0x00007770420d7816 */ /* 0x000fe200000000ff */
[C---:B------:R-:W-:Y:S01]  /*34210*/  VIADD R12, R11.reuse, UR4 ;  /* 0x000000040b0c7c36 */ /* 0x040fe20008000000 */
[----:B------:R-:W-:Y:S01]  /*34220*/  ISETP.GE.AND P1, PT, R6, UR11, PT ;  /* 0x0000000b06007c0c */ /* 0x000fe2000bf26270 */
[----:B------:R-:W-:Y:S01]  /*34230*/  ULDC UR5, c[0x0][0x228] ;  /* 0x00008a0000057ab9 */ /* 0x000fe20000000800 */
[----:B------:R-:W-:Y:S01]  /*34240*/  IADD3 R6, P6, R11, R26, RZ ;  /* 0x0000001a0b067210 */ /* 0x000fe20007fde0ff */
[----:B------:R1:W-:Y:S01]  /*34250*/  @P5 STG.E.U8 desc[UR56][R4.64], R13 ;  /* 0x0000000d04005986 */ /* 0x0003e2000c101138 */
[----:B------:R-:W-:Y:S01]  /*34260*/  SHF.R.S32.HI R11, RZ, 0x1f, R12 ;  /* 0x0000001fff0b7819 */ /* 0x000fe2000001140c */
[----:B------:R-:W-:Y:S01]  /*34270*/  VIADD R14, R2, 0x78 ;  /* 0x00000078020e7836 */ /* 0x000fe20000000000 */
[----:B------:R-:W-:Y:S01]  /*34280*/  PRMT R17, R66, 0x7772, RZ ;  /* 0x0000777242117816 */ /* 0x000fe200000000ff */
[----:B------:R-:W-:Y:S01]  /*34290*/  IMAD.X R7, R10, 0x1, R27, P6 ;  /* 0x000000010a077824 */ /* 0x000fe200030e061b */
[----:B0-----:R-:W-:Y:S01]  /*342a0*/  IADD3 R8, P6, R12, R3, RZ ;  /* 0x000000030c087210 */ /* 0x001fe20007fde0ff */
[----:B------:R-:W-:Y:S01]  /*342b0*/  ULDC UR4, c[0x0][0x248] ;  /* 0x0000920000047ab9 */ /* 0x000fe20000000800 */
[----:B------:R-:W-:Y:S01]  /*342c0*/  ISETP.LT.AND P5, PT, R151, UR6, !P3 ;  /* 0x0000000697007c0c */ /* 0x000fe2000dfa1270 */
[----:B------:R-:W-:Y:S01]  /*342d0*/  ULDC UR6, c[0x0][0x228] ;  /* 0x00008a0000067ab9 */ /* 0x000fe20000000800 */
[----:B------:R-:W-:-:S02]  /*342e0*/  ISETP.LT.AND P3, PT, R149, UR5, !P3 ;  /* 0x0000000595007c0c */ /* 0x000fc4000df61270 */
[----:B-1----:R-:W-:Y:S01]  /*342f0*/  PRMT R5, R66, 0x7771, RZ ;  /* 0x0000777142057816 */ /* 0x002fe200000000ff */
[C---:B------:R-:W-:Y:S01]  /*34300*/  IMAD.X R9, R11.reuse, 0x1, R0, P6 ;  /* 0x000000010b097824 */ /* 0x040fe200030e0600 */
[----:B------:R-:W-:Y:S01]  /*34310*/  IADD3 R10, P6, R12, R26, RZ ;  /* 0x0000001a0c0a7210 */ /* 0x000fe20007fde0ff */
[----:B------:R-:W-:Y:S02]  /*34320*/  ULDC UR5, c[0x0][0x228] ;  /* 0x00008a0000057ab9 */ /* 0x000fe40000000800 */
[----:B------:R-:W-:Y:S04]  /*34330*/  @P4 STG.E.U8 desc[UR56][R6.64], R5 ;  /* 0x0000000506004986 */ /* 0x000fe8000c101138 */
[----:B------:R-:W0:Y:S01]  /*34340*/  LDS.128 R4, [R25] ;  /* 0x0000000019047984 */ /* 0x000e220000000c00 */
[----:B------:R-:W-:Y:S01]  /*34350*/  ISETP.GE.AND P4, PT, R14, UR9, PT ;  /* 0x000000090e007c0c */ /* 0x000fe2000bf86270 */
[----:B------:R-:W-:Y:S01]  /*34360*/  IMAD.X R11, R11, 0x1, R27, P6 ;  /* 0x000000010b0b7824 */ /* 0x000fe200030e061b */
[----:B------:R-:W-:Y:S01]  /*34370*/  PRMT R15, R66, 0x7773, RZ ;  /* 0x00007773420f7816 */ /* 0x000fe200000000ff */
[----:B------:R-:W-:Y:S01]  /*34380*/  VIADD R14, R12, UR4 ;  /* 0x000000040c0e7c36 */ /* 0x000fe20008000000 */
[----:B------:R1:W-:Y:S01]  /*34390*/  @P5 STG.E.U8 desc[UR56][R8.64], R17 ;  /* 0x0000001108005986 */ /* 0x0003e2000c101138 */
[----:B------:R-:W-:Y:S01]  /*343a0*/  ISETP.LT.AND P5, PT, R151, UR5, !P2 ;  /* 0x0000000597007c0c */ /* 0x000fe2000d7a1270 */
[----:B------:R-:W-:Y:S01]  /*343b0*/  ULDC UR5, c[0x0][0x228] ;  /* 0x00008a0000057ab9 */ /* 0x000fe20000000800 */
[----:B------:R-:W-:Y:S01]  /*343c0*/  ULDC UR4, c[0x0][0x248] ;  /* 0x0000920000047ab9 */ /* 0x000fe20000000800 */
[----:B------:R2:W-:Y:S01]  /*343d0*/  @P3 STG.E.U8 desc[UR56][R10.64], R15 ;  /* 0x0000000f0a003986 */ /* 0x0005e2000c101138 */
[----:B------:R-:W-:-:S02]  /*343e0*/  SHF.R.S32.HI R16, RZ, 0x1f, R14 ;  /* 0x0000001fff107819 */ /* 0x000fc4000001140e */
[-C--:B------:R-:W-:Y:S02]  /*343f0*/  IADD3 R12, P3, R14, R3.reuse, RZ ;  /* 0x000000030e0c7210 */ /* 0x080fe40007f7e0ff */
[----:B------:R-:W-:Y:S01]  /*34400*/  ISETP.LT.AND P2, PT, R149, UR5, !P2 ;  /* 0x0000000595007c0c */ /* 0x000fe2000d741270 */
[----:B------:R-:W-:Y:S01]  /*34410*/  ULDC UR5, c[0x0][0x228] ;  /* 0x00008a0000057ab9 */ /* 0x000fe20000000800 */
[----:B------:R-:W-:Y:S01]  /*34420*/  PRMT R21, R67, 0x7770, RZ ;  /* 0x0000777043157816 */ /* 0x000fe200000000ff */
[--C-:B------:R-:W-:Y:S01]  /*34430*/  IMAD.X R13, R16, 0x1, R0.reuse, P3 ;  /* 0x00000001100d7824 */ /* 0x100fe200018e0600 */
[CC--:B-1----:R-:W-:Y:S01]  /*34440*/  IADD3 R8, P3, R14.reuse, R26.reuse, RZ ;  /* 0x0000001a0e087210 */ /* 0x0c2fe20007f7e0ff */
[----:B--2---:R-:W-:Y:S01]  /*34450*/  VIADD R15, R14, UR4 ;  /* 0x000000040e0f7c36 */ /* 0x004fe20008000000 */
[----:B------:R-:W-:Y:S02]  /*34460*/  ISETP.LT.AND P6, PT, R151, UR6, !P1 ;  /* 0x0000000697007c0c */ /* 0x000fe4000cfc1270 */
[----:B------:R1:W-:Y:S01]  /*34470*/  @P5 STG.E.U8 desc[UR56][R12.64], R21 ;  /* 0x000000150c005986 */ /* 0x0003e2000c101138 */
[----:B------:R-:W-:Y:S01]  /*34480*/  IMAD.X R9, R16, 0x1, R27, P3 ;  /* 0x0000000110097824 */ /* 0x000fe200018e061b */
[----:B------:R-:W-:Y:S01]  /*34490*/  PRMT R19, R67, 0x7771, RZ ;  /* 0x0000777143137816 */ /* 0x000fe200000000ff */
[----:B------:R-:W-:Y:S01]  /*344a0*/  VIADD R14, R2, 0x79 ;  /* 0x00000079020e7836 */ /* 0x000fe20000000000 */
[----:B------:R-:W-:Y:S01]  /*344b0*/  SHF.R.S32.HI R18, RZ, 0x1f, R15 ;  /* 0x0000001fff127819 */ /* 0x000fe2000001140f */
[----:B------:R-:W-:Y:S01]  /*344c0*/  ULDC UR4, c[0x0][0x248] ;  /* 0x0000920000047ab9 */ /* 0x000fe20000000800 */
[-C--:B------:R-:W-:Y:S01]  /*344d0*/  IADD3 R10, P5, R15, R3.reuse, RZ ;  /* 0x000000030f0a7210 */ /* 0x080fe20007fbe0ff */
[----:B------:R-:W-:Y:S01]  /*344e0*/  ULDC UR6, c[0x0][0x228] ;  /* 0x00008a0000067ab9 */ /* 0x000fe20000000800 */
[----:B------:R-:W-:Y:S01]  /*344f0*/  ISETP.LT.AND P1, PT, R149, UR5, !P1 ;  /* 0x0000000595007c0c */ /* 0x000fe2000cf21270 */
[----:B------:R2:W-:Y:S01]  /*34500*/  @P2 STG.E.U8 desc[UR56][R8.64], R19 ;  /* 0x0000001308002986 */ /* 0x0005e2000c101138 */
[----:B------:R-:W-:Y:S01]  /*34510*/  PRMT R17, R67, 0x7772, RZ ;  /* 0x0000777243117816 */ /* 0x000fe200000000ff */
[----:B------:R-:W-:Y:S01]  /*34520*/  IMAD.X R11, R18, 0x1, R0, P5 ;  /* 0x00000001120b7824 */ /* 0x000fe200028e0600 */
[----:B------:R-:W-:Y:S01]  /*34530*/  ISETP.GE.AND P3, PT, R14, UR15, PT ;  /* 0x0000000f0e007c0c */ /* 0x000fe2000bf66270 */
[C---:B------:R-:W-:Y:S01]  /*34540*/  VIADD R14, R15.reuse, UR4 ;  /* 0x000000040f0e7c36 */ /* 0x040fe20008000000 */
[-C--:B-1----:R-:W-:Y:S01]  /*34550*/  IADD3 R12, P2, R15, R26.reuse, RZ ;  /* 0x0000001a0f0c7210 */ /* 0x082fe20007f5e0ff */
[----:B------:R-:W-:Y:S01]  /*34560*/  ULDC UR5, c[0x0][0x228] ;  /* 0x00008a0000057ab9 */ /* 0x000fe20000000800 */
[----:B------:R-:W-:Y:S01]  /*34570*/  ISETP.LT.AND P5, PT, R151, UR6, !P4 ;  /* 0x0000000697007c0c */ /* 0x000fe2000e7a1270 */
[----:B------:R1:W-:Y:S01]  /*34580*/  @P6 STG.E.U8 desc[UR56][R10.64], R17 ;  /* 0x000000110a006986 */ /* 0x0003e2000c101138 */
[----:B------:R-:W-:Y:S01]  /*34590*/  PRMT R67, R67, 0x7773, RZ ;  /* 0x0000777343437816 */ /* 0x000fe200000000ff */
[--C-:B------:R-:W-:Y:S01]  /*345a0*/  IMAD.X R13, R18, 0x1, R27.reuse, P2 ;  /* 0x00000001120d7824 */ /* 0x100fe200010e061b */
[----:B------:R-:W-:Y:S01]  /*345b0*/  SHF.R.S32.HI R16, RZ, 0x1f, R14 ;  /* 0x0000001fff107819 */ /* 0x000fe2000001140e */
[----:B------:R-:W-:Y:S01]  /*345c0*/  VIADD R15, R2, 0x7a ;  /* 0x0000007a020f7836 */ /* 0x000fe20000000000 */
[-C--:B--2---:R-:W-:Y:S01]  /*345d0*/  IADD3 R8, P6, R14, R3.reuse, RZ ;  /* 0x000000030e087210 */ /* 0x084fe20007fde0ff */
[----:B------:R-:W-:Y:S01]  /*345e0*/  ULDC UR4, c[0x0][0x248] ;  /* 0x0000920000047ab9 */ /* 0x000fe20000000800 */
[----:B------:R-:W-:Y:S01]  /*345f0*/  ISETP.LT.AND P4, PT, R149, UR5, !P4 ;  /* 0x0000000595007c0c */ /* 0x000fe2000e781270 */
[----:B------:R2:W-:Y:S01]  /*34600*/  @P1 STG.E.U8 desc[UR56][R12.64], R67 ;  /* 0x000000430c001986 */ /* 0x0005e2000c101138 */
[----:B------:R-:W-:Y:S01]  /*34610*/  ULDC UR6, c[0x0][0x228] ;  /* 0x00008a0000067ab9 */ /* 0x000fe20000000800 */
[----:B-1----:R-:W-:Y:S01]  /*34620*/  VIADD R10, R2, 0x7b ;  /* 0x0000007b020a7836 */ /* 0x002fe20000000000 */
[----:B------:R-:W-:Y:S01]  /*34630*/  ISETP.GE.AND P2, PT, R15, UR13, PT ;  /* 0x0000000d0f007c0c */ /* 0x000fe2000bf46270 */
[----:B------:R-:W-:Y:S01]  /*34640*/  IMAD.X R9, R16, 0x1, R0, P6 ;  /* 0x0000000110097824 */ /* 0x000fe200030e0600 */
[----:B0-----:R-:W-:Y:S01]  /*34650*/  PRMT R17, R4, 0x7770, RZ ;  /* 0x0000777004117816 */ /* 0x001fe200000000ff */
[----:B------:R-:W-:Y:S01]  /*34660*/  ULDC UR5, c[0x0][0x228] ;  /* 0x00008a0000057ab9 */ /* 0x000fe20000000800 */
[----:B------:R-:W-:Y:S01]  /*34670*/  ISETP.GE.AND P1, PT, R10, UR19, PT ;  /* 0x000000130a007c0c */ /* 0x000fe2000bf26270 */
[C---:B------:R-:W-:Y:S01]  /*34680*/  VIADD R15, R14.reuse, UR4 ;  /* 0x000000040e0f7c36 */ /* 0x040fe20008000000 */
[----:B------:R-:W-:Y:S01]  /*34690*/  IADD3 R10, P6, R14, R26, RZ ;  /* 0x0000001a0e0a7210 */ /* 0x000fe20007fde0ff */
[----:B------:R0:W-:Y:S01]  /*346a0*/  @P5 STG.E.U8 desc[UR56][R8.64], R17 ;  /* 0x0000001108005986 */ /* 0x0001e2000c101138 */
[----:B------:R-:W-:Y:S01]  /*346b0*/  PRMT R21, R4, 0x7771, RZ ;  /* 0x0000777104157816 */ /* 0x000fe200000000ff */
[----:B--2---:R-:W-:Y:S01]  /*346c0*/  VIADD R12, R2, 0x7c ;  /* 0x0000007c020c7836 */ /* 0x004fe20000000000 */
[----:B------:R-:W-:Y:S01]  /*346d0*/  ISETP.LT.AND P5, PT, R151, UR6, !P3 ;  /* 0x0000000697007c0c */ /* 0x000fe2000dfa1270 */
[----:B------:R-:W-:Y:S01]  /*346e0*/  IMAD.X R11, R16, 0x1, R27, P6 ;  /* 0x00000001100b7824 */ /* 0x000fe200030e061b */
[----:B------:R-:W-:Y:S01]  /*346f0*/  SHF.R.S32.HI R13, RZ, 0x1f, R15 ;  /* 0x0000001fff0d7819 */ /* 0x000fe2000001140f */
[----:B------:R-:W-:Y:S01]  /*34700*/  ULDC UR4, c[0x0][0x248] ;  /* 0x0000920000047ab9 */ /* 0x000fe20000000800 */
[----:B------:R-:W-:Y:S01]  /*34710*/  ISETP.LT.AND P3, PT, R149, UR5, !P3 ;  /* 0x0000000595007c0c */ /* 0x000fe2000df61270 */
[----:B------:R-:W-:Y:S01]  /*34720*/  ULDC UR5, c[0x0][0x228] ;  /* 0x00008a0000057ab9 */ /* 0x000fe20000000800 */
[----:B------:R-:W-:Y:S01]  /*34730*/  PRMT R19, R4, 0x7772, RZ ;  /* 0x0000777204137816 */ /* 0x000fe200000000ff */
[----:B------:R-:W-:Y:S01]  /*34740*/  ULDC UR6, c[0x0][0x228] ;  /* 0x00008a0000067ab9 */ /* 0x000fe20000000800 */
[----:B0-----:R-:W-:Y:S01]  /*34750*/  IADD3 R8, P6, R15, R3, RZ ;  /* 0x000000030f087210 */ /* 0x001fe20007fde0ff */
[----:B------:R0:W-:Y:S01]  /*34760*/  @P4 STG.E.U8 desc[UR56][R10.64], R21 ;  /* 0x000000150a004986 */ /* 0x0001e2000c101138 */
[----:B------:R-:W-:-:S03]  /*34770*/  ISETP.GE.AND P4, PT, R12, UR17, PT ;  /* 0x000000110c007c0c */ /* 0x000fc6000bf86270 */
[--C-:B------:R-:W-:Y:S01]  /*34780*/  IMAD.X R9, R13, 0x1, R0.reuse, P6 ;  /* 0x000000010d097824 */ /* 0x100fe200030e0600 */
[CC--:B------:R-:W-:Y:S01]  /*34790*/  IADD3 R12, P6, R15.reuse, R26.reuse, RZ ;  /* 0x0000001a0f0c7210 */ /* 0x0c0fe20007fde0ff */
[----:B------:R-:W-:Y:S01]  /*347a0*/  VIADD R15, R15, UR4 ;  /* 0x000000040f0f7c36 */ /* 0x000fe20008000000 */
[----:B------:R-:W-:Y:S01]  /*347b0*/  PRMT R17, R4, 0x7773, RZ ;  /* 0x0000777304117816 */ /* 0x000fe200000000ff */
[----:B------:R-:W-:Y:S02]  /*347c0*/  ULDC UR4, c[0x0][0x248] ;  /* 0x0000920000047ab9 */ /* 0x000fe40000000800 */
[----:B------:R-:W-:Y:S01]  /*347d0*/  IMAD.X R13, R13, 0x1, R27, P6 ;  /* 0x000000010d0d7824 */ /* 0x000fe200030e061b */
[----:B------:R1:W-:Y:S01]  /*347e0*/  @P5 STG.E.U8 desc[UR56][R8.64], R19 ;  /* 0x0000001308005986 */ /* 0x0003e2000c101138 */
[----:B------:R-:W-:Y:S01]  /*347f0*/  ISETP.LT.AND P5, PT, R151, UR5, !P2 ;  /* 0x0000000597007c0c */ /* 0x000fe2000d7a1270 */
[----:B------:R-:W-:Y:S01]  /*34800*/  ULDC UR5, c[0x0][0x228] ;  /* 0x00008a0000057ab9 */ /* 0x000fe20000000800 */
[----:B------:R-:W-:Y:S01]  /*34810*/  SHF.R.S32.HI R14, RZ, 0x1f, R15 ;  /* 0x0000001fff0e7819 */ /* 0x000fe2000001140f */
[----:B------:R2:W-:Y:S01]  /*34820*/  @P3 STG.E.U8 desc[UR56][R12.64], R17 ;  /* 0x000000110c003986 */ /* 0x0005e2000c101138 */
[C---:B0-----:R-:W-:Y:S01]  /*34830*/  IADD3 R10, P3, R15.reuse, R3, RZ ;  /* 0x000000030f0a7210 */ /* 0x041fe20007f7e0ff */
[----:B------:R-:W-:Y:S01]  /*34840*/  VIADD R4, R15, UR4 ;  /* 0x000000040f047c36 */ /* 0x000fe20008000000 */
[----:B------:R-:W-:Y:S01]  /*34850*/  ISETP.LT.AND P6, PT, R151, UR6, !P1 ;  /* 0x0000000697007c0c */ /* 0x000fe2000cfc1270 */
[----:B------:R-:W-:Y:S01]  /*34860*/  VIADD R18, R2, 0x7d ;  /* 0x0000007d02127836 */ /* 0x000fe20000000000 */
[----:B------:R-:W-:Y:S01]  /*34870*/  ULDC UR4, c[0x0][0x248] ;  /* 0x0000920000047ab9 */ /* 0x000fe20000000800 */
[----:B------:R-:W-:Y:S01]  /*34880*/  IMAD.X R11, R14, 0x1, R0, P3 ;  /* 0x000000010e0b7824 */ /* 0x000fe200018e0600 */
[----:B------:R-:W-:Y:S01]  /*34890*/  ISETP.LT.AND P3, PT, R149, UR5, !P2 ;  /* 0x0000000595007c0c */ /* 0x000fe2000d761270 */
[----:B------:R-:W-:Y:S01]  /*348a0*/  ULDC UR5, c[0x0][0x228] ;  /* 0x00008a0000057ab9 */ /* 0x000fe20000000800 */
[----:B-1----:R-:W-:Y:S01]  /*348b0*/  PRMT R19, R5, 0x7770, RZ ;  /* 0x0000777005137816 */ /* 0x002fe200000000ff */
[----:B------:R-:W-:Y:S01]  /*348c0*/  ULDC UR6, c[0x0][0x228] ;  /* 0x00008a0000067ab9 */ /* 0x000fe20000000800 */
[----:B------:R-:W-:-:S02]  /*348d0*/  IADD3 R8, P2, R15, R26, RZ ;  /* 0x0000001a0f087210 */ /* 0x000fc40007f5e0ff */
[----:B------:R-:W-:Y:S01]  /*348e0*/  SHF.R.S32.HI R16, RZ, 0x1f, R4 ;  /* 0x0000001fff107819 */ /* 0x000fe20000011404 */
[----:B------:R0:W-:Y:S01]  /*348f0*/  @P5 STG.E.U8 desc[UR56][R10.64], R19 ;  /* 0x000000130a005986 */ /* 0x0001e2000c101138 */
[-C--:B--2---:R-:W-:Y:S01]  /*34900*/  IADD3 R12, P5, R4, R3.reuse, RZ ;  /* 0x00000003040c7210 */ /* 0x084fe20007fbe0ff */
[--C-:B------:R-:W-:Y:S01]  /*34910*/  IMAD.X R9, R14, 0x1, R27.reuse, P2 ;  /* 0x000000010e097824 */ /* 0x100fe200010e061b */
[----:B------:R-:W-:Y:S01]  /*34920*/  ISETP.GE.AND P2, PT, R18, UR23, PT ;  /* 0x0000001712007c0c */ /* 0x000fe2000bf46270 */
[----:B------:R-:W-:Y:S01]  /*34930*/  VIADD R18, R2, 0x7e ;  /* 0x0000007e02127836 */ /* 0x000fe20000000000 */
[C---:B------:R-:W-:Y:S01]  /*34940*/  PRMT R17, R5.reuse, 0x7771, RZ ;  /* 0x0000777105117816 */ /* 0x040fe200000000ff */
[----:B------:R-:W-:Y:S01]  /*34950*/  VIADD R2, R4, UR4 ;  /* 0x0000000404027c36 */ /* 0x000fe20008000000 */
[----:B------:R-:W-:Y:S01]  /*34960*/  PRMT R15, R5, 0x7772, RZ ;  /* 0x00007772050f7816 */ /* 0x000fe200000000ff */
[----:B------:R-:W-:Y:S01]  /*34970*/  IMAD.X R13, R16, 0x1, R0, P5 ;  /* 0x00000001100d7824 */ /* 0x000fe200028e0600 */
[----:B------:R-:W-:Y:S01]  /*34980*/  ISETP.LT.AND P1, PT, R149, UR5, !P1 ;  /* 0x0000000595007c0c */ /* 0x000fe2000cf21270 */
[----:B------:R1:W-:Y:S01]  /*34990*/  @P3 STG.E.U8 desc[UR56][R8.64], R17 ;  /* 0x0000001108003986 */ /* 0x0003e2000c101138 */
[----:B------:R-:W-:Y:S01]  /*349a0*/  SHF.R.S32.HI R14, RZ, 0x1f, R2 ;  /* 0x0000001fff0e7819 */ /* 0x000fe20000011402 */
[----:B------:R-:W-:Y:S01]  /*349b0*/  ULDC UR4, c[0x0][0x248] ;  /* 0x0000920000047ab9 */ /* 0x000fe20000000800 */
[----:B------:R-:W-:Y:S01]  /*349c0*/  ISETP.LT.AND P5, PT, R151, UR6, !P4 ;  /* 0x0000000697007c0c */ /* 0x000fe2000e7a1270 */
[----:B------:R2:W-:Y:S01]  /*349d0*/  @P6 STG.E.U8 desc[UR56][R12.64], R15 ;  /* 0x0000000f0c006986 */ /* 0x0005e2000c101138 */
[----:B0-----:R-:W-:Y:S01]  /*349e0*/  IADD3 R10, P6, R4, R26, RZ ;  /* 0x0000001a040a7210 */ /* 0x001fe20007fde0ff */
[----:B------:R-:W-:Y:S01]  /*349f0*/  ULDC UR5, c[0x0][0x248] ;  /* 0x0000920000057ab9 */ /* 0x000fe20000000800 */
[----:B------:R-:W-:Y:S01]  /*34a00*/  ISETP.LT.AND P4, PT, R149, UR7, !P4 ;  /* 0x0000000795007c0c */ /* 0x000fe2000e781270 */
[----:B------:R-:W-:Y:S01]  /*34a10*/  ULDC UR6, c[0x0][0x228] ;  /* 0x00008a0000067ab9 */ /* 0x000fe20000000800 */
[----:B------:R-:W-:Y:S01]  /*34a20*/  ULDC UR7, c[0x0][0x228] ;  /* 0x00008a0000077ab9 */ /* 0x000fe20000000800 */
[----:B-1----:R-:W-:Y:S01]  /*34a30*/  IADD3 R8, P3, R2, R3, RZ ;  /* 0x0000000302087210 */ /* 0x002fe20007f7e0ff */
[----:B------:R-:W-:Y:S01]  /*34a40*/  IMAD.X R11, R16, 0x1, R27, P6 ;  /* 0x00000001100b7824 */ /* 0x000fe200030e061b */
[----:B------:R-:W-:-:S03]  /*34a50*/  PRMT R17, R5, 0x7773, RZ ;  /* 0x0000777305117816 */ /* 0x000fc600000000ff */
[----:B------:R-:W-:Y:S01]  /*34a60*/  IMAD.X R9, R14, 0x1, R0, P3 ;  /* 0x000000010e097824 */ /* 0x000fe200018e0600 */
[C---:B------:R-:W-:Y:S01]  /*34a70*/  IADD3 R4, P3, R2.reuse, R26, RZ ;  /* 0x0000001a02047210 */ /* 0x040fe20007f7e0ff */
[----:B------:R-:W-:Y:S01]  /*34a80*/  VIADD R2, R2, UR4 ;  /* 0x0000000402027c36 */ /* 0x000fe20008000000 */
[C---:B--2---:R-:W-:Y:S01]  /*34a90*/  PRMT R15, R6.reuse, 0x7770, RZ ;  /* 0x00007770060f7816 */ /* 0x044fe200000000ff */
[----:B------:R0:W-:Y:S01]  /*34aa0*/  @P1 STG.E.U8 desc[UR56][R10.64], R17 ;  /* 0x000000110a001986 */ /* 0x0001e2000c101138 */
[----:B------:R-:W-:Y:S01]  /*34ab0*/  PRMT R13, R6, 0x7771, RZ ;  /* 0x00007771060d7816 */ /* 0x000fe200000000ff */
[----:B------:R-:W-:Y:S01]  /*34ac0*/  IMAD.X R5, R14, 0x1, R27, P3 ;  /* 0x000000010e057824 */ /* 0x000fe200018e061b */
[----:B------:R-:W-:Y:S01]  /*34ad0*/  ULDC UR4, c[0x0][0x248] ;  /* 0x0000920000047ab9 */ /* 0x000fe20000000800 */
[----:B------:R-:W-:Y:S01]  /*34ae0*/  SHF.R.S32.HI R16, RZ, 0x1f, R2 ;  /* 0x0000001fff107819 */ /* 0x000fe20000011402 */
[----:B------:R-:W-:Y:S01]  /*34af0*/  VIADD R14, R2, UR4 ;  /* 0x00000004020e7c36 */ /* 0x000fe20008000000 */
[----:B------:R1:W-:Y:S01]  /*34b00*/  @P5 STG.E.U8 desc[UR56][R8.64], R15 ;  /* 0x0000000f08005986 */ /* 0x0003e2000c101138 */
[----:B------:R-:W-:Y:S01]  /*34b10*/  ISETP.GE.AND P6, PT, R18, UR21, PT ;  /* 0x0000001512007c0c */ /* 0x000fe2000bfc6270 */
[----:B------:R-:W-:Y:S01]  /*34b20*/  ULDC UR4, c[0x0][0x228] ;  /* 0x00008a0000047ab9 */ /* 0x000fe20000000800 */
[----:B0-----:R-:W-:Y:S01]  /*34b30*/  IADD3 R10, P3, R2, R3, RZ ;  /* 0x00000003020a7210 */ /* 0x001fe20007f7e0ff */
[----:B------:R0:W-:Y:S01]  /*34b40*/  @P4 STG.E.U8 desc[UR56][R4.64], R13 ;  /* 0x0000000d04004986 */ /* 0x0001e2000c101138 */
[----:B------:R-:W-:Y:S01]  /*34b50*/  VIADD R12, R14, UR5 ;  /* 0x000000050e0c7c36 */ /* 0x000fe20008000000 */
[----:B-1----:R-:W-:-:S02]  /*34b60*/  SHF.R.S32.HI R15, RZ, 0x1f, R14 ;  /* 0x0000001fff0f7819 */ /* 0x002fc4000001140e */
[----:B------:R-:W-:Y:S01]  /*34b70*/  IMAD.X R11, R16, 0x1, R0, P3 ;  /* 0x00000001100b7824 */ /* 0x000fe200018e0600 */
[----:B------:R-:W-:Y:S01]  /*34b80*/  ISETP.LT.AND P5, PT, R151, UR6, !P2 ;  /* 0x0000000697007c0c */ /* 0x000fe2000d7a1270 */
[----:B------:R-:W-:Y:S01]  /*34b90*/  ULDC UR5, c[0x0][0x228] ;  /* 0x00008a0000057ab9 */ /* 0x000fe20000000800 */
[----:B0-----:R-:W-:Y:S02]  /*34ba0*/  IADD3 R4, P4, R2, R26, RZ ;  /* 0x0000001a02047210 */ /* 0x001fe40007f9e0ff */
[----:B------:R-:W-:-:S03]  /*34bb0*/  IADD3 R2, P3, R14, R3, RZ ;  /* 0x000000030e027210 */ /* 0x000fc60007f7e0ff */
[--C-:B------:R-:W-:Y:S01]  /*34bc0*/  IMAD.X R5, R16, 0x1, R27.reuse, P4 ;  /* 0x0000000110057824 */ /* 0x100fe200020e061b */
[C---:B------:R-:W-:Y:S01]  /*34bd0*/  IADD3 R8, P4, R12.reuse, R3, RZ ;  /* 0x000000030c087210 */ /* 0x040fe20007f9e0ff */
[----:B------:R-:W-:Y:S01]  /*34be0*/  IMAD.X R3, R15, 0x1, R0, P3 ;  /* 0x000000010f037824 */ /* 0x000fe200018e0600 */
[----:B------:R-:W-:Y:S02]  /*34bf0*/  SHF.R.S32.HI R13, RZ, 0x1f, R12 ;  /* 0x0000001fff0d7819 */ /* 0x000fe4000001140c */
[-C--:B------:R-:W-:Y:S02]  /*34c00*/  IADD3 R12, P3, R12, R26.reuse, RZ ;  /* 0x0000001a0c0c7210 */ /* 0x080fe40007f7e0ff */
[----:B------:R-:W-:Y:S01]  /*34c10*/  ISETP.LT.AND P2, PT, R149, UR4, !P2 ;  /* 0x0000000495007c0c */ /* 0x000fe2000d741270 */
[----:B------:R-:W-:Y:S01]  /*34c20*/  IMAD.X R9, R13, 0x1, R0, P4 ;  /* 0x000000010d097824 */ /* 0x000fe200020e0600 */
[----:B------:R-:W-:Y:S01]  /*34c30*/  ULDC UR4, c[0x0][0x228] ;  /* 0x00008a0000047ab9 */ /* 0x000fe20000000800 */
[----:B------:R-:W-:Y:S01]  /*34c40*/  ISETP.LT.AND P4, PT, R151, UR7, !P6 ;  /* 0x0000000797007c0c */ /* 0x000fe2000f781270 */
[----:B------:R-:W-:Y:S01]  /*34c50*/  IMAD.X R13, R13, 0x1, R27, P3 ;  /* 0x000000010d0d7824 */ /* 0x000fe200018e061b */
[----:B------:R-:W-:-:S02]  /*34c60*/  IADD3 R26, P3, R14, R26, RZ ;  /* 0x0000001a0e1a7210 */ /* 0x000fc40007f7e0ff */
[----:B------:R-:W-:Y:S02]  /*34c70*/  ISETP.LT.AND P6, PT, R149, UR4, !P6 ;  /* 0x0000000495007c0c */ /* 0x000fe4000f7c1270 */
[----:B------:R-:W-:Y:S02]  /*34c80*/  ISETP.LT.AND P1, PT, R151, UR8, !P0 ;  /* 0x0000000897007c0c */ /* 0x000fe4000c721270 */
[----:B------:R-:W-:Y:S01]  /*34c90*/  ISETP.LT.AND P0, PT, R149, UR5, !P0 ;  /* 0x0000000595007c0c */ /* 0x000fe2000c701270 */
[----:B------:R-:W-:Y:S01]  /*34ca0*/  IMAD.X R27, R15, 0x1, R27, P3 ;  /* 0x000000010f1b7824 */ /* 0x000fe200018e061b */
[C---:B------:R-:W-:Y:S02]  /*34cb0*/  PRMT R23, R6.reuse, 0x7772, RZ ;  /* 0x0000777206177816 */ /* 0x040fe400000000ff */
[----:B------:R-:W-:Y:S02]  /*34cc0*/  PRMT R21, R6, 0x7773, RZ ;  /* 0x0000777306157816 */ /* 0x000fe400000000ff */
[----:B------:R-:W-:-:S02]  /*34cd0*/  PRMT R15, R7, 0x7773, RZ ;  /* 0x00007773070f7816 */ /* 0x000fc400000000ff */
[C---:B------:R-:W-:Y:S02]  /*34ce0*/  PRMT R17, R7.reuse, 0x7772, RZ ;  /* 0x0000777207117816 */ /* 0x040fe400000000ff */
[C---:B------:R-:W-:Y:S02]  /*34cf0*/  PRMT R19, R7.reuse, 0x7771, RZ ;  /* 0x0000777107137816 */ /* 0x040fe400000000ff */
[----:B------:R-:W-:Y:S01]  /*34d00*/  PRMT R7, R7, 0x7770, RZ ;  /* 0x0000777007077816 */ /* 0x000fe200000000ff */
[----:B------:R0:W-:Y:S04]  /*34d10*/  @P5 STG.E.U8 desc[UR56][R10.64], R23 ;  /* 0x000000170a005986 */ /* 0x0001e8000c101138 */
[----:B------:R0:W-:Y:S04]  /*34d20*/  @P2 STG.E.U8 desc[UR56][R4.64], R21 ;  /* 0x0000001504002986 */ /* 0x0001e8000c101138 */
[----:B------:R0:W-:Y:S04]  /*34d30*/  @P4 STG.E.U8 desc[UR56][R2.64], R7 ;  /* 0x0000000702004986 */ /* 0x0001e8000c101138 */
[----:B------:R0:W-:Y:S04]  /*34d40*/  @P6 STG.E.U8 desc[UR56][R26.64], R19 ;  /* 0x000000131a006986 */ /* 0x0001e8000c101138 */
[----:B------:R0:W-:Y:S01]  /*34d50*/  @P1 STG.E.U8 desc[UR56][R8.64], R17 ;  /* 0x0000001108001986 */ /* 0x0001e2000c101138 */
[----:B------:R-:W-:Y:S05]  /*34d60*/  @!P0 EXIT ;  /* 0x000000000000894d */ /* 0x000fea0003800000 */
[----:B------:R-:W-:Y:S01]  /*34d70*/  STG.E.U8 desc[UR56][R12.64], R15 ;  /* 0x0000000f0c007986 */ /* 0x000fe2000c101138 */
[----:B------:R-:W-:Y:S05]  /*34d80*/  EXIT ;  /* 0x000000000000794d */ /* 0x000fea0003800000 */
.L_x_3:
[----:B------:R-:W-:-:S00]  /*34d90*/  BRA `(.L_x_3) ;  /* 0xfffffffc00fc7947 */ /* 0x000fc0000383ffff */
[----:B------:R-:W-:-:S00]  /*34da0*/  NOP ;  /* 0x0000000000007918 */ /* 0x000fc00000000000 */
        /* <DEDUP_REMOVED lines=13> */
.L_x_4:


//--------------------- .nv.shared.matmul_kernel  --------------------------
	.section	.nv.shared.matmul_kernel,"aw",@nobits
	.sectionflags	@""
	.align	16
	.zero		1024


//--------------------- .nv.shared.reserved.0     --------------------------
	.section	.nv.shared.reserved.0,"aw",@nobits
	.weak		__nv_reservedSMEM_offset_0_alias
	.size		__nv_reservedSMEM_offset_0_alias, 0, 0
	.other		__nv_reservedSMEM_offset_0_alias,@"STO_CUDA_RESERVED_SHARED STV_DEFAULT"
__nv_reservedSMEM_offset_0_alias:
	.zero		0


//--------------------- .nv.constant0.matmul_kernel --------------------------
	.section	.nv.constant0.matmul_kernel,"a",@progbits
	.sectionflags	@""
	.align	4
.nv.constant0.matmul_kernel:
	.zero		608


//--------------------- SYMBOLS --------------------------

	.type		.nv.reservedSmem.offset0,@object
	.size		.nv.reservedSmem.offset0,0x4
